//
// Generated by NVIDIA NVVM Compiler
//
// Compiler Build ID: CL-36424714
// Cuda compilation tools, release 13.0, V13.0.88
// Based on NVVM 20.0.0
//

.version 9.0
.target sm_100
.address_size 64

	// .globl	_Z12daxpy_kernelidPKdPd
.extern .func  (.param .b32 func_retval0) vprintf
(
	.param .b64 vprintf_param_0,
	.param .b64 vprintf_param_1
)
;
// _ZZN3cub18CUB_300001_SM_10006detail6reduce28DeviceReduceSingleTileKernelINS2_10policy_hubIN4cuda3std3__45tupleIJblEEEjN6thrust24THRUST_300001_SM_1000_NS8cuda_cub9__find_if7functorIS9_EEE10Policy1000ENSB_12zip_iteratorINS8_IJNSD_26transform_input_iterator_tIbNSC_6detail35transform_pair_of_input_iterators_tIbNSB_6detail15normal_iteratorINSB_10device_ptrIKdEEEESR_NS7_8equal_toIdEEEENS7_10__not_fn_tINS7_10__identityEEEEENSB_17counting_iteratorIlNSB_11use_defaultES10_S10_EEEEEEEPS9_jSF_S9_S9_SW_EEvT0_T1_T2_T3_T4_T6_E12temp_storage has been demoted
// _ZZN3cub18CUB_300001_SM_10006detail6reduce18DeviceReduceKernelINS2_10policy_hubIN4cuda3std3__45tupleIJblEEEjN6thrust24THRUST_300001_SM_1000_NS8cuda_cub9__find_if7functorIS9_EEE10Policy1000ENSB_12zip_iteratorINS8_IJNSD_26transform_input_iterator_tIbNSC_6detail35transform_pair_of_input_iterators_tIbNSB_6detail15normal_iteratorINSB_10device_ptrIKdEEEESR_NS7_8equal_toIdEEEENS7_10__not_fn_tINS7_10__identityEEEEENSB_17counting_iteratorIlNSB_11use_defaultES10_S10_EEEEEEEjSF_S9_SW_EEvT0_PT3_T1_NS0_13GridEvenShareIS17_EET2_T4_E12temp_storage has been demoted
// _ZZN3cub18CUB_300001_SM_10006detail6reduce28DeviceReduceSingleTileKernelINS2_10policy_hubIN4cuda3std3__45tupleIJblEEEjN6thrust24THRUST_300001_SM_1000_NS8cuda_cub9__find_if7functorIS9_EEE10Policy1000EPS9_SI_iSF_S9_S9_NS7_10__identityEEEvT0_T1_T2_T3_T4_T6_E12temp_storage has been demoted
// _ZZN3cub18CUB_300001_SM_10006detail6reduce28DeviceReduceSingleTileKernelINS2_10policy_hubIN4cuda3std3__45tupleIJblEEEyN6thrust24THRUST_300001_SM_1000_NS8cuda_cub9__find_if7functorIS9_EEE10Policy1000ENSB_12zip_iteratorINS8_IJNSD_26transform_input_iterator_tIbNSC_6detail35transform_pair_of_input_iterators_tIbNSB_6detail15normal_iteratorINSB_10device_ptrIKdEEEESR_NS7_8equal_toIdEEEENS7_10__not_fn_tINS7_10__identityEEEEENSB_17counting_iteratorIlNSB_11use_defaultES10_S10_EEEEEEEPS9_ySF_S9_S9_SW_EEvT0_T1_T2_T3_T4_T6_E12temp_storage has been demoted
// _ZZN3cub18CUB_300001_SM_10006detail6reduce18DeviceReduceKernelINS2_10policy_hubIN4cuda3std3__45tupleIJblEEEyN6thrust24THRUST_300001_SM_1000_NS8cuda_cub9__find_if7functorIS9_EEE10Policy1000ENSB_12zip_iteratorINS8_IJNSD_26transform_input_iterator_tIbNSC_6detail35transform_pair_of_input_iterators_tIbNSB_6detail15normal_iteratorINSB_10device_ptrIKdEEEESR_NS7_8equal_toIdEEEENS7_10__not_fn_tINS7_10__identityEEEEENSB_17counting_iteratorIlNSB_11use_defaultES10_S10_EEEEEEEySF_S9_SW_EEvT0_PT3_T1_NS0_13GridEvenShareIS17_EET2_T4_E12temp_storage has been demoted
// _ZZN3cub18CUB_300001_SM_10006detail6reduce28DeviceReduceSingleTileKernelINS2_10policy_hubIN4cuda3std3__45tupleIJblEEEyN6thrust24THRUST_300001_SM_1000_NS8cuda_cub9__find_if7functorIS9_EEE10Policy1000EPS9_SI_iSF_S9_S9_NS7_10__identityEEEvT0_T1_T2_T3_T4_T6_E12temp_storage has been demoted
.global .align 1 .b8 _ZN34_INTERNAL_96629e51_4_k_cu_b652a9e24cuda3std3__45__cpo5beginE[1];
.global .align 1 .b8 _ZN34_INTERNAL_96629e51_4_k_cu_b652a9e24cuda3std3__45__cpo3endE[1];
.global .align 1 .b8 _ZN34_INTERNAL_96629e51_4_k_cu_b652a9e24cuda3std3__45__cpo6cbeginE[1];
.global .align 1 .b8 _ZN34_INTERNAL_96629e51_4_k_cu_b652a9e24cuda3std3__45__cpo4cendE[1];
.global .align 1 .b8 _ZN34_INTERNAL_96629e51_4_k_cu_b652a9e24cuda3std3__45__cpo6rbeginE[1];
.global .align 1 .b8 _ZN34_INTERNAL_96629e51_4_k_cu_b652a9e24cuda3std3__45__cpo4rendE[1];
.global .align 1 .b8 _ZN34_INTERNAL_96629e51_4_k_cu_b652a9e24cuda3std3__45__cpo7crbeginE[1];
.global .align 1 .b8 _ZN34_INTERNAL_96629e51_4_k_cu_b652a9e24cuda3std3__45__cpo5crendE[1];
.global .align 1 .b8 _ZN34_INTERNAL_96629e51_4_k_cu_b652a9e24cuda3std3__436_GLOBAL__N__96629e51_4_k_cu_b652a9e26ignoreE[1];
.global .align 1 .b8 _ZN34_INTERNAL_96629e51_4_k_cu_b652a9e24cuda3std3__419piecewise_constructE[1];
.global .align 1 .b8 _ZN34_INTERNAL_96629e51_4_k_cu_b652a9e24cuda3std3__48in_placeE[1];
.global .align 1 .b8 _ZN34_INTERNAL_96629e51_4_k_cu_b652a9e24cuda3std3__420unreachable_sentinelE[1];
.global .align 1 .b8 _ZN34_INTERNAL_96629e51_4_k_cu_b652a9e24cuda3std3__47nulloptE[1];
.global .align 1 .b8 _ZN34_INTERNAL_96629e51_4_k_cu_b652a9e24cuda3std3__48unexpectE[1];
.global .align 1 .b8 _ZN34_INTERNAL_96629e51_4_k_cu_b652a9e24cuda3std6ranges3__45__cpo4swapE[1];
.global .align 1 .b8 _ZN34_INTERNAL_96629e51_4_k_cu_b652a9e24cuda3std6ranges3__45__cpo9iter_moveE[1];
.global .align 1 .b8 _ZN34_INTERNAL_96629e51_4_k_cu_b652a9e24cuda3std6ranges3__45__cpo5beginE[1];
.global .align 1 .b8 _ZN34_INTERNAL_96629e51_4_k_cu_b652a9e24cuda3std6ranges3__45__cpo3endE[1];
.global .align 1 .b8 _ZN34_INTERNAL_96629e51_4_k_cu_b652a9e24cuda3std6ranges3__45__cpo6cbeginE[1];
.global .align 1 .b8 _ZN34_INTERNAL_96629e51_4_k_cu_b652a9e24cuda3std6ranges3__45__cpo4cendE[1];
.global .align 1 .b8 _ZN34_INTERNAL_96629e51_4_k_cu_b652a9e24cuda3std6ranges3__45__cpo7advanceE[1];
.global .align 1 .b8 _ZN34_INTERNAL_96629e51_4_k_cu_b652a9e24cuda3std6ranges3__45__cpo9iter_swapE[1];
.global .align 1 .b8 _ZN34_INTERNAL_96629e51_4_k_cu_b652a9e24cuda3std6ranges3__45__cpo4nextE[1];
.global .align 1 .b8 _ZN34_INTERNAL_96629e51_4_k_cu_b652a9e24cuda3std6ranges3__45__cpo4prevE[1];
.global .align 1 .b8 _ZN34_INTERNAL_96629e51_4_k_cu_b652a9e24cuda3std6ranges3__45__cpo4dataE[1];
.global .align 1 .b8 _ZN34_INTERNAL_96629e51_4_k_cu_b652a9e24cuda3std6ranges3__45__cpo5cdataE[1];
.global .align 1 .b8 _ZN34_INTERNAL_96629e51_4_k_cu_b652a9e24cuda3std6ranges3__45__cpo4sizeE[1];
.global .align 1 .b8 _ZN34_INTERNAL_96629e51_4_k_cu_b652a9e24cuda3std6ranges3__45__cpo5ssizeE[1];
.global .align 1 .b8 _ZN34_INTERNAL_96629e51_4_k_cu_b652a9e24cuda3std6ranges3__45__cpo8distanceE[1];
.global .align 1 .b8 _ZN34_INTERNAL_96629e51_4_k_cu_b652a9e26thrust24THRUST_300001_SM_1000_NS8cuda_cub3parE[1];
.global .align 1 .b8 _ZN34_INTERNAL_96629e51_4_k_cu_b652a9e26thrust24THRUST_300001_SM_1000_NS8cuda_cub10par_nosyncE[1];
.global .align 1 .b8 _ZN34_INTERNAL_96629e51_4_k_cu_b652a9e26thrust24THRUST_300001_SM_1000_NS6system6detail10sequential3seqE[1];
.global .align 1 .b8 _ZN34_INTERNAL_96629e51_4_k_cu_b652a9e26thrust24THRUST_300001_SM_1000_NS12placeholders2_1E[1];
.global .align 1 .b8 _ZN34_INTERNAL_96629e51_4_k_cu_b652a9e26thrust24THRUST_300001_SM_1000_NS12placeholders2_2E[1];
.global .align 1 .b8 _ZN34_INTERNAL_96629e51_4_k_cu_b652a9e26thrust24THRUST_300001_SM_1000_NS12placeholders2_3E[1];
.global .align 1 .b8 _ZN34_INTERNAL_96629e51_4_k_cu_b652a9e26thrust24THRUST_300001_SM_1000_NS12placeholders2_4E[1];
.global .align 1 .b8 _ZN34_INTERNAL_96629e51_4_k_cu_b652a9e26thrust24THRUST_300001_SM_1000_NS12placeholders2_5E[1];
.global .align 1 .b8 _ZN34_INTERNAL_96629e51_4_k_cu_b652a9e26thrust24THRUST_300001_SM_1000_NS12placeholders2_6E[1];
.global .align 1 .b8 _ZN34_INTERNAL_96629e51_4_k_cu_b652a9e26thrust24THRUST_300001_SM_1000_NS12placeholders2_7E[1];
.global .align 1 .b8 _ZN34_INTERNAL_96629e51_4_k_cu_b652a9e26thrust24THRUST_300001_SM_1000_NS12placeholders2_8E[1];
.global .align 1 .b8 _ZN34_INTERNAL_96629e51_4_k_cu_b652a9e26thrust24THRUST_300001_SM_1000_NS12placeholders2_9E[1];
.global .align 1 .b8 _ZN34_INTERNAL_96629e51_4_k_cu_b652a9e26thrust24THRUST_300001_SM_1000_NS12placeholders3_10E[1];
.global .align 1 .b8 _ZN34_INTERNAL_96629e51_4_k_cu_b652a9e26thrust24THRUST_300001_SM_1000_NS3seqE[1];
.global .align 1 .b8 $str[14] = {72, 101, 108, 108, 111, 32, 119, 111, 114, 108, 100, 33, 10};
.global .align 1 .b8 $str$1[7] = {110, 58, 32, 37, 100, 10};
.global .align 1 .b8 $str$2[7] = {97, 58, 32, 37, 102, 10};

.visible .entry _Z12daxpy_kernelidPKdPd(
	.param .u32 _Z12daxpy_kernelidPKdPd_param_0,
	.param .f64 _Z12daxpy_kernelidPKdPd_param_1,
	.param .u64 .ptr .align 1 _Z12daxpy_kernelidPKdPd_param_2,
	.param .u64 .ptr .align 1 _Z12daxpy_kernelidPKdPd_param_3
)
{
	.reg .pred 	%p<2>;
	.reg .b32 	%r<6>;
	.reg .b64 	%rd<8>;
	.reg .b64 	%fd<5>;

	ld.param.u32 	%r2, [_Z12daxpy_kernelidPKdPd_param_0];
	ld.param.f64 	%fd1, [_Z12daxpy_kernelidPKdPd_param_1];
	ld.param.u64 	%rd1, [_Z12daxpy_kernelidPKdPd_param_2];
	ld.param.u64 	%rd2, [_Z12daxpy_kernelidPKdPd_param_3];
	mov.u32 	%r3, %ctaid.x;
	mov.u32 	%r4, %ntid.x;
	mov.u32 	%r5, %tid.x;
	mad.lo.s32 	%r1, %r3, %r4, %r5;
	setp.ge.s32 	%p1, %r1, %r2;
	@%p1 bra 	$L__BB0_2;
	cvta.to.global.u64 	%rd3, %rd1;
	cvta.to.global.u64 	%rd4, %rd2;
	mul.wide.s32 	%rd5, %r1, 8;
	add.s64 	%rd6, %rd3, %rd5;
	ld.global.f64 	%fd2, [%rd6];
	add.s64 	%rd7, %rd4, %rd5;
	ld.global.f64 	%fd3, [%rd7];
	fma.rn.f64 	%fd4, %fd1, %fd2, %fd3;
	st.global.f64 	[%rd7], %fd4;
$L__BB0_2:
	ret;

}
	// .globl	_Z11hello_worldid
.visible .entry _Z11hello_worldid(
	.param .u32 _Z11hello_worldid_param_0,
	.param .f64 _Z11hello_worldid_param_1
)
{
	.local .align 8 .b8 	__local_depot1[8];
	.reg .b64 	%SP;
	.reg .b64 	%SPL;
	.reg .pred 	%p<2>;
	.reg .b32 	%r<11>;
	.reg .b64 	%rd<9>;
	.reg .b64 	%fd<2>;

	mov.u64 	%SPL, __local_depot1;
	cvta.local.u64 	%SP, %SPL;
	ld.param.u32 	%r1, [_Z11hello_worldid_param_0];
	ld.param.f64 	%fd1, [_Z11hello_worldid_param_1];
	mov.u32 	%r2, %ctaid.x;
	mov.u32 	%r3, %tid.x;
	or.b32  	%r4, %r2, %r3;
	setp.ne.s32 	%p1, %r4, 0;
	@%p1 bra 	$L__BB1_2;
	add.u64 	%rd1, %SP, 0;
	add.u64 	%rd2, %SPL, 0;
	mov.u64 	%rd3, $str;
	cvta.global.u64 	%rd4, %rd3;
	{ // callseq 0, 0
	.param .b64 param0;
	st.param.b64 	[param0], %rd4;
	.param .b64 param1;
	st.param.b64 	[param1], 0;
	.param .b32 retval0;
	call.uni (retval0), 
	vprintf, 
	(
	param0, 
	param1
	);
	ld.param.b32 	%r5, [retval0];
	} // callseq 0
	st.local.u32 	[%rd2], %r1;
	mov.u64 	%rd5, $str$1;
	cvta.global.u64 	%rd6, %rd5;
	{ // callseq 1, 0
	.param .b64 param0;
	st.param.b64 	[param0], %rd6;
	.param .b64 param1;
	st.param.b64 	[param1], %rd1;
	.param .b32 retval0;
	call.uni (retval0), 
	vprintf, 
	(
	param0, 
	param1
	);
	ld.param.b32 	%r7, [retval0];
	} // callseq 1
	st.local.f64 	[%rd2], %fd1;
	mov.u64 	%rd7, $str$2;
	cvta.global.u64 	%rd8, %rd7;
	{ // callseq 2, 0
	.param .b64 param0;
	st.param.b64 	[param0], %rd8;
	.param .b64 param1;
	st.param.b64 	[param1], %rd1;
	.param .b32 retval0;
	call.uni (retval0), 
	vprintf, 
	(
	param0, 
	param1
	);
	ld.param.b32 	%r9, [retval0];
	} // callseq 2
$L__BB1_2:
	ret;

}
	// .globl	_ZN3cub18CUB_300001_SM_10006detail11EmptyKernelIvEEvv
.visible .entry _ZN3cub18CUB_300001_SM_10006detail11EmptyKernelIvEEvv()
{


	ret;

}
	// .globl	_ZN3cub18CUB_300001_SM_10006detail8for_each13static_kernelINS2_12policy_hub_t12policy_500_tEmN6thrust24THRUST_300001_SM_1000_NS8cuda_cub20__uninitialized_fill7functorINS7_10device_ptrIdEEdEEEEvT0_T1_
.visible .entry _ZN3cub18CUB_300001_SM_10006detail8for_each13static_kernelINS2_12policy_hub_t12policy_500_tEmN6thrust24THRUST_300001_SM_1000_NS8cuda_cub20__uninitialized_fill7functorINS7_10device_ptrIdEEdEEEEvT0_T1_(
	.param .u64 _ZN3cub18CUB_300001_SM_10006detail8for_each13static_kernelINS2_12policy_hub_t12policy_500_tEmN6thrust24THRUST_300001_SM_1000_NS8cuda_cub20__uninitialized_fill7functorINS7_10device_ptrIdEEdEEEEvT0_T1__param_0,
	.param .align 8 .b8 _ZN3cub18CUB_300001_SM_10006detail8for_each13static_kernelINS2_12policy_hub_t12policy_500_tEmN6thrust24THRUST_300001_SM_1000_NS8cuda_cub20__uninitialized_fill7functorINS7_10device_ptrIdEEdEEEEvT0_T1__param_1[16]
)
.maxntid 256
{
	.reg .pred 	%p<4>;
	.reg .b32 	%r<5>;
	.reg .b64 	%rd<16>;
	.reg .b64 	%fd<3>;

	ld.param.f64 	%fd2, [_ZN3cub18CUB_300001_SM_10006detail8for_each13static_kernelINS2_12policy_hub_t12policy_500_tEmN6thrust24THRUST_300001_SM_1000_NS8cuda_cub20__uninitialized_fill7functorINS7_10device_ptrIdEEdEEEEvT0_T1__param_1+8];
	ld.param.u64 	%rd4, [_ZN3cub18CUB_300001_SM_10006detail8for_each13static_kernelINS2_12policy_hub_t12policy_500_tEmN6thrust24THRUST_300001_SM_1000_NS8cuda_cub20__uninitialized_fill7functorINS7_10device_ptrIdEEdEEEEvT0_T1__param_1];
	ld.param.u64 	%rd5, [_ZN3cub18CUB_300001_SM_10006detail8for_each13static_kernelINS2_12policy_hub_t12policy_500_tEmN6thrust24THRUST_300001_SM_1000_NS8cuda_cub20__uninitialized_fill7functorINS7_10device_ptrIdEEdEEEEvT0_T1__param_0];
	mov.u32 	%r2, %ctaid.x;
	mul.wide.u32 	%rd1, %r2, 512;
	sub.s64 	%rd2, %rd5, %rd1;
	setp.lt.u64 	%p1, %rd2, 512;
	@%p1 bra 	$L__BB3_2;
	mov.u32 	%r4, %tid.x;
	cvta.to.global.u64 	%rd11, %rd4;
	cvt.u64.u32 	%rd12, %r4;
	add.s64 	%rd13, %rd1, %rd12;
	shl.b64 	%rd14, %rd13, 3;
	add.s64 	%rd15, %rd11, %rd14;
	st.global.f64 	[%rd15], %fd2;
	st.global.f64 	[%rd15+2048], %fd2;
	bra.uni 	$L__BB3_6;
$L__BB3_2:
	cvta.to.global.u64 	%rd6, %rd4;
	mov.u32 	%r1, %tid.x;
	cvt.u64.u32 	%rd7, %r1;
	setp.le.u64 	%p2, %rd2, %rd7;
	add.s64 	%rd8, %rd1, %rd7;
	shl.b64 	%rd9, %rd8, 3;
	add.s64 	%rd3, %rd6, %rd9;
	@%p2 bra 	$L__BB3_4;
	st.global.f64 	[%rd3], %fd2;
$L__BB3_4:
	add.s32 	%r3, %r1, 256;
	cvt.u64.u32 	%rd10, %r3;
	setp.le.u64 	%p3, %rd2, %rd10;
	@%p3 bra 	$L__BB3_6;
	st.global.f64 	[%rd3+2048], %fd2;
$L__BB3_6:
	ret;

}
	// .globl	_ZN3cub18CUB_300001_SM_10006detail6reduce28DeviceReduceSingleTileKernelINS2_10policy_hubIN4cuda3std3__45tupleIJblEEEjN6thrust24THRUST_300001_SM_1000_NS8cuda_cub9__find_if7functorIS9_EEE10Policy1000ENSB_12zip_iteratorINS8_IJNSD_26transform_input_iterator_tIbNSC_6detail35transform_pair_of_input_iterators_tIbNSB_6detail15normal_iteratorINSB_10device_ptrIKdEEEESR_NS7_8equal_toIdEEEENS7_10__not_fn_tINS7_10__identityEEEEENSB_17counting_iteratorIlNSB_11use_defaultES10_S10_EEEEEEEPS9_jSF_S9_S9_SW_EEvT0_T1_T2_T3_T4_T6_
.visible .entry _ZN3cub18CUB_300001_SM_10006detail6reduce28DeviceReduceSingleTileKernelINS2_10policy_hubIN4cuda3std3__45tupleIJblEEEjN6thrust24THRUST_300001_SM_1000_NS8cuda_cub9__find_if7functorIS9_EEE10Policy1000ENSB_12zip_iteratorINS8_IJNSD_26transform_input_iterator_tIbNSC_6detail35transform_pair_of_input_iterators_tIbNSB_6detail15normal_iteratorINSB_10device_ptrIKdEEEESR_NS7_8equal_toIdEEEENS7_10__not_fn_tINS7_10__identityEEEEENSB_17counting_iteratorIlNSB_11use_defaultES10_S10_EEEEEEEPS9_jSF_S9_S9_SW_EEvT0_T1_T2_T3_T4_T6_(
	.param .align 8 .b8 _ZN3cub18CUB_300001_SM_10006detail6reduce28DeviceReduceSingleTileKernelINS2_10policy_hubIN4cuda3std3__45tupleIJblEEEjN6thrust24THRUST_300001_SM_1000_NS8cuda_cub9__find_if7functorIS9_EEE10Policy1000ENSB_12zip_iteratorINS8_IJNSD_26transform_input_iterator_tIbNSC_6detail35transform_pair_of_input_iterators_tIbNSB_6detail15normal_iteratorINSB_10device_ptrIKdEEEESR_NS7_8equal_toIdEEEENS7_10__not_fn_tINS7_10__identityEEEEENSB_17counting_iteratorIlNSB_11use_defaultES10_S10_EEEEEEEPS9_jSF_S9_S9_SW_EEvT0_T1_T2_T3_T4_T6__param_0[40],
	.param .u64 .ptr .align 1 _ZN3cub18CUB_300001_SM_10006detail6reduce28DeviceReduceSingleTileKernelINS2_10policy_hubIN4cuda3std3__45tupleIJblEEEjN6thrust24THRUST_300001_SM_1000_NS8cuda_cub9__find_if7functorIS9_EEE10Policy1000ENSB_12zip_iteratorINS8_IJNSD_26transform_input_iterator_tIbNSC_6detail35transform_pair_of_input_iterators_tIbNSB_6detail15normal_iteratorINSB_10device_ptrIKdEEEESR_NS7_8equal_toIdEEEENS7_10__not_fn_tINS7_10__identityEEEEENSB_17counting_iteratorIlNSB_11use_defaultES10_S10_EEEEEEEPS9_jSF_S9_S9_SW_EEvT0_T1_T2_T3_T4_T6__param_1,
	.param .u32 _ZN3cub18CUB_300001_SM_10006detail6reduce28DeviceReduceSingleTileKernelINS2_10policy_hubIN4cuda3std3__45tupleIJblEEEjN6thrust24THRUST_300001_SM_1000_NS8cuda_cub9__find_if7functorIS9_EEE10Policy1000ENSB_12zip_iteratorINS8_IJNSD_26transform_input_iterator_tIbNSC_6detail35transform_pair_of_input_iterators_tIbNSB_6detail15normal_iteratorINSB_10device_ptrIKdEEEESR_NS7_8equal_toIdEEEENS7_10__not_fn_tINS7_10__identityEEEEENSB_17counting_iteratorIlNSB_11use_defaultES10_S10_EEEEEEEPS9_jSF_S9_S9_SW_EEvT0_T1_T2_T3_T4_T6__param_2,
	.param .align 1 .b8 _ZN3cub18CUB_300001_SM_10006detail6reduce28DeviceReduceSingleTileKernelINS2_10policy_hubIN4cuda3std3__45tupleIJblEEEjN6thrust24THRUST_300001_SM_1000_NS8cuda_cub9__find_if7functorIS9_EEE10Policy1000ENSB_12zip_iteratorINS8_IJNSD_26transform_input_iterator_tIbNSC_6detail35transform_pair_of_input_iterators_tIbNSB_6detail15normal_iteratorINSB_10device_ptrIKdEEEESR_NS7_8equal_toIdEEEENS7_10__not_fn_tINS7_10__identityEEEEENSB_17counting_iteratorIlNSB_11use_defaultES10_S10_EEEEEEEPS9_jSF_S9_S9_SW_EEvT0_T1_T2_T3_T4_T6__param_3[1],
	.param .align 8 .b8 _ZN3cub18CUB_300001_SM_10006detail6reduce28DeviceReduceSingleTileKernelINS2_10policy_hubIN4cuda3std3__45tupleIJblEEEjN6thrust24THRUST_300001_SM_1000_NS8cuda_cub9__find_if7functorIS9_EEE10Policy1000ENSB_12zip_iteratorINS8_IJNSD_26transform_input_iterator_tIbNSC_6detail35transform_pair_of_input_iterators_tIbNSB_6detail15normal_iteratorINSB_10device_ptrIKdEEEESR_NS7_8equal_toIdEEEENS7_10__not_fn_tINS7_10__identityEEEEENSB_17counting_iteratorIlNSB_11use_defaultES10_S10_EEEEEEEPS9_jSF_S9_S9_SW_EEvT0_T1_T2_T3_T4_T6__param_4[16],
	.param .align 1 .b8 _ZN3cub18CUB_300001_SM_10006detail6reduce28DeviceReduceSingleTileKernelINS2_10policy_hubIN4cuda3std3__45tupleIJblEEEjN6thrust24THRUST_300001_SM_1000_NS8cuda_cub9__find_if7functorIS9_EEE10Policy1000ENSB_12zip_iteratorINS8_IJNSD_26transform_input_iterator_tIbNSC_6detail35transform_pair_of_input_iterators_tIbNSB_6detail15normal_iteratorINSB_10device_ptrIKdEEEESR_NS7_8equal_toIdEEEENS7_10__not_fn_tINS7_10__identityEEEEENSB_17counting_iteratorIlNSB_11use_defaultES10_S10_EEEEEEEPS9_jSF_S9_S9_SW_EEvT0_T1_T2_T3_T4_T6__param_5[1]
)
.maxntid 256
.minnctapersm 1
{
	.reg .pred 	%p<331>;
	.reg .b16 	%rs<424>;
	.reg .b32 	%r<455>;
	.reg .b64 	%rd<473>;
	.reg .b64 	%fd<81>;
	// demoted variable
	.shared .align 8 .b8 _ZZN3cub18CUB_300001_SM_10006detail6reduce28DeviceReduceSingleTileKernelINS2_10policy_hubIN4cuda3std3__45tupleIJblEEEjN6thrust24THRUST_300001_SM_1000_NS8cuda_cub9__find_if7functorIS9_EEE10Policy1000ENSB_12zip_iteratorINS8_IJNSD_26transform_input_iterator_tIbNSC_6detail35transform_pair_of_input_iterators_tIbNSB_6detail15normal_iteratorINSB_10device_ptrIKdEEEESR_NS7_8equal_toIdEEEENS7_10__not_fn_tINS7_10__identityEEEEENSB_17counting_iteratorIlNSB_11use_defaultES10_S10_EEEEEEEPS9_jSF_S9_S9_SW_EEvT0_T1_T2_T3_T4_T6_E12temp_storage[152];
	ld.param.u64 	%rd120, [_ZN3cub18CUB_300001_SM_10006detail6reduce28DeviceReduceSingleTileKernelINS2_10policy_hubIN4cuda3std3__45tupleIJblEEEjN6thrust24THRUST_300001_SM_1000_NS8cuda_cub9__find_if7functorIS9_EEE10Policy1000ENSB_12zip_iteratorINS8_IJNSD_26transform_input_iterator_tIbNSC_6detail35transform_pair_of_input_iterators_tIbNSB_6detail15normal_iteratorINSB_10device_ptrIKdEEEESR_NS7_8equal_toIdEEEENS7_10__not_fn_tINS7_10__identityEEEEENSB_17counting_iteratorIlNSB_11use_defaultES10_S10_EEEEEEEPS9_jSF_S9_S9_SW_EEvT0_T1_T2_T3_T4_T6__param_4+8];
	ld.param.u64 	%rd119, [_ZN3cub18CUB_300001_SM_10006detail6reduce28DeviceReduceSingleTileKernelINS2_10policy_hubIN4cuda3std3__45tupleIJblEEEjN6thrust24THRUST_300001_SM_1000_NS8cuda_cub9__find_if7functorIS9_EEE10Policy1000ENSB_12zip_iteratorINS8_IJNSD_26transform_input_iterator_tIbNSC_6detail35transform_pair_of_input_iterators_tIbNSB_6detail15normal_iteratorINSB_10device_ptrIKdEEEESR_NS7_8equal_toIdEEEENS7_10__not_fn_tINS7_10__identityEEEEENSB_17counting_iteratorIlNSB_11use_defaultES10_S10_EEEEEEEPS9_jSF_S9_S9_SW_EEvT0_T1_T2_T3_T4_T6__param_0+32];
	ld.param.u64 	%rd118, [_ZN3cub18CUB_300001_SM_10006detail6reduce28DeviceReduceSingleTileKernelINS2_10policy_hubIN4cuda3std3__45tupleIJblEEEjN6thrust24THRUST_300001_SM_1000_NS8cuda_cub9__find_if7functorIS9_EEE10Policy1000ENSB_12zip_iteratorINS8_IJNSD_26transform_input_iterator_tIbNSC_6detail35transform_pair_of_input_iterators_tIbNSB_6detail15normal_iteratorINSB_10device_ptrIKdEEEESR_NS7_8equal_toIdEEEENS7_10__not_fn_tINS7_10__identityEEEEENSB_17counting_iteratorIlNSB_11use_defaultES10_S10_EEEEEEEPS9_jSF_S9_S9_SW_EEvT0_T1_T2_T3_T4_T6__param_0+8];
	ld.param.u64 	%rd117, [_ZN3cub18CUB_300001_SM_10006detail6reduce28DeviceReduceSingleTileKernelINS2_10policy_hubIN4cuda3std3__45tupleIJblEEEjN6thrust24THRUST_300001_SM_1000_NS8cuda_cub9__find_if7functorIS9_EEE10Policy1000ENSB_12zip_iteratorINS8_IJNSD_26transform_input_iterator_tIbNSC_6detail35transform_pair_of_input_iterators_tIbNSB_6detail15normal_iteratorINSB_10device_ptrIKdEEEESR_NS7_8equal_toIdEEEENS7_10__not_fn_tINS7_10__identityEEEEENSB_17counting_iteratorIlNSB_11use_defaultES10_S10_EEEEEEEPS9_jSF_S9_S9_SW_EEvT0_T1_T2_T3_T4_T6__param_0];
	ld.param.u64 	%rd121, [_ZN3cub18CUB_300001_SM_10006detail6reduce28DeviceReduceSingleTileKernelINS2_10policy_hubIN4cuda3std3__45tupleIJblEEEjN6thrust24THRUST_300001_SM_1000_NS8cuda_cub9__find_if7functorIS9_EEE10Policy1000ENSB_12zip_iteratorINS8_IJNSD_26transform_input_iterator_tIbNSC_6detail35transform_pair_of_input_iterators_tIbNSB_6detail15normal_iteratorINSB_10device_ptrIKdEEEESR_NS7_8equal_toIdEEEENS7_10__not_fn_tINS7_10__identityEEEEENSB_17counting_iteratorIlNSB_11use_defaultES10_S10_EEEEEEEPS9_jSF_S9_S9_SW_EEvT0_T1_T2_T3_T4_T6__param_1];
	ld.param.u32 	%r44, [_ZN3cub18CUB_300001_SM_10006detail6reduce28DeviceReduceSingleTileKernelINS2_10policy_hubIN4cuda3std3__45tupleIJblEEEjN6thrust24THRUST_300001_SM_1000_NS8cuda_cub9__find_if7functorIS9_EEE10Policy1000ENSB_12zip_iteratorINS8_IJNSD_26transform_input_iterator_tIbNSC_6detail35transform_pair_of_input_iterators_tIbNSB_6detail15normal_iteratorINSB_10device_ptrIKdEEEESR_NS7_8equal_toIdEEEENS7_10__not_fn_tINS7_10__identityEEEEENSB_17counting_iteratorIlNSB_11use_defaultES10_S10_EEEEEEEPS9_jSF_S9_S9_SW_EEvT0_T1_T2_T3_T4_T6__param_2];
	ld.param.u8 	%rs110, [_ZN3cub18CUB_300001_SM_10006detail6reduce28DeviceReduceSingleTileKernelINS2_10policy_hubIN4cuda3std3__45tupleIJblEEEjN6thrust24THRUST_300001_SM_1000_NS8cuda_cub9__find_if7functorIS9_EEE10Policy1000ENSB_12zip_iteratorINS8_IJNSD_26transform_input_iterator_tIbNSC_6detail35transform_pair_of_input_iterators_tIbNSB_6detail15normal_iteratorINSB_10device_ptrIKdEEEESR_NS7_8equal_toIdEEEENS7_10__not_fn_tINS7_10__identityEEEEENSB_17counting_iteratorIlNSB_11use_defaultES10_S10_EEEEEEEPS9_jSF_S9_S9_SW_EEvT0_T1_T2_T3_T4_T6__param_4];
	cvta.to.global.u64 	%rd1, %rd121;
	setp.ne.s32 	%p1, %r44, 0;
	@%p1 bra 	$L__BB4_3;
	mov.u32 	%r440, %tid.x;
	setp.ne.s32 	%p330, %r440, 0;
	@%p330 bra 	$L__BB4_127;
	st.global.u8 	[%rd1], %rs110;
	st.global.u64 	[%rd1+8], %rd120;
	bra.uni 	$L__BB4_127;
$L__BB4_3:
	cvta.to.global.u64 	%rd2, %rd117;
	cvta.to.global.u64 	%rd3, %rd118;
	setp.gt.u32 	%p2, %r44, 1023;
	@%p2 bra 	$L__BB4_80;
	mov.u32 	%r1, %tid.x;
	setp.ge.u32 	%p151, %r1, %r44;
	mov.b16 	%rs391, 0;
	mov.b64 	%rd440, 0;
	mov.u32 	%r444, %r1;
	@%p151 bra 	$L__BB4_6;
	cvt.u64.u32 	%rd297, %r1;
	mul.wide.u32 	%rd298, %r1, 8;
	add.s64 	%rd299, %rd2, %rd298;
	add.s64 	%rd300, %rd3, %rd298;
	add.s64 	%rd440, %rd119, %rd297;
	ld.global.f64 	%fd49, [%rd299];
	ld.global.f64 	%fd50, [%rd300];
	setp.neu.f64 	%p152, %fd49, %fd50;
	selp.u16 	%rs391, 1, 0, %p152;
	add.s32 	%r444, %r1, 256;
$L__BB4_6:
	setp.ge.u32 	%p153, %r444, %r44;
	@%p153 bra 	$L__BB4_18;
	not.b32 	%r202, %r444;
	add.s32 	%r4, %r44, %r202;
	shr.u32 	%r203, %r4, 8;
	add.s32 	%r5, %r203, 1;
	and.b32  	%r6, %r5, 7;
	setp.lt.u32 	%p154, %r4, 1792;
	@%p154 bra 	$L__BB4_10;
	and.b32  	%r204, %r5, 33554424;
	neg.s32 	%r442, %r204;
$L__BB4_9:
	.pragma "nounroll";
	cvt.u64.u32 	%rd302, %r444;
	mul.wide.u32 	%rd303, %r444, 8;
	add.s64 	%rd304, %rd2, %rd303;
	add.s64 	%rd305, %rd3, %rd303;
	add.s64 	%rd306, %rd119, %rd302;
	ld.global.f64 	%fd51, [%rd304];
	ld.global.f64 	%fd52, [%rd305];
	setp.neu.f64 	%p155, %fd51, %fd52;
	selp.u16 	%rs232, 1, 0, %p155;
	and.b16  	%rs233, %rs391, 255;
	setp.ne.s16 	%p157, %rs233, 0;
	and.pred  	%p158, %p157, %p155;
	min.s64 	%rd307, %rd306, %rd440;
	setp.eq.s16 	%p159, %rs233, 0;
	selp.b64 	%rd308, %rd306, %rd440, %p159;
	selp.b16 	%rs234, %rs232, %rs391, %p159;
	selp.b64 	%rd309, %rd307, %rd308, %p158;
	selp.b16 	%rs235, 1, %rs234, %p158;
	and.b16  	%rs236, %rs235, 255;
	add.s64 	%rd310, %rd306, 256;
	ld.global.f64 	%fd53, [%rd304+2048];
	ld.global.f64 	%fd54, [%rd305+2048];
	setp.neu.f64 	%p160, %fd53, %fd54;
	selp.u16 	%rs237, 1, 0, %p160;
	setp.ne.s16 	%p162, %rs236, 0;
	and.pred  	%p163, %p162, %p160;
	min.s64 	%rd311, %rd310, %rd309;
	setp.eq.s16 	%p164, %rs236, 0;
	selp.b64 	%rd312, %rd310, %rd309, %p164;
	selp.b16 	%rs238, %rs237, %rs235, %p164;
	selp.b64 	%rd313, %rd311, %rd312, %p163;
	selp.b16 	%rs239, 1, %rs238, %p163;
	and.b16  	%rs240, %rs239, 255;
	add.s64 	%rd314, %rd306, 512;
	ld.global.f64 	%fd55, [%rd304+4096];
	ld.global.f64 	%fd56, [%rd305+4096];
	setp.neu.f64 	%p165, %fd55, %fd56;
	selp.u16 	%rs241, 1, 0, %p165;
	setp.ne.s16 	%p167, %rs240, 0;
	and.pred  	%p168, %p167, %p165;
	min.s64 	%rd315, %rd314, %rd313;
	setp.eq.s16 	%p169, %rs240, 0;
	selp.b64 	%rd316, %rd314, %rd313, %p169;
	selp.b16 	%rs242, %rs241, %rs239, %p169;
	selp.b64 	%rd317, %rd315, %rd316, %p168;
	selp.b16 	%rs243, 1, %rs242, %p168;
	and.b16  	%rs244, %rs243, 255;
	add.s64 	%rd318, %rd306, 768;
	ld.global.f64 	%fd57, [%rd304+6144];
	ld.global.f64 	%fd58, [%rd305+6144];
	setp.neu.f64 	%p170, %fd57, %fd58;
	selp.u16 	%rs245, 1, 0, %p170;
	setp.ne.s16 	%p172, %rs244, 0;
	and.pred  	%p173, %p172, %p170;
	min.s64 	%rd319, %rd318, %rd317;
	setp.eq.s16 	%p174, %rs244, 0;
	selp.b64 	%rd320, %rd318, %rd317, %p174;
	selp.b16 	%rs246, %rs245, %rs243, %p174;
	selp.b64 	%rd321, %rd319, %rd320, %p173;
	selp.b16 	%rs247, 1, %rs246, %p173;
	and.b16  	%rs248, %rs247, 255;
	add.s64 	%rd322, %rd306, 1024;
	ld.global.f64 	%fd59, [%rd304+8192];
	ld.global.f64 	%fd60, [%rd305+8192];
	setp.neu.f64 	%p175, %fd59, %fd60;
	selp.u16 	%rs249, 1, 0, %p175;
	setp.ne.s16 	%p177, %rs248, 0;
	and.pred  	%p178, %p177, %p175;
	min.s64 	%rd323, %rd322, %rd321;
	setp.eq.s16 	%p179, %rs248, 0;
	selp.b64 	%rd324, %rd322, %rd321, %p179;
	selp.b16 	%rs250, %rs249, %rs247, %p179;
	selp.b64 	%rd325, %rd323, %rd324, %p178;
	selp.b16 	%rs251, 1, %rs250, %p178;
	and.b16  	%rs252, %rs251, 255;
	add.s64 	%rd326, %rd306, 1280;
	ld.global.f64 	%fd61, [%rd304+10240];
	ld.global.f64 	%fd62, [%rd305+10240];
	setp.neu.f64 	%p180, %fd61, %fd62;
	selp.u16 	%rs253, 1, 0, %p180;
	setp.ne.s16 	%p182, %rs252, 0;
	and.pred  	%p183, %p182, %p180;
	min.s64 	%rd327, %rd326, %rd325;
	setp.eq.s16 	%p184, %rs252, 0;
	selp.b64 	%rd328, %rd326, %rd325, %p184;
	selp.b16 	%rs254, %rs253, %rs251, %p184;
	selp.b64 	%rd329, %rd327, %rd328, %p183;
	selp.b16 	%rs255, 1, %rs254, %p183;
	and.b16  	%rs256, %rs255, 255;
	add.s64 	%rd330, %rd306, 1536;
	ld.global.f64 	%fd63, [%rd304+12288];
	ld.global.f64 	%fd64, [%rd305+12288];
	setp.neu.f64 	%p185, %fd63, %fd64;
	selp.u16 	%rs257, 1, 0, %p185;
	setp.ne.s16 	%p187, %rs256, 0;
	and.pred  	%p188, %p187, %p185;
	min.s64 	%rd331, %rd330, %rd329;
	setp.eq.s16 	%p189, %rs256, 0;
	selp.b64 	%rd332, %rd330, %rd329, %p189;
	selp.b16 	%rs258, %rs257, %rs255, %p189;
	selp.b64 	%rd333, %rd331, %rd332, %p188;
	selp.b16 	%rs259, 1, %rs258, %p188;
	and.b16  	%rs260, %rs259, 255;
	add.s64 	%rd334, %rd306, 1792;
	ld.global.f64 	%fd65, [%rd304+14336];
	ld.global.f64 	%fd66, [%rd305+14336];
	setp.neu.f64 	%p190, %fd65, %fd66;
	selp.u16 	%rs261, 1, 0, %p190;
	setp.ne.s16 	%p192, %rs260, 0;
	and.pred  	%p193, %p192, %p190;
	min.s64 	%rd335, %rd334, %rd333;
	setp.eq.s16 	%p194, %rs260, 0;
	selp.b64 	%rd336, %rd334, %rd333, %p194;
	selp.b16 	%rs262, %rs261, %rs259, %p194;
	selp.b64 	%rd440, %rd335, %rd336, %p193;
	selp.b16 	%rs391, 1, %rs262, %p193;
	add.s32 	%r444, %r444, 2048;
	add.s32 	%r442, %r442, 8;
	setp.ne.s32 	%p195, %r442, 0;
	@%p195 bra 	$L__BB4_9;
$L__BB4_10:
	setp.eq.s32 	%p196, %r6, 0;
	@%p196 bra 	$L__BB4_18;
	setp.lt.u32 	%p197, %r6, 4;
	@%p197 bra 	$L__BB4_13;
	cvt.u64.u32 	%rd338, %r444;
	mul.wide.u32 	%rd339, %r444, 8;
	add.s64 	%rd340, %rd2, %rd339;
	add.s64 	%rd341, %rd3, %rd339;
	add.s64 	%rd342, %rd119, %rd338;
	ld.global.f64 	%fd67, [%rd340];
	ld.global.f64 	%fd68, [%rd341];
	setp.neu.f64 	%p198, %fd67, %fd68;
	selp.u16 	%rs264, 1, 0, %p198;
	and.b16  	%rs265, %rs391, 255;
	setp.ne.s16 	%p200, %rs265, 0;
	and.pred  	%p201, %p200, %p198;
	min.s64 	%rd343, %rd342, %rd440;
	setp.eq.s16 	%p202, %rs265, 0;
	selp.b64 	%rd344, %rd342, %rd440, %p202;
	selp.b16 	%rs266, %rs264, %rs391, %p202;
	selp.b64 	%rd345, %rd343, %rd344, %p201;
	selp.b16 	%rs267, 1, %rs266, %p201;
	and.b16  	%rs268, %rs267, 255;
	add.s32 	%r205, %r444, 256;
	cvt.u64.u32 	%rd346, %r205;
	add.s64 	%rd347, %rd119, %rd346;
	ld.global.f64 	%fd69, [%rd340+2048];
	ld.global.f64 	%fd70, [%rd341+2048];
	setp.neu.f64 	%p203, %fd69, %fd70;
	selp.u16 	%rs269, 1, 0, %p203;
	setp.ne.s16 	%p205, %rs268, 0;
	and.pred  	%p206, %p205, %p203;
	min.s64 	%rd348, %rd347, %rd345;
	setp.eq.s16 	%p207, %rs268, 0;
	selp.b64 	%rd349, %rd347, %rd345, %p207;
	selp.b16 	%rs270, %rs269, %rs267, %p207;
	selp.b64 	%rd350, %rd348, %rd349, %p206;
	selp.b16 	%rs271, 1, %rs270, %p206;
	and.b16  	%rs272, %rs271, 255;
	add.s32 	%r206, %r444, 512;
	cvt.u64.u32 	%rd351, %r206;
	add.s64 	%rd352, %rd119, %rd351;
	ld.global.f64 	%fd71, [%rd340+4096];
	ld.global.f64 	%fd72, [%rd341+4096];
	setp.neu.f64 	%p208, %fd71, %fd72;
	selp.u16 	%rs273, 1, 0, %p208;
	setp.ne.s16 	%p210, %rs272, 0;
	and.pred  	%p211, %p210, %p208;
	min.s64 	%rd353, %rd352, %rd350;
	setp.eq.s16 	%p212, %rs272, 0;
	selp.b64 	%rd354, %rd352, %rd350, %p212;
	selp.b16 	%rs274, %rs273, %rs271, %p212;
	selp.b64 	%rd355, %rd353, %rd354, %p211;
	selp.b16 	%rs275, 1, %rs274, %p211;
	and.b16  	%rs276, %rs275, 255;
	add.s32 	%r207, %r444, 768;
	cvt.u64.u32 	%rd356, %r207;
	add.s64 	%rd357, %rd119, %rd356;
	ld.global.f64 	%fd73, [%rd340+6144];
	ld.global.f64 	%fd74, [%rd341+6144];
	setp.neu.f64 	%p213, %fd73, %fd74;
	selp.u16 	%rs277, 1, 0, %p213;
	setp.ne.s16 	%p215, %rs276, 0;
	and.pred  	%p216, %p215, %p213;
	min.s64 	%rd358, %rd357, %rd355;
	setp.eq.s16 	%p217, %rs276, 0;
	selp.b64 	%rd359, %rd357, %rd355, %p217;
	selp.b16 	%rs278, %rs277, %rs275, %p217;
	selp.b64 	%rd440, %rd358, %rd359, %p216;
	selp.b16 	%rs391, 1, %rs278, %p216;
	add.s32 	%r444, %r444, 1024;
$L__BB4_13:
	and.b32  	%r208, %r5, 3;
	setp.eq.s32 	%p218, %r208, 0;
	@%p218 bra 	$L__BB4_18;
	setp.eq.s32 	%p219, %r208, 1;
	@%p219 bra 	$L__BB4_16;
	cvt.u64.u32 	%rd361, %r444;
	mul.wide.u32 	%rd362, %r444, 8;
	add.s64 	%rd363, %rd2, %rd362;
	add.s64 	%rd364, %rd3, %rd362;
	add.s64 	%rd365, %rd119, %rd361;
	ld.global.f64 	%fd75, [%rd363];
	ld.global.f64 	%fd76, [%rd364];
	setp.neu.f64 	%p220, %fd75, %fd76;
	selp.u16 	%rs280, 1, 0, %p220;
	and.b16  	%rs281, %rs391, 255;
	setp.ne.s16 	%p222, %rs281, 0;
	and.pred  	%p223, %p222, %p220;
	min.s64 	%rd366, %rd365, %rd440;
	setp.eq.s16 	%p224, %rs281, 0;
	selp.b64 	%rd367, %rd365, %rd440, %p224;
	selp.b16 	%rs282, %rs280, %rs391, %p224;
	selp.b64 	%rd368, %rd366, %rd367, %p223;
	selp.b16 	%rs283, 1, %rs282, %p223;
	and.b16  	%rs284, %rs283, 255;
	add.s32 	%r209, %r444, 256;
	cvt.u64.u32 	%rd369, %r209;
	add.s64 	%rd370, %rd119, %rd369;
	ld.global.f64 	%fd77, [%rd363+2048];
	ld.global.f64 	%fd78, [%rd364+2048];
	setp.neu.f64 	%p225, %fd77, %fd78;
	selp.u16 	%rs285, 1, 0, %p225;
	setp.ne.s16 	%p227, %rs284, 0;
	and.pred  	%p228, %p227, %p225;
	min.s64 	%rd371, %rd370, %rd368;
	setp.eq.s16 	%p229, %rs284, 0;
	selp.b64 	%rd372, %rd370, %rd368, %p229;
	selp.b16 	%rs286, %rs285, %rs283, %p229;
	selp.b64 	%rd440, %rd371, %rd372, %p228;
	selp.b16 	%rs391, 1, %rs286, %p228;
	add.s32 	%r444, %r444, 512;
$L__BB4_16:
	and.b32  	%r210, %r4, 256;
	setp.ne.s32 	%p230, %r210, 0;
	@%p230 bra 	$L__BB4_18;
	cvt.u64.u32 	%rd373, %r444;
	mul.wide.u32 	%rd374, %r444, 8;
	add.s64 	%rd375, %rd2, %rd374;
	add.s64 	%rd376, %rd3, %rd374;
	add.s64 	%rd377, %rd119, %rd373;
	ld.global.f64 	%fd79, [%rd375];
	ld.global.f64 	%fd80, [%rd376];
	setp.neu.f64 	%p231, %fd79, %fd80;
	selp.u16 	%rs287, 1, 0, %p231;
	and.b16  	%rs288, %rs391, 255;
	setp.ne.s16 	%p233, %rs288, 0;
	and.pred  	%p234, %p233, %p231;
	min.s64 	%rd378, %rd377, %rd440;
	setp.eq.s16 	%p235, %rs288, 0;
	selp.b64 	%rd379, %rd377, %rd440, %p235;
	selp.b16 	%rs289, %rs287, %rs391, %p235;
	selp.b64 	%rd440, %rd378, %rd379, %p234;
	selp.b16 	%rs391, 1, %rs289, %p234;
$L__BB4_18:
	setp.lt.u32 	%p236, %r44, 256;
	@%p236 bra 	$L__BB4_43;
	// begin inline asm
	mov.u32 %r329, %laneid;
	// end inline asm
	cvt.u32.u16 	%r350, %rs391;
	and.b32  	%r331, %r350, 255;
	mov.b32 	%r347, 1;
	mov.b32 	%r348, 31;
	mov.b32 	%r349, -1;
	// begin inline asm
	shfl.sync.down.b32 %r330, %r331, %r347, %r348, %r349;
	// end inline asm
	// begin inline asm
	shfl.sync.down.b32 %r335, %r336, %r347, %r348, %r349;
	// end inline asm
	mov.b64 	{%r341, %r346}, %rd440;
	// begin inline asm
	shfl.sync.down.b32 %r340, %r341, %r347, %r348, %r349;
	// end inline asm
	// begin inline asm
	shfl.sync.down.b32 %r345, %r346, %r347, %r348, %r349;
	// end inline asm
	mov.b64 	%rd19, {%r340, %r345};
	cvt.u16.u32 	%rs15, %r330;
	setp.gt.s32 	%p286, %r329, 30;
	@%p286 bra 	$L__BB4_23;
	and.b16  	%rs331, %rs391, 255;
	setp.eq.s16 	%p287, %rs331, 0;
	and.b16  	%rs332, %rs15, 255;
	setp.eq.s16 	%p288, %rs332, 0;
	or.pred  	%p289, %p287, %p288;
	@%p289 bra 	$L__BB4_22;
	min.s64 	%rd440, %rd19, %rd440;
	mov.b16 	%rs391, 1;
	bra.uni 	$L__BB4_23;
$L__BB4_22:
	setp.eq.s16 	%p290, %rs331, 0;
	selp.b64 	%rd440, %rd19, %rd440, %p290;
	selp.b16 	%rs391, %rs15, %rs391, %p290;
$L__BB4_23:
	cvt.u32.u16 	%r371, %rs391;
	and.b32  	%r352, %r371, 255;
	mov.b32 	%r368, 2;
	mov.b32 	%r369, 31;
	mov.b32 	%r370, -1;
	// begin inline asm
	shfl.sync.down.b32 %r351, %r352, %r368, %r369, %r370;
	// end inline asm
	// begin inline asm
	shfl.sync.down.b32 %r356, %r357, %r368, %r369, %r370;
	// end inline asm
	mov.b64 	{%r362, %r367}, %rd440;
	// begin inline asm
	shfl.sync.down.b32 %r361, %r362, %r368, %r369, %r370;
	// end inline asm
	// begin inline asm
	shfl.sync.down.b32 %r366, %r367, %r368, %r369, %r370;
	// end inline asm
	mov.b64 	%rd23, {%r361, %r366};
	cvt.u16.u32 	%rs18, %r351;
	setp.gt.s32 	%p291, %r329, 29;
	@%p291 bra 	$L__BB4_27;
	and.b16  	%rs335, %rs391, 255;
	setp.eq.s16 	%p292, %rs335, 0;
	and.b16  	%rs336, %rs18, 255;
	setp.eq.s16 	%p293, %rs336, 0;
	or.pred  	%p294, %p292, %p293;
	@%p294 bra 	$L__BB4_26;
	min.s64 	%rd440, %rd23, %rd440;
	mov.b16 	%rs391, 1;
	bra.uni 	$L__BB4_27;
$L__BB4_26:
	setp.eq.s16 	%p295, %rs335, 0;
	selp.b64 	%rd440, %rd23, %rd440, %p295;
	selp.b16 	%rs391, %rs18, %rs391, %p295;
$L__BB4_27:
	cvt.u32.u16 	%r392, %rs391;
	and.b32  	%r373, %r392, 255;
	mov.b32 	%r389, 4;
	mov.b32 	%r390, 31;
	mov.b32 	%r391, -1;
	// begin inline asm
	shfl.sync.down.b32 %r372, %r373, %r389, %r390, %r391;
	// end inline asm
	// begin inline asm
	shfl.sync.down.b32 %r377, %r378, %r389, %r390, %r391;
	// end inline asm
	mov.b64 	{%r383, %r388}, %rd440;
	// begin inline asm
	shfl.sync.down.b32 %r382, %r383, %r389, %r390, %r391;
	// end inline asm
	// begin inline asm
	shfl.sync.down.b32 %r387, %r388, %r389, %r390, %r391;
	// end inline asm
	mov.b64 	%rd27, {%r382, %r387};
	cvt.u16.u32 	%rs21, %r372;
	setp.gt.s32 	%p296, %r329, 27;
	@%p296 bra 	$L__BB4_31;
	and.b16  	%rs339, %rs391, 255;
	setp.eq.s16 	%p297, %rs339, 0;
	and.b16  	%rs340, %rs21, 255;
	setp.eq.s16 	%p298, %rs340, 0;
	or.pred  	%p299, %p297, %p298;
	@%p299 bra 	$L__BB4_30;
	min.s64 	%rd440, %rd27, %rd440;
	mov.b16 	%rs391, 1;
	bra.uni 	$L__BB4_31;
$L__BB4_30:
	setp.eq.s16 	%p300, %rs339, 0;
	selp.b16 	%rs391, %rs21, %rs391, %p300;
	selp.b64 	%rd440, %rd27, %rd440, %p300;
$L__BB4_31:
	cvt.u32.u16 	%r413, %rs391;
	and.b32  	%r394, %r413, 255;
	mov.b32 	%r410, 8;
	mov.b32 	%r411, 31;
	mov.b32 	%r412, -1;
	// begin inline asm
	shfl.sync.down.b32 %r393, %r394, %r410, %r411, %r412;
	// end inline asm
	// begin inline asm
	shfl.sync.down.b32 %r398, %r399, %r410, %r411, %r412;
	// end inline asm
	mov.b64 	{%r404, %r409}, %rd440;
	// begin inline asm
	shfl.sync.down.b32 %r403, %r404, %r410, %r411, %r412;
	// end inline asm
	// begin inline asm
	shfl.sync.down.b32 %r408, %r409, %r410, %r411, %r412;
	// end inline asm
	mov.b64 	%rd31, {%r403, %r408};
	cvt.u16.u32 	%rs24, %r393;
	setp.gt.s32 	%p301, %r329, 23;
	@%p301 bra 	$L__BB4_35;
	and.b16  	%rs343, %rs391, 255;
	setp.eq.s16 	%p302, %rs343, 0;
	and.b16  	%rs344, %rs24, 255;
	setp.eq.s16 	%p303, %rs344, 0;
	or.pred  	%p304, %p302, %p303;
	@%p304 bra 	$L__BB4_34;
	min.s64 	%rd440, %rd31, %rd440;
	mov.b16 	%rs391, 1;
	bra.uni 	$L__BB4_35;
$L__BB4_34:
	setp.eq.s16 	%p305, %rs343, 0;
	selp.b16 	%rs391, %rs24, %rs391, %p305;
	selp.b64 	%rd440, %rd31, %rd440, %p305;
$L__BB4_35:
	cvt.u32.u16 	%r434, %rs391;
	and.b32  	%r415, %r434, 255;
	mov.b32 	%r431, 16;
	mov.b32 	%r432, 31;
	mov.b32 	%r433, -1;
	// begin inline asm
	shfl.sync.down.b32 %r414, %r415, %r431, %r432, %r433;
	// end inline asm
	// begin inline asm
	shfl.sync.down.b32 %r419, %r420, %r431, %r432, %r433;
	// end inline asm
	mov.b64 	{%r425, %r430}, %rd440;
	// begin inline asm
	shfl.sync.down.b32 %r424, %r425, %r431, %r432, %r433;
	// end inline asm
	// begin inline asm
	shfl.sync.down.b32 %r429, %r430, %r431, %r432, %r433;
	// end inline asm
	mov.b64 	%rd35, {%r424, %r429};
	cvt.u16.u32 	%rs27, %r414;
	setp.gt.s32 	%p306, %r329, 15;
	@%p306 bra 	$L__BB4_39;
	and.b16  	%rs347, %rs391, 255;
	setp.eq.s16 	%p307, %rs347, 0;
	and.b16  	%rs348, %rs27, 255;
	setp.eq.s16 	%p308, %rs348, 0;
	or.pred  	%p309, %p307, %p308;
	@%p309 bra 	$L__BB4_38;
	min.s64 	%rd440, %rd35, %rd440;
	mov.b16 	%rs391, 1;
	bra.uni 	$L__BB4_39;
$L__BB4_38:
	setp.eq.s16 	%p310, %rs347, 0;
	selp.b16 	%rs391, %rs27, %rs391, %p310;
	selp.b64 	%rd440, %rd35, %rd440, %p310;
$L__BB4_39:
	setp.ne.s32 	%p311, %r329, 0;
	@%p311 bra 	$L__BB4_41;
	shr.u32 	%r435, %r1, 1;
	and.b32  	%r436, %r435, 496;
	mov.u32 	%r437, _ZZN3cub18CUB_300001_SM_10006detail6reduce28DeviceReduceSingleTileKernelINS2_10policy_hubIN4cuda3std3__45tupleIJblEEEjN6thrust24THRUST_300001_SM_1000_NS8cuda_cub9__find_if7functorIS9_EEE10Policy1000ENSB_12zip_iteratorINS8_IJNSD_26transform_input_iterator_tIbNSC_6detail35transform_pair_of_input_iterators_tIbNSB_6detail15normal_iteratorINSB_10device_ptrIKdEEEESR_NS7_8equal_toIdEEEENS7_10__not_fn_tINS7_10__identityEEEEENSB_17counting_iteratorIlNSB_11use_defaultES10_S10_EEEEEEEPS9_jSF_S9_S9_SW_EEvT0_T1_T2_T3_T4_T6_E12temp_storage;
	add.s32 	%r438, %r437, %r436;
	st.shared.u8 	[%r438+8], %rs391;
	st.shared.u64 	[%r438+16], %rd440;
$L__BB4_41:
	bar.sync 	0;
	setp.ne.s32 	%p312, %r1, 0;
	@%p312 bra 	$L__BB4_125;
	ld.shared.u8 	%rs351, [_ZZN3cub18CUB_300001_SM_10006detail6reduce28DeviceReduceSingleTileKernelINS2_10policy_hubIN4cuda3std3__45tupleIJblEEEjN6thrust24THRUST_300001_SM_1000_NS8cuda_cub9__find_if7functorIS9_EEE10Policy1000ENSB_12zip_iteratorINS8_IJNSD_26transform_input_iterator_tIbNSC_6detail35transform_pair_of_input_iterators_tIbNSB_6detail15normal_iteratorINSB_10device_ptrIKdEEEESR_NS7_8equal_toIdEEEENS7_10__not_fn_tINS7_10__identityEEEEENSB_17counting_iteratorIlNSB_11use_defaultES10_S10_EEEEEEEPS9_jSF_S9_S9_SW_EEvT0_T1_T2_T3_T4_T6_E12temp_storage+24];
	ld.shared.u64 	%rd401, [_ZZN3cub18CUB_300001_SM_10006detail6reduce28DeviceReduceSingleTileKernelINS2_10policy_hubIN4cuda3std3__45tupleIJblEEEjN6thrust24THRUST_300001_SM_1000_NS8cuda_cub9__find_if7functorIS9_EEE10Policy1000ENSB_12zip_iteratorINS8_IJNSD_26transform_input_iterator_tIbNSC_6detail35transform_pair_of_input_iterators_tIbNSB_6detail15normal_iteratorINSB_10device_ptrIKdEEEESR_NS7_8equal_toIdEEEENS7_10__not_fn_tINS7_10__identityEEEEENSB_17counting_iteratorIlNSB_11use_defaultES10_S10_EEEEEEEPS9_jSF_S9_S9_SW_EEvT0_T1_T2_T3_T4_T6_E12temp_storage+32];
	and.b16  	%rs352, %rs391, 255;
	setp.eq.s16 	%p313, %rs352, 0;
	setp.eq.s16 	%p314, %rs351, 0;
	min.s64 	%rd402, %rd401, %rd440;
	selp.b16 	%rs353, %rs391, 1, %p314;
	selp.b16 	%rs354, %rs351, %rs353, %p313;
	and.b16  	%rs355, %rs354, 255;
	selp.b64 	%rd403, %rd440, %rd402, %p314;
	selp.b64 	%rd404, %rd401, %rd403, %p313;
	ld.shared.u8 	%rs356, [_ZZN3cub18CUB_300001_SM_10006detail6reduce28DeviceReduceSingleTileKernelINS2_10policy_hubIN4cuda3std3__45tupleIJblEEEjN6thrust24THRUST_300001_SM_1000_NS8cuda_cub9__find_if7functorIS9_EEE10Policy1000ENSB_12zip_iteratorINS8_IJNSD_26transform_input_iterator_tIbNSC_6detail35transform_pair_of_input_iterators_tIbNSB_6detail15normal_iteratorINSB_10device_ptrIKdEEEESR_NS7_8equal_toIdEEEENS7_10__not_fn_tINS7_10__identityEEEEENSB_17counting_iteratorIlNSB_11use_defaultES10_S10_EEEEEEEPS9_jSF_S9_S9_SW_EEvT0_T1_T2_T3_T4_T6_E12temp_storage+40];
	ld.shared.u64 	%rd405, [_ZZN3cub18CUB_300001_SM_10006detail6reduce28DeviceReduceSingleTileKernelINS2_10policy_hubIN4cuda3std3__45tupleIJblEEEjN6thrust24THRUST_300001_SM_1000_NS8cuda_cub9__find_if7functorIS9_EEE10Policy1000ENSB_12zip_iteratorINS8_IJNSD_26transform_input_iterator_tIbNSC_6detail35transform_pair_of_input_iterators_tIbNSB_6detail15normal_iteratorINSB_10device_ptrIKdEEEESR_NS7_8equal_toIdEEEENS7_10__not_fn_tINS7_10__identityEEEEENSB_17counting_iteratorIlNSB_11use_defaultES10_S10_EEEEEEEPS9_jSF_S9_S9_SW_EEvT0_T1_T2_T3_T4_T6_E12temp_storage+48];
	setp.eq.s16 	%p315, %rs355, 0;
	setp.eq.s16 	%p316, %rs356, 0;
	min.s64 	%rd406, %rd405, %rd404;
	selp.b16 	%rs357, %rs354, 1, %p316;
	selp.b16 	%rs358, %rs356, %rs357, %p315;
	and.b16  	%rs359, %rs358, 255;
	selp.b64 	%rd407, %rd404, %rd406, %p316;
	selp.b64 	%rd408, %rd405, %rd407, %p315;
	ld.shared.u8 	%rs360, [_ZZN3cub18CUB_300001_SM_10006detail6reduce28DeviceReduceSingleTileKernelINS2_10policy_hubIN4cuda3std3__45tupleIJblEEEjN6thrust24THRUST_300001_SM_1000_NS8cuda_cub9__find_if7functorIS9_EEE10Policy1000ENSB_12zip_iteratorINS8_IJNSD_26transform_input_iterator_tIbNSC_6detail35transform_pair_of_input_iterators_tIbNSB_6detail15normal_iteratorINSB_10device_ptrIKdEEEESR_NS7_8equal_toIdEEEENS7_10__not_fn_tINS7_10__identityEEEEENSB_17counting_iteratorIlNSB_11use_defaultES10_S10_EEEEEEEPS9_jSF_S9_S9_SW_EEvT0_T1_T2_T3_T4_T6_E12temp_storage+56];
	ld.shared.u64 	%rd409, [_ZZN3cub18CUB_300001_SM_10006detail6reduce28DeviceReduceSingleTileKernelINS2_10policy_hubIN4cuda3std3__45tupleIJblEEEjN6thrust24THRUST_300001_SM_1000_NS8cuda_cub9__find_if7functorIS9_EEE10Policy1000ENSB_12zip_iteratorINS8_IJNSD_26transform_input_iterator_tIbNSC_6detail35transform_pair_of_input_iterators_tIbNSB_6detail15normal_iteratorINSB_10device_ptrIKdEEEESR_NS7_8equal_toIdEEEENS7_10__not_fn_tINS7_10__identityEEEEENSB_17counting_iteratorIlNSB_11use_defaultES10_S10_EEEEEEEPS9_jSF_S9_S9_SW_EEvT0_T1_T2_T3_T4_T6_E12temp_storage+64];
	setp.eq.s16 	%p317, %rs359, 0;
	setp.eq.s16 	%p318, %rs360, 0;
	min.s64 	%rd410, %rd409, %rd408;
	selp.b16 	%rs361, %rs358, 1, %p318;
	selp.b16 	%rs362, %rs360, %rs361, %p317;
	and.b16  	%rs363, %rs362, 255;
	selp.b64 	%rd411, %rd408, %rd410, %p318;
	selp.b64 	%rd412, %rd409, %rd411, %p317;
	ld.shared.u8 	%rs364, [_ZZN3cub18CUB_300001_SM_10006detail6reduce28DeviceReduceSingleTileKernelINS2_10policy_hubIN4cuda3std3__45tupleIJblEEEjN6thrust24THRUST_300001_SM_1000_NS8cuda_cub9__find_if7functorIS9_EEE10Policy1000ENSB_12zip_iteratorINS8_IJNSD_26transform_input_iterator_tIbNSC_6detail35transform_pair_of_input_iterators_tIbNSB_6detail15normal_iteratorINSB_10device_ptrIKdEEEESR_NS7_8equal_toIdEEEENS7_10__not_fn_tINS7_10__identityEEEEENSB_17counting_iteratorIlNSB_11use_defaultES10_S10_EEEEEEEPS9_jSF_S9_S9_SW_EEvT0_T1_T2_T3_T4_T6_E12temp_storage+72];
	ld.shared.u64 	%rd413, [_ZZN3cub18CUB_300001_SM_10006detail6reduce28DeviceReduceSingleTileKernelINS2_10policy_hubIN4cuda3std3__45tupleIJblEEEjN6thrust24THRUST_300001_SM_1000_NS8cuda_cub9__find_if7functorIS9_EEE10Policy1000ENSB_12zip_iteratorINS8_IJNSD_26transform_input_iterator_tIbNSC_6detail35transform_pair_of_input_iterators_tIbNSB_6detail15normal_iteratorINSB_10device_ptrIKdEEEESR_NS7_8equal_toIdEEEENS7_10__not_fn_tINS7_10__identityEEEEENSB_17counting_iteratorIlNSB_11use_defaultES10_S10_EEEEEEEPS9_jSF_S9_S9_SW_EEvT0_T1_T2_T3_T4_T6_E12temp_storage+80];
	setp.eq.s16 	%p319, %rs363, 0;
	setp.eq.s16 	%p320, %rs364, 0;
	min.s64 	%rd414, %rd413, %rd412;
	selp.b16 	%rs365, %rs362, 1, %p320;
	selp.b16 	%rs366, %rs364, %rs365, %p319;
	and.b16  	%rs367, %rs366, 255;
	selp.b64 	%rd415, %rd412, %rd414, %p320;
	selp.b64 	%rd416, %rd413, %rd415, %p319;
	ld.shared.u8 	%rs368, [_ZZN3cub18CUB_300001_SM_10006detail6reduce28DeviceReduceSingleTileKernelINS2_10policy_hubIN4cuda3std3__45tupleIJblEEEjN6thrust24THRUST_300001_SM_1000_NS8cuda_cub9__find_if7functorIS9_EEE10Policy1000ENSB_12zip_iteratorINS8_IJNSD_26transform_input_iterator_tIbNSC_6detail35transform_pair_of_input_iterators_tIbNSB_6detail15normal_iteratorINSB_10device_ptrIKdEEEESR_NS7_8equal_toIdEEEENS7_10__not_fn_tINS7_10__identityEEEEENSB_17counting_iteratorIlNSB_11use_defaultES10_S10_EEEEEEEPS9_jSF_S9_S9_SW_EEvT0_T1_T2_T3_T4_T6_E12temp_storage+88];
	ld.shared.u64 	%rd417, [_ZZN3cub18CUB_300001_SM_10006detail6reduce28DeviceReduceSingleTileKernelINS2_10policy_hubIN4cuda3std3__45tupleIJblEEEjN6thrust24THRUST_300001_SM_1000_NS8cuda_cub9__find_if7functorIS9_EEE10Policy1000ENSB_12zip_iteratorINS8_IJNSD_26transform_input_iterator_tIbNSC_6detail35transform_pair_of_input_iterators_tIbNSB_6detail15normal_iteratorINSB_10device_ptrIKdEEEESR_NS7_8equal_toIdEEEENS7_10__not_fn_tINS7_10__identityEEEEENSB_17counting_iteratorIlNSB_11use_defaultES10_S10_EEEEEEEPS9_jSF_S9_S9_SW_EEvT0_T1_T2_T3_T4_T6_E12temp_storage+96];
	setp.eq.s16 	%p321, %rs367, 0;
	setp.eq.s16 	%p322, %rs368, 0;
	min.s64 	%rd418, %rd417, %rd416;
	selp.b16 	%rs369, %rs366, 1, %p322;
	selp.b16 	%rs370, %rs368, %rs369, %p321;
	and.b16  	%rs371, %rs370, 255;
	selp.b64 	%rd419, %rd416, %rd418, %p322;
	selp.b64 	%rd420, %rd417, %rd419, %p321;
	ld.shared.u8 	%rs372, [_ZZN3cub18CUB_300001_SM_10006detail6reduce28DeviceReduceSingleTileKernelINS2_10policy_hubIN4cuda3std3__45tupleIJblEEEjN6thrust24THRUST_300001_SM_1000_NS8cuda_cub9__find_if7functorIS9_EEE10Policy1000ENSB_12zip_iteratorINS8_IJNSD_26transform_input_iterator_tIbNSC_6detail35transform_pair_of_input_iterators_tIbNSB_6detail15normal_iteratorINSB_10device_ptrIKdEEEESR_NS7_8equal_toIdEEEENS7_10__not_fn_tINS7_10__identityEEEEENSB_17counting_iteratorIlNSB_11use_defaultES10_S10_EEEEEEEPS9_jSF_S9_S9_SW_EEvT0_T1_T2_T3_T4_T6_E12temp_storage+104];
	ld.shared.u64 	%rd421, [_ZZN3cub18CUB_300001_SM_10006detail6reduce28DeviceReduceSingleTileKernelINS2_10policy_hubIN4cuda3std3__45tupleIJblEEEjN6thrust24THRUST_300001_SM_1000_NS8cuda_cub9__find_if7functorIS9_EEE10Policy1000ENSB_12zip_iteratorINS8_IJNSD_26transform_input_iterator_tIbNSC_6detail35transform_pair_of_input_iterators_tIbNSB_6detail15normal_iteratorINSB_10device_ptrIKdEEEESR_NS7_8equal_toIdEEEENS7_10__not_fn_tINS7_10__identityEEEEENSB_17counting_iteratorIlNSB_11use_defaultES10_S10_EEEEEEEPS9_jSF_S9_S9_SW_EEvT0_T1_T2_T3_T4_T6_E12temp_storage+112];
	setp.eq.s16 	%p323, %rs371, 0;
	setp.eq.s16 	%p324, %rs372, 0;
	min.s64 	%rd422, %rd421, %rd420;
	selp.b16 	%rs373, %rs370, 1, %p324;
	selp.b16 	%rs374, %rs372, %rs373, %p323;
	and.b16  	%rs375, %rs374, 255;
	selp.b64 	%rd423, %rd420, %rd422, %p324;
	selp.b64 	%rd424, %rd421, %rd423, %p323;
	ld.shared.u8 	%rs376, [_ZZN3cub18CUB_300001_SM_10006detail6reduce28DeviceReduceSingleTileKernelINS2_10policy_hubIN4cuda3std3__45tupleIJblEEEjN6thrust24THRUST_300001_SM_1000_NS8cuda_cub9__find_if7functorIS9_EEE10Policy1000ENSB_12zip_iteratorINS8_IJNSD_26transform_input_iterator_tIbNSC_6detail35transform_pair_of_input_iterators_tIbNSB_6detail15normal_iteratorINSB_10device_ptrIKdEEEESR_NS7_8equal_toIdEEEENS7_10__not_fn_tINS7_10__identityEEEEENSB_17counting_iteratorIlNSB_11use_defaultES10_S10_EEEEEEEPS9_jSF_S9_S9_SW_EEvT0_T1_T2_T3_T4_T6_E12temp_storage+120];
	ld.shared.u64 	%rd425, [_ZZN3cub18CUB_300001_SM_10006detail6reduce28DeviceReduceSingleTileKernelINS2_10policy_hubIN4cuda3std3__45tupleIJblEEEjN6thrust24THRUST_300001_SM_1000_NS8cuda_cub9__find_if7functorIS9_EEE10Policy1000ENSB_12zip_iteratorINS8_IJNSD_26transform_input_iterator_tIbNSC_6detail35transform_pair_of_input_iterators_tIbNSB_6detail15normal_iteratorINSB_10device_ptrIKdEEEESR_NS7_8equal_toIdEEEENS7_10__not_fn_tINS7_10__identityEEEEENSB_17counting_iteratorIlNSB_11use_defaultES10_S10_EEEEEEEPS9_jSF_S9_S9_SW_EEvT0_T1_T2_T3_T4_T6_E12temp_storage+128];
	setp.eq.s16 	%p325, %rs375, 0;
	setp.eq.s16 	%p326, %rs376, 0;
	min.s64 	%rd426, %rd425, %rd424;
	selp.b16 	%rs377, %rs374, 1, %p326;
	selp.b16 	%rs391, %rs376, %rs377, %p325;
	selp.b64 	%rd427, %rd424, %rd426, %p326;
	selp.b64 	%rd440, %rd425, %rd427, %p325;
	bra.uni 	$L__BB4_125;
$L__BB4_43:
	// begin inline asm
	mov.u32 %r211, %laneid;
	// end inline asm
	and.b32  	%r232, %r1, 992;
	add.s32 	%r233, %r232, 32;
	setp.gt.u32 	%p237, %r233, %r44;
	not.b32 	%r234, %r232;
	add.s32 	%r235, %r44, %r234;
	selp.b32 	%r230, %r235, 31, %p237;
	cvt.u32.u16 	%r236, %rs391;
	and.b32  	%r213, %r236, 255;
	mov.b32 	%r229, 1;
	mov.b32 	%r231, -1;
	// begin inline asm
	shfl.sync.down.b32 %r212, %r213, %r229, %r230, %r231;
	// end inline asm
	// begin inline asm
	shfl.sync.down.b32 %r217, %r218, %r229, %r230, %r231;
	// end inline asm
	mov.b64 	{%r223, %r228}, %rd440;
	// begin inline asm
	shfl.sync.down.b32 %r222, %r223, %r229, %r230, %r231;
	// end inline asm
	// begin inline asm
	shfl.sync.down.b32 %r227, %r228, %r229, %r230, %r231;
	// end inline asm
	mov.b64 	%rd40, {%r222, %r227};
	cvt.u16.u32 	%rs31, %r212;
	setp.ge.s32 	%p238, %r211, %r230;
	@%p238 bra 	$L__BB4_47;
	and.b16  	%rs290, %rs391, 255;
	setp.eq.s16 	%p239, %rs290, 0;
	and.b16  	%rs291, %rs31, 255;
	setp.eq.s16 	%p240, %rs291, 0;
	or.pred  	%p241, %p239, %p240;
	@%p241 bra 	$L__BB4_46;
	min.s64 	%rd440, %rd40, %rd440;
	mov.b16 	%rs391, 1;
	bra.uni 	$L__BB4_47;
$L__BB4_46:
	setp.eq.s16 	%p242, %rs290, 0;
	selp.b16 	%rs391, %rs31, %rs391, %p242;
	selp.b64 	%rd440, %rd40, %rd440, %p242;
$L__BB4_47:
	cvt.u32.u16 	%r257, %rs391;
	and.b32  	%r238, %r257, 255;
	mov.b32 	%r254, 2;
	mov.b32 	%r256, -1;
	// begin inline asm
	shfl.sync.down.b32 %r237, %r238, %r254, %r230, %r256;
	// end inline asm
	// begin inline asm
	shfl.sync.down.b32 %r242, %r243, %r254, %r230, %r256;
	// end inline asm
	mov.b64 	{%r248, %r253}, %rd440;
	// begin inline asm
	shfl.sync.down.b32 %r247, %r248, %r254, %r230, %r256;
	// end inline asm
	// begin inline asm
	shfl.sync.down.b32 %r252, %r253, %r254, %r230, %r256;
	// end inline asm
	mov.b64 	%rd44, {%r247, %r252};
	cvt.u16.u32 	%rs34, %r237;
	add.s32 	%r258, %r211, 2;
	setp.gt.s32 	%p243, %r258, %r230;
	@%p243 bra 	$L__BB4_51;
	and.b16  	%rs294, %rs391, 255;
	setp.eq.s16 	%p244, %rs294, 0;
	and.b16  	%rs295, %rs34, 255;
	setp.eq.s16 	%p245, %rs295, 0;
	or.pred  	%p246, %p244, %p245;
	@%p246 bra 	$L__BB4_50;
	min.s64 	%rd440, %rd44, %rd440;
	mov.b16 	%rs391, 1;
	bra.uni 	$L__BB4_51;
$L__BB4_50:
	setp.eq.s16 	%p247, %rs294, 0;
	selp.b16 	%rs391, %rs34, %rs391, %p247;
	selp.b64 	%rd440, %rd44, %rd440, %p247;
$L__BB4_51:
	cvt.u32.u16 	%r279, %rs391;
	and.b32  	%r260, %r279, 255;
	mov.b32 	%r276, 4;
	mov.b32 	%r278, -1;
	// begin inline asm
	shfl.sync.down.b32 %r259, %r260, %r276, %r230, %r278;
	// end inline asm
	// begin inline asm
	shfl.sync.down.b32 %r264, %r265, %r276, %r230, %r278;
	// end inline asm
	mov.b64 	{%r270, %r275}, %rd440;
	// begin inline asm
	shfl.sync.down.b32 %r269, %r270, %r276, %r230, %r278;
	// end inline asm
	// begin inline asm
	shfl.sync.down.b32 %r274, %r275, %r276, %r230, %r278;
	// end inline asm
	mov.b64 	%rd48, {%r269, %r274};
	cvt.u16.u32 	%rs37, %r259;
	add.s32 	%r280, %r211, 4;
	setp.gt.s32 	%p248, %r280, %r230;
	@%p248 bra 	$L__BB4_55;
	and.b16  	%rs298, %rs391, 255;
	setp.eq.s16 	%p249, %rs298, 0;
	and.b16  	%rs299, %rs37, 255;
	setp.eq.s16 	%p250, %rs299, 0;
	or.pred  	%p251, %p249, %p250;
	@%p251 bra 	$L__BB4_54;
	min.s64 	%rd440, %rd48, %rd440;
	mov.b16 	%rs391, 1;
	bra.uni 	$L__BB4_55;
$L__BB4_54:
	setp.eq.s16 	%p252, %rs298, 0;
	selp.b16 	%rs391, %rs37, %rs391, %p252;
	selp.b64 	%rd440, %rd48, %rd440, %p252;
$L__BB4_55:
	cvt.u32.u16 	%r301, %rs391;
	and.b32  	%r282, %r301, 255;
	mov.b32 	%r298, 8;
	mov.b32 	%r300, -1;
	// begin inline asm
	shfl.sync.down.b32 %r281, %r282, %r298, %r230, %r300;
	// end inline asm
	// begin inline asm
	shfl.sync.down.b32 %r286, %r287, %r298, %r230, %r300;
	// end inline asm
	mov.b64 	{%r292, %r297}, %rd440;
	// begin inline asm
	shfl.sync.down.b32 %r291, %r292, %r298, %r230, %r300;
	// end inline asm
	// begin inline asm
	shfl.sync.down.b32 %r296, %r297, %r298, %r230, %r300;
	// end inline asm
	mov.b64 	%rd52, {%r291, %r296};
	cvt.u16.u32 	%rs40, %r281;
	add.s32 	%r302, %r211, 8;
	setp.gt.s32 	%p253, %r302, %r230;
	@%p253 bra 	$L__BB4_59;
	and.b16  	%rs302, %rs391, 255;
	setp.eq.s16 	%p254, %rs302, 0;
	and.b16  	%rs303, %rs40, 255;
	setp.eq.s16 	%p255, %rs303, 0;
	or.pred  	%p256, %p254, %p255;
	@%p256 bra 	$L__BB4_58;
	min.s64 	%rd440, %rd52, %rd440;
	mov.b16 	%rs391, 1;
	bra.uni 	$L__BB4_59;
$L__BB4_58:
	setp.eq.s16 	%p257, %rs302, 0;
	selp.b16 	%rs391, %rs40, %rs391, %p257;
	selp.b64 	%rd440, %rd52, %rd440, %p257;
$L__BB4_59:
	cvt.u32.u16 	%r323, %rs391;
	and.b32  	%r304, %r323, 255;
	mov.b32 	%r320, 16;
	mov.b32 	%r322, -1;
	// begin inline asm
	shfl.sync.down.b32 %r303, %r304, %r320, %r230, %r322;
	// end inline asm
	// begin inline asm
	shfl.sync.down.b32 %r308, %r309, %r320, %r230, %r322;
	// end inline asm
	mov.b64 	{%r314, %r319}, %rd440;
	// begin inline asm
	shfl.sync.down.b32 %r313, %r314, %r320, %r230, %r322;
	// end inline asm
	// begin inline asm
	shfl.sync.down.b32 %r318, %r319, %r320, %r230, %r322;
	// end inline asm
	mov.b64 	%rd56, {%r313, %r318};
	cvt.u16.u32 	%rs43, %r303;
	add.s32 	%r324, %r211, 16;
	setp.gt.s32 	%p258, %r324, %r230;
	@%p258 bra 	$L__BB4_63;
	and.b16  	%rs306, %rs391, 255;
	setp.eq.s16 	%p259, %rs306, 0;
	and.b16  	%rs307, %rs43, 255;
	setp.eq.s16 	%p260, %rs307, 0;
	or.pred  	%p261, %p259, %p260;
	@%p261 bra 	$L__BB4_62;
	min.s64 	%rd440, %rd56, %rd440;
	mov.b16 	%rs391, 1;
	bra.uni 	$L__BB4_63;
$L__BB4_62:
	setp.eq.s16 	%p262, %rs306, 0;
	selp.b16 	%rs391, %rs43, %rs391, %p262;
	selp.b64 	%rd440, %rd56, %rd440, %p262;
$L__BB4_63:
	setp.ne.s32 	%p263, %r211, 0;
	@%p263 bra 	$L__BB4_65;
	shr.u32 	%r325, %r1, 1;
	and.b32  	%r326, %r325, 496;
	mov.u32 	%r327, _ZZN3cub18CUB_300001_SM_10006detail6reduce28DeviceReduceSingleTileKernelINS2_10policy_hubIN4cuda3std3__45tupleIJblEEEjN6thrust24THRUST_300001_SM_1000_NS8cuda_cub9__find_if7functorIS9_EEE10Policy1000ENSB_12zip_iteratorINS8_IJNSD_26transform_input_iterator_tIbNSC_6detail35transform_pair_of_input_iterators_tIbNSB_6detail15normal_iteratorINSB_10device_ptrIKdEEEESR_NS7_8equal_toIdEEEENS7_10__not_fn_tINS7_10__identityEEEEENSB_17counting_iteratorIlNSB_11use_defaultES10_S10_EEEEEEEPS9_jSF_S9_S9_SW_EEvT0_T1_T2_T3_T4_T6_E12temp_storage;
	add.s32 	%r328, %r327, %r326;
	st.shared.u8 	[%r328+8], %rs391;
	st.shared.u64 	[%r328+16], %rd440;
$L__BB4_65:
	bar.sync 	0;
	setp.ne.s32 	%p264, %r1, 0;
	@%p264 bra 	$L__BB4_125;
	setp.lt.u32 	%p265, %r44, 33;
	@%p265 bra 	$L__BB4_68;
	ld.shared.u8 	%rs310, [_ZZN3cub18CUB_300001_SM_10006detail6reduce28DeviceReduceSingleTileKernelINS2_10policy_hubIN4cuda3std3__45tupleIJblEEEjN6thrust24THRUST_300001_SM_1000_NS8cuda_cub9__find_if7functorIS9_EEE10Policy1000ENSB_12zip_iteratorINS8_IJNSD_26transform_input_iterator_tIbNSC_6detail35transform_pair_of_input_iterators_tIbNSB_6detail15normal_iteratorINSB_10device_ptrIKdEEEESR_NS7_8equal_toIdEEEENS7_10__not_fn_tINS7_10__identityEEEEENSB_17counting_iteratorIlNSB_11use_defaultES10_S10_EEEEEEEPS9_jSF_S9_S9_SW_EEvT0_T1_T2_T3_T4_T6_E12temp_storage+24];
	ld.shared.u64 	%rd380, [_ZZN3cub18CUB_300001_SM_10006detail6reduce28DeviceReduceSingleTileKernelINS2_10policy_hubIN4cuda3std3__45tupleIJblEEEjN6thrust24THRUST_300001_SM_1000_NS8cuda_cub9__find_if7functorIS9_EEE10Policy1000ENSB_12zip_iteratorINS8_IJNSD_26transform_input_iterator_tIbNSC_6detail35transform_pair_of_input_iterators_tIbNSB_6detail15normal_iteratorINSB_10device_ptrIKdEEEESR_NS7_8equal_toIdEEEENS7_10__not_fn_tINS7_10__identityEEEEENSB_17counting_iteratorIlNSB_11use_defaultES10_S10_EEEEEEEPS9_jSF_S9_S9_SW_EEvT0_T1_T2_T3_T4_T6_E12temp_storage+32];
	and.b16  	%rs311, %rs391, 255;
	setp.eq.s16 	%p266, %rs311, 0;
	setp.eq.s16 	%p267, %rs310, 0;
	min.s64 	%rd381, %rd380, %rd440;
	selp.b16 	%rs312, %rs391, 1, %p267;
	selp.b16 	%rs391, %rs310, %rs312, %p266;
	selp.b64 	%rd382, %rd440, %rd381, %p267;
	selp.b64 	%rd440, %rd380, %rd382, %p266;
$L__BB4_68:
	setp.lt.u32 	%p268, %r44, 65;
	@%p268 bra 	$L__BB4_70;
	ld.shared.u8 	%rs313, [_ZZN3cub18CUB_300001_SM_10006detail6reduce28DeviceReduceSingleTileKernelINS2_10policy_hubIN4cuda3std3__45tupleIJblEEEjN6thrust24THRUST_300001_SM_1000_NS8cuda_cub9__find_if7functorIS9_EEE10Policy1000ENSB_12zip_iteratorINS8_IJNSD_26transform_input_iterator_tIbNSC_6detail35transform_pair_of_input_iterators_tIbNSB_6detail15normal_iteratorINSB_10device_ptrIKdEEEESR_NS7_8equal_toIdEEEENS7_10__not_fn_tINS7_10__identityEEEEENSB_17counting_iteratorIlNSB_11use_defaultES10_S10_EEEEEEEPS9_jSF_S9_S9_SW_EEvT0_T1_T2_T3_T4_T6_E12temp_storage+40];
	ld.shared.u64 	%rd383, [_ZZN3cub18CUB_300001_SM_10006detail6reduce28DeviceReduceSingleTileKernelINS2_10policy_hubIN4cuda3std3__45tupleIJblEEEjN6thrust24THRUST_300001_SM_1000_NS8cuda_cub9__find_if7functorIS9_EEE10Policy1000ENSB_12zip_iteratorINS8_IJNSD_26transform_input_iterator_tIbNSC_6detail35transform_pair_of_input_iterators_tIbNSB_6detail15normal_iteratorINSB_10device_ptrIKdEEEESR_NS7_8equal_toIdEEEENS7_10__not_fn_tINS7_10__identityEEEEENSB_17counting_iteratorIlNSB_11use_defaultES10_S10_EEEEEEEPS9_jSF_S9_S9_SW_EEvT0_T1_T2_T3_T4_T6_E12temp_storage+48];
	and.b16  	%rs314, %rs391, 255;
	setp.eq.s16 	%p269, %rs314, 0;
	setp.eq.s16 	%p270, %rs313, 0;
	min.s64 	%rd384, %rd383, %rd440;
	selp.b16 	%rs315, %rs391, 1, %p270;
	selp.b16 	%rs391, %rs313, %rs315, %p269;
	selp.b64 	%rd385, %rd440, %rd384, %p270;
	selp.b64 	%rd440, %rd383, %rd385, %p269;
$L__BB4_70:
	setp.lt.u32 	%p271, %r44, 97;
	@%p271 bra 	$L__BB4_72;
	ld.shared.u8 	%rs316, [_ZZN3cub18CUB_300001_SM_10006detail6reduce28DeviceReduceSingleTileKernelINS2_10policy_hubIN4cuda3std3__45tupleIJblEEEjN6thrust24THRUST_300001_SM_1000_NS8cuda_cub9__find_if7functorIS9_EEE10Policy1000ENSB_12zip_iteratorINS8_IJNSD_26transform_input_iterator_tIbNSC_6detail35transform_pair_of_input_iterators_tIbNSB_6detail15normal_iteratorINSB_10device_ptrIKdEEEESR_NS7_8equal_toIdEEEENS7_10__not_fn_tINS7_10__identityEEEEENSB_17counting_iteratorIlNSB_11use_defaultES10_S10_EEEEEEEPS9_jSF_S9_S9_SW_EEvT0_T1_T2_T3_T4_T6_E12temp_storage+56];
	ld.shared.u64 	%rd386, [_ZZN3cub18CUB_300001_SM_10006detail6reduce28DeviceReduceSingleTileKernelINS2_10policy_hubIN4cuda3std3__45tupleIJblEEEjN6thrust24THRUST_300001_SM_1000_NS8cuda_cub9__find_if7functorIS9_EEE10Policy1000ENSB_12zip_iteratorINS8_IJNSD_26transform_input_iterator_tIbNSC_6detail35transform_pair_of_input_iterators_tIbNSB_6detail15normal_iteratorINSB_10device_ptrIKdEEEESR_NS7_8equal_toIdEEEENS7_10__not_fn_tINS7_10__identityEEEEENSB_17counting_iteratorIlNSB_11use_defaultES10_S10_EEEEEEEPS9_jSF_S9_S9_SW_EEvT0_T1_T2_T3_T4_T6_E12temp_storage+64];
	and.b16  	%rs317, %rs391, 255;
	setp.eq.s16 	%p272, %rs317, 0;
	setp.eq.s16 	%p273, %rs316, 0;
	min.s64 	%rd387, %rd386, %rd440;
	selp.b16 	%rs318, %rs391, 1, %p273;
	selp.b16 	%rs391, %rs316, %rs318, %p272;
	selp.b64 	%rd388, %rd440, %rd387, %p273;
	selp.b64 	%rd440, %rd386, %rd388, %p272;
$L__BB4_72:
	setp.lt.u32 	%p274, %r44, 129;
	@%p274 bra 	$L__BB4_74;
	ld.shared.u8 	%rs319, [_ZZN3cub18CUB_300001_SM_10006detail6reduce28DeviceReduceSingleTileKernelINS2_10policy_hubIN4cuda3std3__45tupleIJblEEEjN6thrust24THRUST_300001_SM_1000_NS8cuda_cub9__find_if7functorIS9_EEE10Policy1000ENSB_12zip_iteratorINS8_IJNSD_26transform_input_iterator_tIbNSC_6detail35transform_pair_of_input_iterators_tIbNSB_6detail15normal_iteratorINSB_10device_ptrIKdEEEESR_NS7_8equal_toIdEEEENS7_10__not_fn_tINS7_10__identityEEEEENSB_17counting_iteratorIlNSB_11use_defaultES10_S10_EEEEEEEPS9_jSF_S9_S9_SW_EEvT0_T1_T2_T3_T4_T6_E12temp_storage+72];
	ld.shared.u64 	%rd389, [_ZZN3cub18CUB_300001_SM_10006detail6reduce28DeviceReduceSingleTileKernelINS2_10policy_hubIN4cuda3std3__45tupleIJblEEEjN6thrust24THRUST_300001_SM_1000_NS8cuda_cub9__find_if7functorIS9_EEE10Policy1000ENSB_12zip_iteratorINS8_IJNSD_26transform_input_iterator_tIbNSC_6detail35transform_pair_of_input_iterators_tIbNSB_6detail15normal_iteratorINSB_10device_ptrIKdEEEESR_NS7_8equal_toIdEEEENS7_10__not_fn_tINS7_10__identityEEEEENSB_17counting_iteratorIlNSB_11use_defaultES10_S10_EEEEEEEPS9_jSF_S9_S9_SW_EEvT0_T1_T2_T3_T4_T6_E12temp_storage+80];
	and.b16  	%rs320, %rs391, 255;
	setp.eq.s16 	%p275, %rs320, 0;
	setp.eq.s16 	%p276, %rs319, 0;
	min.s64 	%rd390, %rd389, %rd440;
	selp.b16 	%rs321, %rs391, 1, %p276;
	selp.b16 	%rs391, %rs319, %rs321, %p275;
	selp.b64 	%rd391, %rd440, %rd390, %p276;
	selp.b64 	%rd440, %rd389, %rd391, %p275;
$L__BB4_74:
	setp.lt.u32 	%p277, %r44, 161;
	@%p277 bra 	$L__BB4_76;
	ld.shared.u8 	%rs322, [_ZZN3cub18CUB_300001_SM_10006detail6reduce28DeviceReduceSingleTileKernelINS2_10policy_hubIN4cuda3std3__45tupleIJblEEEjN6thrust24THRUST_300001_SM_1000_NS8cuda_cub9__find_if7functorIS9_EEE10Policy1000ENSB_12zip_iteratorINS8_IJNSD_26transform_input_iterator_tIbNSC_6detail35transform_pair_of_input_iterators_tIbNSB_6detail15normal_iteratorINSB_10device_ptrIKdEEEESR_NS7_8equal_toIdEEEENS7_10__not_fn_tINS7_10__identityEEEEENSB_17counting_iteratorIlNSB_11use_defaultES10_S10_EEEEEEEPS9_jSF_S9_S9_SW_EEvT0_T1_T2_T3_T4_T6_E12temp_storage+88];
	ld.shared.u64 	%rd392, [_ZZN3cub18CUB_300001_SM_10006detail6reduce28DeviceReduceSingleTileKernelINS2_10policy_hubIN4cuda3std3__45tupleIJblEEEjN6thrust24THRUST_300001_SM_1000_NS8cuda_cub9__find_if7functorIS9_EEE10Policy1000ENSB_12zip_iteratorINS8_IJNSD_26transform_input_iterator_tIbNSC_6detail35transform_pair_of_input_iterators_tIbNSB_6detail15normal_iteratorINSB_10device_ptrIKdEEEESR_NS7_8equal_toIdEEEENS7_10__not_fn_tINS7_10__identityEEEEENSB_17counting_iteratorIlNSB_11use_defaultES10_S10_EEEEEEEPS9_jSF_S9_S9_SW_EEvT0_T1_T2_T3_T4_T6_E12temp_storage+96];
	and.b16  	%rs323, %rs391, 255;
	setp.eq.s16 	%p278, %rs323, 0;
	setp.eq.s16 	%p279, %rs322, 0;
	min.s64 	%rd393, %rd392, %rd440;
	selp.b16 	%rs324, %rs391, 1, %p279;
	selp.b16 	%rs391, %rs322, %rs324, %p278;
	selp.b64 	%rd394, %rd440, %rd393, %p279;
	selp.b64 	%rd440, %rd392, %rd394, %p278;
$L__BB4_76:
	setp.lt.u32 	%p280, %r44, 193;
	@%p280 bra 	$L__BB4_78;
	ld.shared.u8 	%rs325, [_ZZN3cub18CUB_300001_SM_10006detail6reduce28DeviceReduceSingleTileKernelINS2_10policy_hubIN4cuda3std3__45tupleIJblEEEjN6thrust24THRUST_300001_SM_1000_NS8cuda_cub9__find_if7functorIS9_EEE10Policy1000ENSB_12zip_iteratorINS8_IJNSD_26transform_input_iterator_tIbNSC_6detail35transform_pair_of_input_iterators_tIbNSB_6detail15normal_iteratorINSB_10device_ptrIKdEEEESR_NS7_8equal_toIdEEEENS7_10__not_fn_tINS7_10__identityEEEEENSB_17counting_iteratorIlNSB_11use_defaultES10_S10_EEEEEEEPS9_jSF_S9_S9_SW_EEvT0_T1_T2_T3_T4_T6_E12temp_storage+104];
	ld.shared.u64 	%rd395, [_ZZN3cub18CUB_300001_SM_10006detail6reduce28DeviceReduceSingleTileKernelINS2_10policy_hubIN4cuda3std3__45tupleIJblEEEjN6thrust24THRUST_300001_SM_1000_NS8cuda_cub9__find_if7functorIS9_EEE10Policy1000ENSB_12zip_iteratorINS8_IJNSD_26transform_input_iterator_tIbNSC_6detail35transform_pair_of_input_iterators_tIbNSB_6detail15normal_iteratorINSB_10device_ptrIKdEEEESR_NS7_8equal_toIdEEEENS7_10__not_fn_tINS7_10__identityEEEEENSB_17counting_iteratorIlNSB_11use_defaultES10_S10_EEEEEEEPS9_jSF_S9_S9_SW_EEvT0_T1_T2_T3_T4_T6_E12temp_storage+112];
	and.b16  	%rs326, %rs391, 255;
	setp.eq.s16 	%p281, %rs326, 0;
	setp.eq.s16 	%p282, %rs325, 0;
	min.s64 	%rd396, %rd395, %rd440;
	selp.b16 	%rs327, %rs391, 1, %p282;
	selp.b16 	%rs391, %rs325, %rs327, %p281;
	selp.b64 	%rd397, %rd440, %rd396, %p282;
	selp.b64 	%rd440, %rd395, %rd397, %p281;
$L__BB4_78:
	setp.lt.u32 	%p283, %r44, 225;
	@%p283 bra 	$L__BB4_125;
	ld.shared.u8 	%rs328, [_ZZN3cub18CUB_300001_SM_10006detail6reduce28DeviceReduceSingleTileKernelINS2_10policy_hubIN4cuda3std3__45tupleIJblEEEjN6thrust24THRUST_300001_SM_1000_NS8cuda_cub9__find_if7functorIS9_EEE10Policy1000ENSB_12zip_iteratorINS8_IJNSD_26transform_input_iterator_tIbNSC_6detail35transform_pair_of_input_iterators_tIbNSB_6detail15normal_iteratorINSB_10device_ptrIKdEEEESR_NS7_8equal_toIdEEEENS7_10__not_fn_tINS7_10__identityEEEEENSB_17counting_iteratorIlNSB_11use_defaultES10_S10_EEEEEEEPS9_jSF_S9_S9_SW_EEvT0_T1_T2_T3_T4_T6_E12temp_storage+120];
	ld.shared.u64 	%rd398, [_ZZN3cub18CUB_300001_SM_10006detail6reduce28DeviceReduceSingleTileKernelINS2_10policy_hubIN4cuda3std3__45tupleIJblEEEjN6thrust24THRUST_300001_SM_1000_NS8cuda_cub9__find_if7functorIS9_EEE10Policy1000ENSB_12zip_iteratorINS8_IJNSD_26transform_input_iterator_tIbNSC_6detail35transform_pair_of_input_iterators_tIbNSB_6detail15normal_iteratorINSB_10device_ptrIKdEEEESR_NS7_8equal_toIdEEEENS7_10__not_fn_tINS7_10__identityEEEEENSB_17counting_iteratorIlNSB_11use_defaultES10_S10_EEEEEEEPS9_jSF_S9_S9_SW_EEvT0_T1_T2_T3_T4_T6_E12temp_storage+128];
	and.b16  	%rs329, %rs391, 255;
	setp.eq.s16 	%p284, %rs329, 0;
	setp.eq.s16 	%p285, %rs328, 0;
	min.s64 	%rd399, %rd398, %rd440;
	selp.b16 	%rs330, %rs391, 1, %p285;
	selp.b16 	%rs391, %rs328, %rs330, %p284;
	selp.b64 	%rd400, %rd440, %rd399, %p285;
	selp.b64 	%rd440, %rd398, %rd400, %p284;
	bra.uni 	$L__BB4_125;
$L__BB4_80:
	mov.u32 	%r20, %tid.x;
	cvt.u64.u32 	%rd73, %r20;
	mul.wide.u32 	%rd122, %r20, 8;
	add.s64 	%rd74, %rd2, %rd122;
	add.s64 	%rd75, %rd3, %rd122;
	ld.global.f64 	%fd9, [%rd74];
	ld.global.f64 	%fd10, [%rd75];
	setp.eq.f64 	%p3, %fd9, %fd10;
	add.s32 	%r66, %r20, 256;
	cvt.u64.u32 	%rd123, %r66;
	ld.global.f64 	%fd11, [%rd74+2048];
	ld.global.f64 	%fd13, [%rd75+2048];
	setp.eq.f64 	%p4, %fd11, %fd13;
	add.s32 	%r67, %r20, 512;
	cvt.u64.u32 	%rd124, %r67;
	add.s64 	%rd125, %rd119, %rd124;
	ld.global.f64 	%fd15, [%rd74+4096];
	ld.global.f64 	%fd16, [%rd75+4096];
	setp.eq.f64 	%p5, %fd15, %fd16;
	add.s64 	%rd126, %rd125, 256;
	ld.global.f64 	%fd17, [%rd74+6144];
	ld.global.f64 	%fd18, [%rd75+6144];
	setp.neu.f64 	%p7, %fd17, %fd18;
	and.pred  	%p9, %p3, %p4;
	selp.b64 	%rd127, %rd123, %rd73, %p3;
	add.s64 	%rd128, %rd119, %rd127;
	min.s64 	%rd129, %rd125, %rd128;
	and.pred  	%p10, %p9, %p5;
	selp.b64 	%rd130, %rd128, %rd129, %p5;
	selp.b64 	%rd131, %rd125, %rd130, %p9;
	min.s64 	%rd132, %rd126, %rd131;
	not.pred 	%p11, %p10;
	or.pred  	%p12, %p11, %p7;
	selp.u16 	%rs391, 1, 0, %p12;
	selp.b64 	%rd133, %rd132, %rd131, %p7;
	selp.b64 	%rd440, %rd126, %rd133, %p10;
	add.s32 	%r21, %r44, -1024;
	setp.lt.u32 	%p13, %r21, 1024;
	mov.b32 	%r448, 1024;
	@%p13 bra 	$L__BB4_88;
	mov.b32 	%r448, 1024;
$L__BB4_82:
	cvt.u64.u32 	%rd134, %r448;
	add.s64 	%rd135, %rd73, %rd134;
	mul.wide.u32 	%rd136, %r448, 8;
	add.s64 	%rd137, %rd74, %rd136;
	add.s64 	%rd138, %rd75, %rd136;
	add.s64 	%rd78, %rd135, %rd119;
	ld.global.f64 	%fd1, [%rd137];
	ld.global.f64 	%fd2, [%rd138];
	ld.global.f64 	%fd3, [%rd137+2048];
	ld.global.f64 	%fd4, [%rd138+2048];
	ld.global.f64 	%fd5, [%rd137+4096];
	ld.global.f64 	%fd6, [%rd138+4096];
	ld.global.f64 	%fd7, [%rd137+6144];
	ld.global.f64 	%fd8, [%rd138+6144];
	and.b16  	%rs111, %rs391, 255;
	setp.eq.s16 	%p14, %rs111, 0;
	@%p14 bra 	$L__BB4_85;
	setp.eq.f64 	%p15, %fd1, %fd2;
	@%p15 bra 	$L__BB4_86;
	min.s64 	%rd440, %rd78, %rd440;
	mov.b16 	%rs391, 1;
	bra.uni 	$L__BB4_86;
$L__BB4_85:
	setp.neu.f64 	%p16, %fd1, %fd2;
	selp.u16 	%rs391, 1, 0, %p16;
	mov.u64 	%rd440, %rd78;
$L__BB4_86:
	add.s64 	%rd139, %rd78, 256;
	add.s64 	%rd140, %rd78, 512;
	add.s64 	%rd141, %rd78, 768;
	setp.neu.f64 	%p17, %fd7, %fd8;
	setp.neu.f64 	%p18, %fd5, %fd6;
	setp.neu.f64 	%p19, %fd3, %fd4;
	and.b16  	%rs113, %rs391, 255;
	setp.eq.s16 	%p20, %rs113, 0;
	min.s64 	%rd142, %rd139, %rd440;
	selp.b16 	%rs114, 1, %rs391, %p19;
	selp.u16 	%rs115, 1, 0, %p19;
	selp.b16 	%rs116, %rs115, %rs114, %p20;
	and.b16  	%rs117, %rs116, 255;
	selp.b64 	%rd143, %rd142, %rd440, %p19;
	selp.b64 	%rd144, %rd139, %rd143, %p20;
	setp.eq.s16 	%p21, %rs117, 0;
	min.s64 	%rd145, %rd140, %rd144;
	selp.b16 	%rs118, 1, %rs116, %p18;
	selp.u16 	%rs119, 1, 0, %p18;
	selp.b16 	%rs120, %rs119, %rs118, %p21;
	and.b16  	%rs121, %rs120, 255;
	selp.b64 	%rd146, %rd145, %rd144, %p18;
	selp.b64 	%rd147, %rd140, %rd146, %p21;
	setp.eq.s16 	%p22, %rs121, 0;
	min.s64 	%rd148, %rd141, %rd147;
	selp.b16 	%rs122, 1, %rs120, %p17;
	selp.u16 	%rs123, 1, 0, %p17;
	selp.b16 	%rs391, %rs123, %rs122, %p22;
	selp.b64 	%rd149, %rd148, %rd147, %p17;
	selp.b64 	%rd440, %rd141, %rd149, %p22;
	sub.s32 	%r69, %r44, %r448;
	setp.lt.u32 	%p23, %r69, 1024;
	@%p23 bra 	$L__BB4_101;
	add.s32 	%r448, %r448, 1024;
	setp.le.u32 	%p24, %r448, %r21;
	@%p24 bra 	$L__BB4_82;
$L__BB4_88:
	setp.le.u32 	%p25, %r44, %r448;
	sub.s32 	%r70, %r44, %r448;
	setp.ge.s32 	%p26, %r20, %r70;
	or.pred  	%p27, %p25, %p26;
	@%p27 bra 	$L__BB4_101;
	not.b32 	%r72, %r20;
	add.s32 	%r73, %r44, %r72;
	sub.s32 	%r25, %r73, %r448;
	shr.u32 	%r74, %r25, 8;
	add.s32 	%r26, %r74, 1;
	and.b32  	%r27, %r26, 7;
	setp.lt.u32 	%p28, %r25, 1792;
	mov.u32 	%r453, %r20;
	@%p28 bra 	$L__BB4_93;
	or.b32  	%r451, %r20, 1024;
	add.s32 	%r450, %r20, %r448;
	and.b32  	%r75, %r26, 33554424;
	neg.s32 	%r449, %r75;
$L__BB4_91:
	.pragma "nounroll";
	cvt.u64.u32 	%rd151, %r450;
	mul.wide.u32 	%rd152, %r450, 8;
	add.s64 	%rd153, %rd2, %rd152;
	add.s64 	%rd154, %rd3, %rd152;
	add.s64 	%rd155, %rd119, %rd151;
	ld.global.f64 	%fd19, [%rd153];
	ld.global.f64 	%fd20, [%rd154];
	setp.neu.f64 	%p29, %fd19, %fd20;
	selp.u16 	%rs125, 1, 0, %p29;
	and.b16  	%rs126, %rs391, 255;
	setp.ne.s16 	%p31, %rs126, 0;
	and.pred  	%p32, %p31, %p29;
	min.s64 	%rd156, %rd155, %rd440;
	setp.eq.s16 	%p33, %rs126, 0;
	selp.b16 	%rs127, %rs125, %rs391, %p33;
	selp.b64 	%rd157, %rd155, %rd440, %p33;
	selp.b16 	%rs128, 1, %rs127, %p32;
	and.b16  	%rs129, %rs128, 255;
	selp.b64 	%rd158, %rd156, %rd157, %p32;
	add.s32 	%r76, %r450, 256;
	cvt.u64.u32 	%rd159, %r76;
	mul.wide.u32 	%rd160, %r76, 8;
	add.s64 	%rd161, %rd2, %rd160;
	add.s64 	%rd162, %rd3, %rd160;
	add.s64 	%rd163, %rd119, %rd159;
	ld.global.f64 	%fd21, [%rd161];
	ld.global.f64 	%fd22, [%rd162];
	setp.neu.f64 	%p34, %fd21, %fd22;
	selp.u16 	%rs130, 1, 0, %p34;
	setp.ne.s16 	%p36, %rs129, 0;
	and.pred  	%p37, %p36, %p34;
	min.s64 	%rd164, %rd163, %rd158;
	setp.eq.s16 	%p38, %rs129, 0;
	selp.b16 	%rs131, %rs130, %rs128, %p38;
	selp.b64 	%rd165, %rd163, %rd158, %p38;
	selp.b16 	%rs132, 1, %rs131, %p37;
	and.b16  	%rs133, %rs132, 255;
	selp.b64 	%rd166, %rd164, %rd165, %p37;
	add.s32 	%r77, %r450, 512;
	cvt.u64.u32 	%rd167, %r77;
	mul.wide.u32 	%rd168, %r77, 8;
	add.s64 	%rd169, %rd2, %rd168;
	add.s64 	%rd170, %rd3, %rd168;
	add.s64 	%rd171, %rd119, %rd167;
	ld.global.f64 	%fd23, [%rd169];
	ld.global.f64 	%fd24, [%rd170];
	setp.neu.f64 	%p39, %fd23, %fd24;
	selp.u16 	%rs134, 1, 0, %p39;
	setp.ne.s16 	%p41, %rs133, 0;
	and.pred  	%p42, %p41, %p39;
	min.s64 	%rd172, %rd171, %rd166;
	setp.eq.s16 	%p43, %rs133, 0;
	selp.b16 	%rs135, %rs134, %rs132, %p43;
	selp.b64 	%rd173, %rd171, %rd166, %p43;
	selp.b16 	%rs136, 1, %rs135, %p42;
	and.b16  	%rs137, %rs136, 255;
	selp.b64 	%rd174, %rd172, %rd173, %p42;
	add.s32 	%r78, %r450, 768;
	cvt.u64.u32 	%rd175, %r78;
	mul.wide.u32 	%rd176, %r78, 8;
	add.s64 	%rd177, %rd2, %rd176;
	add.s64 	%rd178, %rd3, %rd176;
	add.s64 	%rd179, %rd119, %rd175;
	ld.global.f64 	%fd25, [%rd177];
	ld.global.f64 	%fd26, [%rd178];
	setp.neu.f64 	%p44, %fd25, %fd26;
	selp.u16 	%rs138, 1, 0, %p44;
	setp.ne.s16 	%p46, %rs137, 0;
	and.pred  	%p47, %p46, %p44;
	min.s64 	%rd180, %rd179, %rd174;
	setp.eq.s16 	%p48, %rs137, 0;
	selp.b16 	%rs139, %rs138, %rs136, %p48;
	selp.b64 	%rd181, %rd179, %rd174, %p48;
	selp.b16 	%rs140, 1, %rs139, %p47;
	and.b16  	%rs141, %rs140, 255;
	selp.b64 	%rd182, %rd180, %rd181, %p47;
	add.s32 	%r79, %r450, 1024;
	cvt.u64.u32 	%rd183, %r79;
	mul.wide.u32 	%rd184, %r79, 8;
	add.s64 	%rd185, %rd2, %rd184;
	add.s64 	%rd186, %rd3, %rd184;
	add.s64 	%rd187, %rd119, %rd183;
	ld.global.f64 	%fd27, [%rd185];
	ld.global.f64 	%fd28, [%rd186];
	setp.neu.f64 	%p49, %fd27, %fd28;
	selp.u16 	%rs142, 1, 0, %p49;
	setp.ne.s16 	%p51, %rs141, 0;
	and.pred  	%p52, %p51, %p49;
	min.s64 	%rd188, %rd187, %rd182;
	setp.eq.s16 	%p53, %rs141, 0;
	selp.b16 	%rs143, %rs142, %rs140, %p53;
	selp.b64 	%rd189, %rd187, %rd182, %p53;
	selp.b16 	%rs144, 1, %rs143, %p52;
	and.b16  	%rs145, %rs144, 255;
	selp.b64 	%rd190, %rd188, %rd189, %p52;
	add.s32 	%r80, %r450, 1280;
	cvt.u64.u32 	%rd191, %r80;
	mul.wide.u32 	%rd192, %r80, 8;
	add.s64 	%rd193, %rd2, %rd192;
	add.s64 	%rd194, %rd3, %rd192;
	add.s64 	%rd195, %rd119, %rd191;
	ld.global.f64 	%fd29, [%rd193];
	ld.global.f64 	%fd30, [%rd194];
	setp.neu.f64 	%p54, %fd29, %fd30;
	selp.u16 	%rs146, 1, 0, %p54;
	setp.ne.s16 	%p56, %rs145, 0;
	and.pred  	%p57, %p56, %p54;
	min.s64 	%rd196, %rd195, %rd190;
	setp.eq.s16 	%p58, %rs145, 0;
	selp.b16 	%rs147, %rs146, %rs144, %p58;
	selp.b64 	%rd197, %rd195, %rd190, %p58;
	selp.b16 	%rs148, 1, %rs147, %p57;
	and.b16  	%rs149, %rs148, 255;
	selp.b64 	%rd198, %rd196, %rd197, %p57;
	add.s32 	%r81, %r450, 1536;
	cvt.u64.u32 	%rd199, %r81;
	mul.wide.u32 	%rd200, %r81, 8;
	add.s64 	%rd201, %rd2, %rd200;
	add.s64 	%rd202, %rd3, %rd200;
	add.s64 	%rd203, %rd119, %rd199;
	ld.global.f64 	%fd31, [%rd201];
	ld.global.f64 	%fd32, [%rd202];
	setp.neu.f64 	%p59, %fd31, %fd32;
	selp.u16 	%rs150, 1, 0, %p59;
	setp.ne.s16 	%p61, %rs149, 0;
	and.pred  	%p62, %p61, %p59;
	min.s64 	%rd204, %rd203, %rd198;
	setp.eq.s16 	%p63, %rs149, 0;
	selp.b16 	%rs151, %rs150, %rs148, %p63;
	selp.b64 	%rd205, %rd203, %rd198, %p63;
	selp.b16 	%rs152, 1, %rs151, %p62;
	and.b16  	%rs153, %rs152, 255;
	selp.b64 	%rd206, %rd204, %rd205, %p62;
	add.s32 	%r82, %r450, 1792;
	cvt.u64.u32 	%rd207, %r82;
	mul.wide.u32 	%rd208, %r82, 8;
	add.s64 	%rd209, %rd2, %rd208;
	add.s64 	%rd210, %rd3, %rd208;
	add.s64 	%rd211, %rd119, %rd207;
	ld.global.f64 	%fd33, [%rd209];
	ld.global.f64 	%fd34, [%rd210];
	setp.neu.f64 	%p64, %fd33, %fd34;
	selp.u16 	%rs154, 1, 0, %p64;
	setp.ne.s16 	%p66, %rs153, 0;
	and.pred  	%p67, %p66, %p64;
	min.s64 	%rd212, %rd211, %rd206;
	setp.eq.s16 	%p68, %rs153, 0;
	selp.b16 	%rs155, %rs154, %rs152, %p68;
	selp.b64 	%rd213, %rd211, %rd206, %p68;
	selp.b16 	%rs391, 1, %rs155, %p67;
	selp.b64 	%rd440, %rd212, %rd213, %p67;
	add.s32 	%r451, %r451, 2048;
	add.s32 	%r450, %r450, 2048;
	add.s32 	%r449, %r449, 8;
	setp.ne.s32 	%p69, %r449, 0;
	@%p69 bra 	$L__BB4_91;
	add.s32 	%r453, %r451, -1024;
$L__BB4_93:
	setp.eq.s32 	%p70, %r27, 0;
	@%p70 bra 	$L__BB4_101;
	setp.lt.u32 	%p71, %r27, 4;
	@%p71 bra 	$L__BB4_96;
	add.s32 	%r83, %r453, %r448;
	cvt.u64.u32 	%rd215, %r83;
	mul.wide.u32 	%rd216, %r83, 8;
	add.s64 	%rd217, %rd2, %rd216;
	add.s64 	%rd218, %rd3, %rd216;
	add.s64 	%rd219, %rd119, %rd215;
	ld.global.f64 	%fd35, [%rd217];
	ld.global.f64 	%fd36, [%rd218];
	setp.neu.f64 	%p72, %fd35, %fd36;
	selp.u16 	%rs157, 1, 0, %p72;
	and.b16  	%rs158, %rs391, 255;
	setp.ne.s16 	%p74, %rs158, 0;
	and.pred  	%p75, %p74, %p72;
	min.s64 	%rd220, %rd219, %rd440;
	setp.eq.s16 	%p76, %rs158, 0;
	selp.b16 	%rs159, %rs157, %rs391, %p76;
	selp.b64 	%rd221, %rd219, %rd440, %p76;
	selp.b16 	%rs160, 1, %rs159, %p75;
	and.b16  	%rs161, %rs160, 255;
	selp.b64 	%rd222, %rd220, %rd221, %p75;
	add.s32 	%r84, %r83, 256;
	cvt.u64.u32 	%rd223, %r84;
	mul.wide.u32 	%rd224, %r84, 8;
	add.s64 	%rd225, %rd2, %rd224;
	add.s64 	%rd226, %rd3, %rd224;
	add.s64 	%rd227, %rd119, %rd223;
	ld.global.f64 	%fd37, [%rd225];
	ld.global.f64 	%fd38, [%rd226];
	setp.neu.f64 	%p77, %fd37, %fd38;
	selp.u16 	%rs162, 1, 0, %p77;
	setp.ne.s16 	%p79, %rs161, 0;
	and.pred  	%p80, %p79, %p77;
	min.s64 	%rd228, %rd227, %rd222;
	setp.eq.s16 	%p81, %rs161, 0;
	selp.b16 	%rs163, %rs162, %rs160, %p81;
	selp.b64 	%rd229, %rd227, %rd222, %p81;
	selp.b16 	%rs164, 1, %rs163, %p80;
	and.b16  	%rs165, %rs164, 255;
	selp.b64 	%rd230, %rd228, %rd229, %p80;
	add.s32 	%r85, %r83, 512;
	cvt.u64.u32 	%rd231, %r85;
	mul.wide.u32 	%rd232, %r85, 8;
	add.s64 	%rd233, %rd2, %rd232;
	add.s64 	%rd234, %rd3, %rd232;
	add.s64 	%rd235, %rd119, %rd231;
	ld.global.f64 	%fd39, [%rd233];
	ld.global.f64 	%fd40, [%rd234];
	setp.neu.f64 	%p82, %fd39, %fd40;
	selp.u16 	%rs166, 1, 0, %p82;
	setp.ne.s16 	%p84, %rs165, 0;
	and.pred  	%p85, %p84, %p82;
	min.s64 	%rd236, %rd235, %rd230;
	setp.eq.s16 	%p86, %rs165, 0;
	selp.b16 	%rs167, %rs166, %rs164, %p86;
	selp.b64 	%rd237, %rd235, %rd230, %p86;
	selp.b16 	%rs168, 1, %rs167, %p85;
	and.b16  	%rs169, %rs168, 255;
	selp.b64 	%rd238, %rd236, %rd237, %p85;
	add.s32 	%r86, %r83, 768;
	cvt.u64.u32 	%rd239, %r86;
	mul.wide.u32 	%rd240, %r86, 8;
	add.s64 	%rd241, %rd2, %rd240;
	add.s64 	%rd242, %rd3, %rd240;
	add.s64 	%rd243, %rd119, %rd239;
	ld.global.f64 	%fd41, [%rd241];
	ld.global.f64 	%fd42, [%rd242];
	setp.neu.f64 	%p87, %fd41, %fd42;
	selp.u16 	%rs170, 1, 0, %p87;
	setp.ne.s16 	%p89, %rs169, 0;
	and.pred  	%p90, %p89, %p87;
	min.s64 	%rd244, %rd243, %rd238;
	setp.eq.s16 	%p91, %rs169, 0;
	selp.b16 	%rs171, %rs170, %rs168, %p91;
	selp.b64 	%rd245, %rd243, %rd238, %p91;
	selp.b16 	%rs391, 1, %rs171, %p90;
	selp.b64 	%rd440, %rd244, %rd245, %p90;
	add.s32 	%r453, %r453, 1024;
$L__BB4_96:
	and.b32  	%r87, %r26, 3;
	setp.eq.s32 	%p92, %r87, 0;
	@%p92 bra 	$L__BB4_101;
	setp.eq.s32 	%p93, %r87, 1;
	@%p93 bra 	$L__BB4_99;
	add.s32 	%r88, %r453, %r448;
	cvt.u64.u32 	%rd247, %r88;
	mul.wide.u32 	%rd248, %r88, 8;
	add.s64 	%rd249, %rd2, %rd248;
	add.s64 	%rd250, %rd3, %rd248;
	add.s64 	%rd251, %rd119, %rd247;
	ld.global.f64 	%fd43, [%rd249];
	ld.global.f64 	%fd44, [%rd250];
	setp.neu.f64 	%p94, %fd43, %fd44;
	selp.u16 	%rs173, 1, 0, %p94;
	and.b16  	%rs174, %rs391, 255;
	setp.ne.s16 	%p96, %rs174, 0;
	and.pred  	%p97, %p96, %p94;
	min.s64 	%rd252, %rd251, %rd440;
	setp.eq.s16 	%p98, %rs174, 0;
	selp.b16 	%rs175, %rs173, %rs391, %p98;
	selp.b64 	%rd253, %rd251, %rd440, %p98;
	selp.b16 	%rs176, 1, %rs175, %p97;
	and.b16  	%rs177, %rs176, 255;
	selp.b64 	%rd254, %rd252, %rd253, %p97;
	add.s32 	%r89, %r88, 256;
	cvt.u64.u32 	%rd255, %r89;
	mul.wide.u32 	%rd256, %r89, 8;
	add.s64 	%rd257, %rd2, %rd256;
	add.s64 	%rd258, %rd3, %rd256;
	add.s64 	%rd259, %rd119, %rd255;
	ld.global.f64 	%fd45, [%rd257];
	ld.global.f64 	%fd46, [%rd258];
	setp.neu.f64 	%p99, %fd45, %fd46;
	selp.u16 	%rs178, 1, 0, %p99;
	setp.ne.s16 	%p101, %rs177, 0;
	and.pred  	%p102, %p101, %p99;
	min.s64 	%rd260, %rd259, %rd254;
	setp.eq.s16 	%p103, %rs177, 0;
	selp.b16 	%rs179, %rs178, %rs176, %p103;
	selp.b64 	%rd261, %rd259, %rd254, %p103;
	selp.b16 	%rs391, 1, %rs179, %p102;
	selp.b64 	%rd440, %rd260, %rd261, %p102;
	add.s32 	%r453, %r453, 512;
$L__BB4_99:
	and.b32  	%r90, %r25, 256;
	setp.ne.s32 	%p104, %r90, 0;
	@%p104 bra 	$L__BB4_101;
	add.s32 	%r91, %r453, %r448;
	cvt.u64.u32 	%rd262, %r91;
	mul.wide.u32 	%rd263, %r91, 8;
	add.s64 	%rd264, %rd2, %rd263;
	add.s64 	%rd265, %rd3, %rd263;
	add.s64 	%rd266, %rd119, %rd262;
	ld.global.f64 	%fd47, [%rd264];
	ld.global.f64 	%fd48, [%rd265];
	setp.neu.f64 	%p105, %fd47, %fd48;
	selp.u16 	%rs180, 1, 0, %p105;
	and.b16  	%rs181, %rs391, 255;
	setp.ne.s16 	%p107, %rs181, 0;
	and.pred  	%p108, %p107, %p105;
	min.s64 	%rd267, %rd266, %rd440;
	setp.eq.s16 	%p109, %rs181, 0;
	selp.b16 	%rs182, %rs180, %rs391, %p109;
	selp.b64 	%rd268, %rd266, %rd440, %p109;
	selp.b16 	%rs391, 1, %rs182, %p108;
	selp.b64 	%rd440, %rd267, %rd268, %p108;
$L__BB4_101:
	// begin inline asm
	mov.u32 %r92, %laneid;
	// end inline asm
	cvt.u32.u16 	%r113, %rs391;
	and.b32  	%r94, %r113, 255;
	mov.b32 	%r110, 1;
	mov.b32 	%r111, 31;
	mov.b32 	%r112, -1;
	// begin inline asm
	shfl.sync.down.b32 %r93, %r94, %r110, %r111, %r112;
	// end inline asm
	// begin inline asm
	shfl.sync.down.b32 %r98, %r99, %r110, %r111, %r112;
	// end inline asm
	mov.b64 	{%r104, %r109}, %rd440;
	// begin inline asm
	shfl.sync.down.b32 %r103, %r104, %r110, %r111, %r112;
	// end inline asm
	// begin inline asm
	shfl.sync.down.b32 %r108, %r109, %r110, %r111, %r112;
	// end inline asm
	mov.b64 	%rd95, {%r103, %r108};
	cvt.u16.u32 	%rs77, %r93;
	setp.gt.s32 	%p110, %r92, 30;
	@%p110 bra 	$L__BB4_105;
	and.b16  	%rs183, %rs391, 255;
	setp.eq.s16 	%p111, %rs183, 0;
	and.b16  	%rs184, %rs77, 255;
	setp.eq.s16 	%p112, %rs184, 0;
	or.pred  	%p113, %p111, %p112;
	@%p113 bra 	$L__BB4_104;
	min.s64 	%rd440, %rd95, %rd440;
	mov.b16 	%rs391, 1;
	bra.uni 	$L__BB4_105;
$L__BB4_104:
	setp.eq.s16 	%p114, %rs183, 0;
	selp.b16 	%rs391, %rs77, %rs391, %p114;
	selp.b64 	%rd440, %rd95, %rd440, %p114;
$L__BB4_105:
	cvt.u32.u16 	%r134, %rs391;
	and.b32  	%r115, %r134, 255;
	mov.b32 	%r131, 2;
	mov.b32 	%r132, 31;
	mov.b32 	%r133, -1;
	// begin inline asm
	shfl.sync.down.b32 %r114, %r115, %r131, %r132, %r133;
	// end inline asm
	// begin inline asm
	shfl.sync.down.b32 %r119, %r120, %r131, %r132, %r133;
	// end inline asm
	mov.b64 	{%r125, %r130}, %rd440;
	// begin inline asm
	shfl.sync.down.b32 %r124, %r125, %r131, %r132, %r133;
	// end inline asm
	// begin inline asm
	shfl.sync.down.b32 %r129, %r130, %r131, %r132, %r133;
	// end inline asm
	mov.b64 	%rd99, {%r124, %r129};
	cvt.u16.u32 	%rs80, %r114;
	setp.gt.s32 	%p115, %r92, 29;
	@%p115 bra 	$L__BB4_109;
	and.b16  	%rs187, %rs391, 255;
	setp.eq.s16 	%p116, %rs187, 0;
	and.b16  	%rs188, %rs80, 255;
	setp.eq.s16 	%p117, %rs188, 0;
	or.pred  	%p118, %p116, %p117;
	@%p118 bra 	$L__BB4_108;
	min.s64 	%rd440, %rd99, %rd440;
	mov.b16 	%rs391, 1;
	bra.uni 	$L__BB4_109;
$L__BB4_108:
	setp.eq.s16 	%p119, %rs187, 0;
	selp.b16 	%rs391, %rs80, %rs391, %p119;
	selp.b64 	%rd440, %rd99, %rd440, %p119;
$L__BB4_109:
	cvt.u32.u16 	%r155, %rs391;
	and.b32  	%r136, %r155, 255;
	mov.b32 	%r152, 4;
	mov.b32 	%r153, 31;
	mov.b32 	%r154, -1;
	// begin inline asm
	shfl.sync.down.b32 %r135, %r136, %r152, %r153, %r154;
	// end inline asm
	// begin inline asm
	shfl.sync.down.b32 %r140, %r141, %r152, %r153, %r154;
	// end inline asm
	mov.b64 	{%r146, %r151}, %rd440;
	// begin inline asm
	shfl.sync.down.b32 %r145, %r146, %r152, %r153, %r154;
	// end inline asm
	// begin inline asm
	shfl.sync.down.b32 %r150, %r151, %r152, %r153, %r154;
	// end inline asm
	mov.b64 	%rd103, {%r145, %r150};
	cvt.u16.u32 	%rs83, %r135;
	setp.gt.s32 	%p120, %r92, 27;
	@%p120 bra 	$L__BB4_113;
	and.b16  	%rs191, %rs391, 255;
	setp.eq.s16 	%p121, %rs191, 0;
	and.b16  	%rs192, %rs83, 255;
	setp.eq.s16 	%p122, %rs192, 0;
	or.pred  	%p123, %p121, %p122;
	@%p123 bra 	$L__BB4_112;
	min.s64 	%rd440, %rd103, %rd440;
	mov.b16 	%rs391, 1;
	bra.uni 	$L__BB4_113;
$L__BB4_112:
	setp.eq.s16 	%p124, %rs191, 0;
	selp.b16 	%rs391, %rs83, %rs391, %p124;
	selp.b64 	%rd440, %rd103, %rd440, %p124;
$L__BB4_113:
	cvt.u32.u16 	%r176, %rs391;
	and.b32  	%r157, %r176, 255;
	mov.b32 	%r173, 8;
	mov.b32 	%r174, 31;
	mov.b32 	%r175, -1;
	// begin inline asm
	shfl.sync.down.b32 %r156, %r157, %r173, %r174, %r175;
	// end inline asm
	// begin inline asm
	shfl.sync.down.b32 %r161, %r162, %r173, %r174, %r175;
	// end inline asm
	mov.b64 	{%r167, %r172}, %rd440;
	// begin inline asm
	shfl.sync.down.b32 %r166, %r167, %r173, %r174, %r175;
	// end inline asm
	// begin inline asm
	shfl.sync.down.b32 %r171, %r172, %r173, %r174, %r175;
	// end inline asm
	mov.b64 	%rd107, {%r166, %r171};
	cvt.u16.u32 	%rs86, %r156;
	setp.gt.s32 	%p125, %r92, 23;
	@%p125 bra 	$L__BB4_117;
	and.b16  	%rs195, %rs391, 255;
	setp.eq.s16 	%p126, %rs195, 0;
	and.b16  	%rs196, %rs86, 255;
	setp.eq.s16 	%p127, %rs196, 0;
	or.pred  	%p128, %p126, %p127;
	@%p128 bra 	$L__BB4_116;
	min.s64 	%rd440, %rd107, %rd440;
	mov.b16 	%rs391, 1;
	bra.uni 	$L__BB4_117;
$L__BB4_116:
	setp.eq.s16 	%p129, %rs195, 0;
	selp.b16 	%rs391, %rs86, %rs391, %p129;
	selp.b64 	%rd440, %rd107, %rd440, %p129;
$L__BB4_117:
	cvt.u32.u16 	%r197, %rs391;
	and.b32  	%r178, %r197, 255;
	mov.b32 	%r194, 16;
	mov.b32 	%r195, 31;
	mov.b32 	%r196, -1;
	// begin inline asm
	shfl.sync.down.b32 %r177, %r178, %r194, %r195, %r196;
	// end inline asm
	// begin inline asm
	shfl.sync.down.b32 %r182, %r183, %r194, %r195, %r196;
	// end inline asm
	mov.b64 	{%r188, %r193}, %rd440;
	// begin inline asm
	shfl.sync.down.b32 %r187, %r188, %r194, %r195, %r196;
	// end inline asm
	// begin inline asm
	shfl.sync.down.b32 %r192, %r193, %r194, %r195, %r196;
	// end inline asm
	mov.b64 	%rd111, {%r187, %r192};
	cvt.u16.u32 	%rs89, %r177;
	setp.gt.s32 	%p130, %r92, 15;
	@%p130 bra 	$L__BB4_121;
	and.b16  	%rs199, %rs391, 255;
	setp.eq.s16 	%p131, %rs199, 0;
	and.b16  	%rs200, %rs89, 255;
	setp.eq.s16 	%p132, %rs200, 0;
	or.pred  	%p133, %p131, %p132;
	@%p133 bra 	$L__BB4_120;
	min.s64 	%rd440, %rd111, %rd440;
	mov.b16 	%rs391, 1;
	bra.uni 	$L__BB4_121;
$L__BB4_120:
	setp.eq.s16 	%p134, %rs199, 0;
	selp.b16 	%rs391, %rs89, %rs391, %p134;
	selp.b64 	%rd440, %rd111, %rd440, %p134;
$L__BB4_121:
	setp.ne.s32 	%p135, %r92, 0;
	@%p135 bra 	$L__BB4_123;
	shr.u32 	%r198, %r20, 1;
	and.b32  	%r199, %r198, 496;
	mov.u32 	%r200, _ZZN3cub18CUB_300001_SM_10006detail6reduce28DeviceReduceSingleTileKernelINS2_10policy_hubIN4cuda3std3__45tupleIJblEEEjN6thrust24THRUST_300001_SM_1000_NS8cuda_cub9__find_if7functorIS9_EEE10Policy1000ENSB_12zip_iteratorINS8_IJNSD_26transform_input_iterator_tIbNSC_6detail35transform_pair_of_input_iterators_tIbNSB_6detail15normal_iteratorINSB_10device_ptrIKdEEEESR_NS7_8equal_toIdEEEENS7_10__not_fn_tINS7_10__identityEEEEENSB_17counting_iteratorIlNSB_11use_defaultES10_S10_EEEEEEEPS9_jSF_S9_S9_SW_EEvT0_T1_T2_T3_T4_T6_E12temp_storage;
	add.s32 	%r201, %r200, %r199;
	st.shared.u8 	[%r201+8], %rs391;
	st.shared.u64 	[%r201+16], %rd440;
$L__BB4_123:
	bar.sync 	0;
	setp.ne.s32 	%p136, %r20, 0;
	@%p136 bra 	$L__BB4_125;
	ld.shared.u8 	%rs203, [_ZZN3cub18CUB_300001_SM_10006detail6reduce28DeviceReduceSingleTileKernelINS2_10policy_hubIN4cuda3std3__45tupleIJblEEEjN6thrust24THRUST_300001_SM_1000_NS8cuda_cub9__find_if7functorIS9_EEE10Policy1000ENSB_12zip_iteratorINS8_IJNSD_26transform_input_iterator_tIbNSC_6detail35transform_pair_of_input_iterators_tIbNSB_6detail15normal_iteratorINSB_10device_ptrIKdEEEESR_NS7_8equal_toIdEEEENS7_10__not_fn_tINS7_10__identityEEEEENSB_17counting_iteratorIlNSB_11use_defaultES10_S10_EEEEEEEPS9_jSF_S9_S9_SW_EEvT0_T1_T2_T3_T4_T6_E12temp_storage+24];
	ld.shared.u64 	%rd269, [_ZZN3cub18CUB_300001_SM_10006detail6reduce28DeviceReduceSingleTileKernelINS2_10policy_hubIN4cuda3std3__45tupleIJblEEEjN6thrust24THRUST_300001_SM_1000_NS8cuda_cub9__find_if7functorIS9_EEE10Policy1000ENSB_12zip_iteratorINS8_IJNSD_26transform_input_iterator_tIbNSC_6detail35transform_pair_of_input_iterators_tIbNSB_6detail15normal_iteratorINSB_10device_ptrIKdEEEESR_NS7_8equal_toIdEEEENS7_10__not_fn_tINS7_10__identityEEEEENSB_17counting_iteratorIlNSB_11use_defaultES10_S10_EEEEEEEPS9_jSF_S9_S9_SW_EEvT0_T1_T2_T3_T4_T6_E12temp_storage+32];
	and.b16  	%rs204, %rs391, 255;
	setp.eq.s16 	%p137, %rs204, 0;
	setp.eq.s16 	%p138, %rs203, 0;
	min.s64 	%rd270, %rd269, %rd440;
	selp.b16 	%rs205, %rs391, 1, %p138;
	selp.b16 	%rs206, %rs203, %rs205, %p137;
	and.b16  	%rs207, %rs206, 255;
	selp.b64 	%rd271, %rd440, %rd270, %p138;
	selp.b64 	%rd272, %rd269, %rd271, %p137;
	ld.shared.u8 	%rs208, [_ZZN3cub18CUB_300001_SM_10006detail6reduce28DeviceReduceSingleTileKernelINS2_10policy_hubIN4cuda3std3__45tupleIJblEEEjN6thrust24THRUST_300001_SM_1000_NS8cuda_cub9__find_if7functorIS9_EEE10Policy1000ENSB_12zip_iteratorINS8_IJNSD_26transform_input_iterator_tIbNSC_6detail35transform_pair_of_input_iterators_tIbNSB_6detail15normal_iteratorINSB_10device_ptrIKdEEEESR_NS7_8equal_toIdEEEENS7_10__not_fn_tINS7_10__identityEEEEENSB_17counting_iteratorIlNSB_11use_defaultES10_S10_EEEEEEEPS9_jSF_S9_S9_SW_EEvT0_T1_T2_T3_T4_T6_E12temp_storage+40];
	ld.shared.u64 	%rd273, [_ZZN3cub18CUB_300001_SM_10006detail6reduce28DeviceReduceSingleTileKernelINS2_10policy_hubIN4cuda3std3__45tupleIJblEEEjN6thrust24THRUST_300001_SM_1000_NS8cuda_cub9__find_if7functorIS9_EEE10Policy1000ENSB_12zip_iteratorINS8_IJNSD_26transform_input_iterator_tIbNSC_6detail35transform_pair_of_input_iterators_tIbNSB_6detail15normal_iteratorINSB_10device_ptrIKdEEEESR_NS7_8equal_toIdEEEENS7_10__not_fn_tINS7_10__identityEEEEENSB_17counting_iteratorIlNSB_11use_defaultES10_S10_EEEEEEEPS9_jSF_S9_S9_SW_EEvT0_T1_T2_T3_T4_T6_E12temp_storage+48];
	setp.eq.s16 	%p139, %rs207, 0;
	setp.eq.s16 	%p140, %rs208, 0;
	min.s64 	%rd274, %rd273, %rd272;
	selp.b16 	%rs209, %rs206, 1, %p140;
	selp.b16 	%rs210, %rs208, %rs209, %p139;
	and.b16  	%rs211, %rs210, 255;
	selp.b64 	%rd275, %rd272, %rd274, %p140;
	selp.b64 	%rd276, %rd273, %rd275, %p139;
	ld.shared.u8 	%rs212, [_ZZN3cub18CUB_300001_SM_10006detail6reduce28DeviceReduceSingleTileKernelINS2_10policy_hubIN4cuda3std3__45tupleIJblEEEjN6thrust24THRUST_300001_SM_1000_NS8cuda_cub9__find_if7functorIS9_EEE10Policy1000ENSB_12zip_iteratorINS8_IJNSD_26transform_input_iterator_tIbNSC_6detail35transform_pair_of_input_iterators_tIbNSB_6detail15normal_iteratorINSB_10device_ptrIKdEEEESR_NS7_8equal_toIdEEEENS7_10__not_fn_tINS7_10__identityEEEEENSB_17counting_iteratorIlNSB_11use_defaultES10_S10_EEEEEEEPS9_jSF_S9_S9_SW_EEvT0_T1_T2_T3_T4_T6_E12temp_storage+56];
	ld.shared.u64 	%rd277, [_ZZN3cub18CUB_300001_SM_10006detail6reduce28DeviceReduceSingleTileKernelINS2_10policy_hubIN4cuda3std3__45tupleIJblEEEjN6thrust24THRUST_300001_SM_1000_NS8cuda_cub9__find_if7functorIS9_EEE10Policy1000ENSB_12zip_iteratorINS8_IJNSD_26transform_input_iterator_tIbNSC_6detail35transform_pair_of_input_iterators_tIbNSB_6detail15normal_iteratorINSB_10device_ptrIKdEEEESR_NS7_8equal_toIdEEEENS7_10__not_fn_tINS7_10__identityEEEEENSB_17counting_iteratorIlNSB_11use_defaultES10_S10_EEEEEEEPS9_jSF_S9_S9_SW_EEvT0_T1_T2_T3_T4_T6_E12temp_storage+64];
	setp.eq.s16 	%p141, %rs211, 0;
	setp.eq.s16 	%p142, %rs212, 0;
	min.s64 	%rd278, %rd277, %rd276;
	selp.b16 	%rs213, %rs210, 1, %p142;
	selp.b16 	%rs214, %rs212, %rs213, %p141;
	and.b16  	%rs215, %rs214, 255;
	selp.b64 	%rd279, %rd276, %rd278, %p142;
	selp.b64 	%rd280, %rd277, %rd279, %p141;
	ld.shared.u8 	%rs216, [_ZZN3cub18CUB_300001_SM_10006detail6reduce28DeviceReduceSingleTileKernelINS2_10policy_hubIN4cuda3std3__45tupleIJblEEEjN6thrust24THRUST_300001_SM_1000_NS8cuda_cub9__find_if7functorIS9_EEE10Policy1000ENSB_12zip_iteratorINS8_IJNSD_26transform_input_iterator_tIbNSC_6detail35transform_pair_of_input_iterators_tIbNSB_6detail15normal_iteratorINSB_10device_ptrIKdEEEESR_NS7_8equal_toIdEEEENS7_10__not_fn_tINS7_10__identityEEEEENSB_17counting_iteratorIlNSB_11use_defaultES10_S10_EEEEEEEPS9_jSF_S9_S9_SW_EEvT0_T1_T2_T3_T4_T6_E12temp_storage+72];
	ld.shared.u64 	%rd281, [_ZZN3cub18CUB_300001_SM_10006detail6reduce28DeviceReduceSingleTileKernelINS2_10policy_hubIN4cuda3std3__45tupleIJblEEEjN6thrust24THRUST_300001_SM_1000_NS8cuda_cub9__find_if7functorIS9_EEE10Policy1000ENSB_12zip_iteratorINS8_IJNSD_26transform_input_iterator_tIbNSC_6detail35transform_pair_of_input_iterators_tIbNSB_6detail15normal_iteratorINSB_10device_ptrIKdEEEESR_NS7_8equal_toIdEEEENS7_10__not_fn_tINS7_10__identityEEEEENSB_17counting_iteratorIlNSB_11use_defaultES10_S10_EEEEEEEPS9_jSF_S9_S9_SW_EEvT0_T1_T2_T3_T4_T6_E12temp_storage+80];
	setp.eq.s16 	%p143, %rs215, 0;
	setp.eq.s16 	%p144, %rs216, 0;
	min.s64 	%rd282, %rd281, %rd280;
	selp.b16 	%rs217, %rs214, 1, %p144;
	selp.b16 	%rs218, %rs216, %rs217, %p143;
	and.b16  	%rs219, %rs218, 255;
	selp.b64 	%rd283, %rd280, %rd282, %p144;
	selp.b64 	%rd284, %rd281, %rd283, %p143;
	ld.shared.u8 	%rs220, [_ZZN3cub18CUB_300001_SM_10006detail6reduce28DeviceReduceSingleTileKernelINS2_10policy_hubIN4cuda3std3__45tupleIJblEEEjN6thrust24THRUST_300001_SM_1000_NS8cuda_cub9__find_if7functorIS9_EEE10Policy1000ENSB_12zip_iteratorINS8_IJNSD_26transform_input_iterator_tIbNSC_6detail35transform_pair_of_input_iterators_tIbNSB_6detail15normal_iteratorINSB_10device_ptrIKdEEEESR_NS7_8equal_toIdEEEENS7_10__not_fn_tINS7_10__identityEEEEENSB_17counting_iteratorIlNSB_11use_defaultES10_S10_EEEEEEEPS9_jSF_S9_S9_SW_EEvT0_T1_T2_T3_T4_T6_E12temp_storage+88];
	ld.shared.u64 	%rd285, [_ZZN3cub18CUB_300001_SM_10006detail6reduce28DeviceReduceSingleTileKernelINS2_10policy_hubIN4cuda3std3__45tupleIJblEEEjN6thrust24THRUST_300001_SM_1000_NS8cuda_cub9__find_if7functorIS9_EEE10Policy1000ENSB_12zip_iteratorINS8_IJNSD_26transform_input_iterator_tIbNSC_6detail35transform_pair_of_input_iterators_tIbNSB_6detail15normal_iteratorINSB_10device_ptrIKdEEEESR_NS7_8equal_toIdEEEENS7_10__not_fn_tINS7_10__identityEEEEENSB_17counting_iteratorIlNSB_11use_defaultES10_S10_EEEEEEEPS9_jSF_S9_S9_SW_EEvT0_T1_T2_T3_T4_T6_E12temp_storage+96];
	setp.eq.s16 	%p145, %rs219, 0;
	setp.eq.s16 	%p146, %rs220, 0;
	min.s64 	%rd286, %rd285, %rd284;
	selp.b16 	%rs221, %rs218, 1, %p146;
	selp.b16 	%rs222, %rs220, %rs221, %p145;
	and.b16  	%rs223, %rs222, 255;
	selp.b64 	%rd287, %rd284, %rd286, %p146;
	selp.b64 	%rd288, %rd285, %rd287, %p145;
	ld.shared.u8 	%rs224, [_ZZN3cub18CUB_300001_SM_10006detail6reduce28DeviceReduceSingleTileKernelINS2_10policy_hubIN4cuda3std3__45tupleIJblEEEjN6thrust24THRUST_300001_SM_1000_NS8cuda_cub9__find_if7functorIS9_EEE10Policy1000ENSB_12zip_iteratorINS8_IJNSD_26transform_input_iterator_tIbNSC_6detail35transform_pair_of_input_iterators_tIbNSB_6detail15normal_iteratorINSB_10device_ptrIKdEEEESR_NS7_8equal_toIdEEEENS7_10__not_fn_tINS7_10__identityEEEEENSB_17counting_iteratorIlNSB_11use_defaultES10_S10_EEEEEEEPS9_jSF_S9_S9_SW_EEvT0_T1_T2_T3_T4_T6_E12temp_storage+104];
	ld.shared.u64 	%rd289, [_ZZN3cub18CUB_300001_SM_10006detail6reduce28DeviceReduceSingleTileKernelINS2_10policy_hubIN4cuda3std3__45tupleIJblEEEjN6thrust24THRUST_300001_SM_1000_NS8cuda_cub9__find_if7functorIS9_EEE10Policy1000ENSB_12zip_iteratorINS8_IJNSD_26transform_input_iterator_tIbNSC_6detail35transform_pair_of_input_iterators_tIbNSB_6detail15normal_iteratorINSB_10device_ptrIKdEEEESR_NS7_8equal_toIdEEEENS7_10__not_fn_tINS7_10__identityEEEEENSB_17counting_iteratorIlNSB_11use_defaultES10_S10_EEEEEEEPS9_jSF_S9_S9_SW_EEvT0_T1_T2_T3_T4_T6_E12temp_storage+112];
	setp.eq.s16 	%p147, %rs223, 0;
	setp.eq.s16 	%p148, %rs224, 0;
	min.s64 	%rd290, %rd289, %rd288;
	selp.b16 	%rs225, %rs222, 1, %p148;
	selp.b16 	%rs226, %rs224, %rs225, %p147;
	and.b16  	%rs227, %rs226, 255;
	selp.b64 	%rd291, %rd288, %rd290, %p148;
	selp.b64 	%rd292, %rd289, %rd291, %p147;
	ld.shared.u8 	%rs228, [_ZZN3cub18CUB_300001_SM_10006detail6reduce28DeviceReduceSingleTileKernelINS2_10policy_hubIN4cuda3std3__45tupleIJblEEEjN6thrust24THRUST_300001_SM_1000_NS8cuda_cub9__find_if7functorIS9_EEE10Policy1000ENSB_12zip_iteratorINS8_IJNSD_26transform_input_iterator_tIbNSC_6detail35transform_pair_of_input_iterators_tIbNSB_6detail15normal_iteratorINSB_10device_ptrIKdEEEESR_NS7_8equal_toIdEEEENS7_10__not_fn_tINS7_10__identityEEEEENSB_17counting_iteratorIlNSB_11use_defaultES10_S10_EEEEEEEPS9_jSF_S9_S9_SW_EEvT0_T1_T2_T3_T4_T6_E12temp_storage+120];
	ld.shared.u64 	%rd293, [_ZZN3cub18CUB_300001_SM_10006detail6reduce28DeviceReduceSingleTileKernelINS2_10policy_hubIN4cuda3std3__45tupleIJblEEEjN6thrust24THRUST_300001_SM_1000_NS8cuda_cub9__find_if7functorIS9_EEE10Policy1000ENSB_12zip_iteratorINS8_IJNSD_26transform_input_iterator_tIbNSC_6detail35transform_pair_of_input_iterators_tIbNSB_6detail15normal_iteratorINSB_10device_ptrIKdEEEESR_NS7_8equal_toIdEEEENS7_10__not_fn_tINS7_10__identityEEEEENSB_17counting_iteratorIlNSB_11use_defaultES10_S10_EEEEEEEPS9_jSF_S9_S9_SW_EEvT0_T1_T2_T3_T4_T6_E12temp_storage+128];
	setp.eq.s16 	%p149, %rs227, 0;
	setp.eq.s16 	%p150, %rs228, 0;
	min.s64 	%rd294, %rd293, %rd292;
	selp.b16 	%rs229, %rs226, 1, %p150;
	selp.b16 	%rs391, %rs228, %rs229, %p149;
	selp.b64 	%rd295, %rd292, %rd294, %p150;
	selp.b64 	%rd440, %rd293, %rd295, %p149;
$L__BB4_125:
	mov.u32 	%r439, %tid.x;
	setp.ne.s32 	%p327, %r439, 0;
	@%p327 bra 	$L__BB4_127;
	setp.eq.s16 	%p328, %rs110, 0;
	and.b16  	%rs379, %rs391, 255;
	setp.eq.s16 	%p329, %rs379, 0;
	min.s64 	%rd428, %rd440, %rd120;
	selp.b16 	%rs380, %rs110, 1, %p329;
	selp.b16 	%rs381, %rs391, %rs380, %p328;
	selp.b64 	%rd429, %rd120, %rd428, %p329;
	selp.b64 	%rd430, %rd440, %rd429, %p328;
	st.global.u8 	[%rd1], %rs381;
	st.global.u64 	[%rd1+8], %rd430;
$L__BB4_127:
	ret;

}
	// .globl	_ZN3cub18CUB_300001_SM_10006detail6reduce18DeviceReduceKernelINS2_10policy_hubIN4cuda3std3__45tupleIJblEEEjN6thrust24THRUST_300001_SM_1000_NS8cuda_cub9__find_if7functorIS9_EEE10Policy1000ENSB_12zip_iteratorINS8_IJNSD_26transform_input_iterator_tIbNSC_6detail35transform_pair_of_input_iterators_tIbNSB_6detail15normal_iteratorINSB_10device_ptrIKdEEEESR_NS7_8equal_toIdEEEENS7_10__not_fn_tINS7_10__identityEEEEENSB_17counting_iteratorIlNSB_11use_defaultES10_S10_EEEEEEEjSF_S9_SW_EEvT0_PT3_T1_NS0_13GridEvenShareIS17_EET2_T4_
.visible .entry _ZN3cub18CUB_300001_SM_10006detail6reduce18DeviceReduceKernelINS2_10policy_hubIN4cuda3std3__45tupleIJblEEEjN6thrust24THRUST_300001_SM_1000_NS8cuda_cub9__find_if7functorIS9_EEE10Policy1000ENSB_12zip_iteratorINS8_IJNSD_26transform_input_iterator_tIbNSC_6detail35transform_pair_of_input_iterators_tIbNSB_6detail15normal_iteratorINSB_10device_ptrIKdEEEESR_NS7_8equal_toIdEEEENS7_10__not_fn_tINS7_10__identityEEEEENSB_17counting_iteratorIlNSB_11use_defaultES10_S10_EEEEEEEjSF_S9_SW_EEvT0_PT3_T1_NS0_13GridEvenShareIS17_EET2_T4_(
	.param .align 8 .b8 _ZN3cub18CUB_300001_SM_10006detail6reduce18DeviceReduceKernelINS2_10policy_hubIN4cuda3std3__45tupleIJblEEEjN6thrust24THRUST_300001_SM_1000_NS8cuda_cub9__find_if7functorIS9_EEE10Policy1000ENSB_12zip_iteratorINS8_IJNSD_26transform_input_iterator_tIbNSC_6detail35transform_pair_of_input_iterators_tIbNSB_6detail15normal_iteratorINSB_10device_ptrIKdEEEESR_NS7_8equal_toIdEEEENS7_10__not_fn_tINS7_10__identityEEEEENSB_17counting_iteratorIlNSB_11use_defaultES10_S10_EEEEEEEjSF_S9_SW_EEvT0_PT3_T1_NS0_13GridEvenShareIS17_EET2_T4__param_0[40],
	.param .u64 .ptr .align 1 _ZN3cub18CUB_300001_SM_10006detail6reduce18DeviceReduceKernelINS2_10policy_hubIN4cuda3std3__45tupleIJblEEEjN6thrust24THRUST_300001_SM_1000_NS8cuda_cub9__find_if7functorIS9_EEE10Policy1000ENSB_12zip_iteratorINS8_IJNSD_26transform_input_iterator_tIbNSC_6detail35transform_pair_of_input_iterators_tIbNSB_6detail15normal_iteratorINSB_10device_ptrIKdEEEESR_NS7_8equal_toIdEEEENS7_10__not_fn_tINS7_10__identityEEEEENSB_17counting_iteratorIlNSB_11use_defaultES10_S10_EEEEEEEjSF_S9_SW_EEvT0_PT3_T1_NS0_13GridEvenShareIS17_EET2_T4__param_1,
	.param .u32 _ZN3cub18CUB_300001_SM_10006detail6reduce18DeviceReduceKernelINS2_10policy_hubIN4cuda3std3__45tupleIJblEEEjN6thrust24THRUST_300001_SM_1000_NS8cuda_cub9__find_if7functorIS9_EEE10Policy1000ENSB_12zip_iteratorINS8_IJNSD_26transform_input_iterator_tIbNSC_6detail35transform_pair_of_input_iterators_tIbNSB_6detail15normal_iteratorINSB_10device_ptrIKdEEEESR_NS7_8equal_toIdEEEENS7_10__not_fn_tINS7_10__identityEEEEENSB_17counting_iteratorIlNSB_11use_defaultES10_S10_EEEEEEEjSF_S9_SW_EEvT0_PT3_T1_NS0_13GridEvenShareIS17_EET2_T4__param_2,
	.param .align 4 .b8 _ZN3cub18CUB_300001_SM_10006detail6reduce18DeviceReduceKernelINS2_10policy_hubIN4cuda3std3__45tupleIJblEEEjN6thrust24THRUST_300001_SM_1000_NS8cuda_cub9__find_if7functorIS9_EEE10Policy1000ENSB_12zip_iteratorINS8_IJNSD_26transform_input_iterator_tIbNSC_6detail35transform_pair_of_input_iterators_tIbNSB_6detail15normal_iteratorINSB_10device_ptrIKdEEEESR_NS7_8equal_toIdEEEENS7_10__not_fn_tINS7_10__identityEEEEENSB_17counting_iteratorIlNSB_11use_defaultES10_S10_EEEEEEEjSF_S9_SW_EEvT0_PT3_T1_NS0_13GridEvenShareIS17_EET2_T4__param_3[40],
	.param .align 1 .b8 _ZN3cub18CUB_300001_SM_10006detail6reduce18DeviceReduceKernelINS2_10policy_hubIN4cuda3std3__45tupleIJblEEEjN6thrust24THRUST_300001_SM_1000_NS8cuda_cub9__find_if7functorIS9_EEE10Policy1000ENSB_12zip_iteratorINS8_IJNSD_26transform_input_iterator_tIbNSC_6detail35transform_pair_of_input_iterators_tIbNSB_6detail15normal_iteratorINSB_10device_ptrIKdEEEESR_NS7_8equal_toIdEEEENS7_10__not_fn_tINS7_10__identityEEEEENSB_17counting_iteratorIlNSB_11use_defaultES10_S10_EEEEEEEjSF_S9_SW_EEvT0_PT3_T1_NS0_13GridEvenShareIS17_EET2_T4__param_4[1],
	.param .align 1 .b8 _ZN3cub18CUB_300001_SM_10006detail6reduce18DeviceReduceKernelINS2_10policy_hubIN4cuda3std3__45tupleIJblEEEjN6thrust24THRUST_300001_SM_1000_NS8cuda_cub9__find_if7functorIS9_EEE10Policy1000ENSB_12zip_iteratorINS8_IJNSD_26transform_input_iterator_tIbNSC_6detail35transform_pair_of_input_iterators_tIbNSB_6detail15normal_iteratorINSB_10device_ptrIKdEEEESR_NS7_8equal_toIdEEEENS7_10__not_fn_tINS7_10__identityEEEEENSB_17counting_iteratorIlNSB_11use_defaultES10_S10_EEEEEEEjSF_S9_SW_EEvT0_PT3_T1_NS0_13GridEvenShareIS17_EET2_T4__param_5[1]
)
.maxntid 256
{
	.reg .pred 	%p<327>;
	.reg .b16 	%rs<401>;
	.reg .b32 	%r<476>;
	.reg .b64 	%rd<511>;
	.reg .b64 	%fd<81>;
	// demoted variable
	.shared .align 8 .b8 _ZZN3cub18CUB_300001_SM_10006detail6reduce18DeviceReduceKernelINS2_10policy_hubIN4cuda3std3__45tupleIJblEEEjN6thrust24THRUST_300001_SM_1000_NS8cuda_cub9__find_if7functorIS9_EEE10Policy1000ENSB_12zip_iteratorINS8_IJNSD_26transform_input_iterator_tIbNSC_6detail35transform_pair_of_input_iterators_tIbNSB_6detail15normal_iteratorINSB_10device_ptrIKdEEEESR_NS7_8equal_toIdEEEENS7_10__not_fn_tINS7_10__identityEEEEENSB_17counting_iteratorIlNSB_11use_defaultES10_S10_EEEEEEEjSF_S9_SW_EEvT0_PT3_T1_NS0_13GridEvenShareIS17_EET2_T4_E12temp_storage[152];
	ld.param.u64 	%rd3, [_ZN3cub18CUB_300001_SM_10006detail6reduce18DeviceReduceKernelINS2_10policy_hubIN4cuda3std3__45tupleIJblEEEjN6thrust24THRUST_300001_SM_1000_NS8cuda_cub9__find_if7functorIS9_EEE10Policy1000ENSB_12zip_iteratorINS8_IJNSD_26transform_input_iterator_tIbNSC_6detail35transform_pair_of_input_iterators_tIbNSB_6detail15normal_iteratorINSB_10device_ptrIKdEEEESR_NS7_8equal_toIdEEEENS7_10__not_fn_tINS7_10__identityEEEEENSB_17counting_iteratorIlNSB_11use_defaultES10_S10_EEEEEEEjSF_S9_SW_EEvT0_PT3_T1_NS0_13GridEvenShareIS17_EET2_T4__param_0+32];
	ld.param.u32 	%r1, [_ZN3cub18CUB_300001_SM_10006detail6reduce18DeviceReduceKernelINS2_10policy_hubIN4cuda3std3__45tupleIJblEEEjN6thrust24THRUST_300001_SM_1000_NS8cuda_cub9__find_if7functorIS9_EEE10Policy1000ENSB_12zip_iteratorINS8_IJNSD_26transform_input_iterator_tIbNSC_6detail35transform_pair_of_input_iterators_tIbNSB_6detail15normal_iteratorINSB_10device_ptrIKdEEEESR_NS7_8equal_toIdEEEENS7_10__not_fn_tINS7_10__identityEEEEENSB_17counting_iteratorIlNSB_11use_defaultES10_S10_EEEEEEEjSF_S9_SW_EEvT0_PT3_T1_NS0_13GridEvenShareIS17_EET2_T4__param_3+20];
	ld.param.u32 	%r2, [_ZN3cub18CUB_300001_SM_10006detail6reduce18DeviceReduceKernelINS2_10policy_hubIN4cuda3std3__45tupleIJblEEEjN6thrust24THRUST_300001_SM_1000_NS8cuda_cub9__find_if7functorIS9_EEE10Policy1000ENSB_12zip_iteratorINS8_IJNSD_26transform_input_iterator_tIbNSC_6detail35transform_pair_of_input_iterators_tIbNSB_6detail15normal_iteratorINSB_10device_ptrIKdEEEESR_NS7_8equal_toIdEEEENS7_10__not_fn_tINS7_10__identityEEEEENSB_17counting_iteratorIlNSB_11use_defaultES10_S10_EEEEEEEjSF_S9_SW_EEvT0_PT3_T1_NS0_13GridEvenShareIS17_EET2_T4__param_3+24];
	ld.param.u64 	%rd113, [_ZN3cub18CUB_300001_SM_10006detail6reduce18DeviceReduceKernelINS2_10policy_hubIN4cuda3std3__45tupleIJblEEEjN6thrust24THRUST_300001_SM_1000_NS8cuda_cub9__find_if7functorIS9_EEE10Policy1000ENSB_12zip_iteratorINS8_IJNSD_26transform_input_iterator_tIbNSC_6detail35transform_pair_of_input_iterators_tIbNSB_6detail15normal_iteratorINSB_10device_ptrIKdEEEESR_NS7_8equal_toIdEEEENS7_10__not_fn_tINS7_10__identityEEEEENSB_17counting_iteratorIlNSB_11use_defaultES10_S10_EEEEEEEjSF_S9_SW_EEvT0_PT3_T1_NS0_13GridEvenShareIS17_EET2_T4__param_0+8];
	ld.param.u64 	%rd114, [_ZN3cub18CUB_300001_SM_10006detail6reduce18DeviceReduceKernelINS2_10policy_hubIN4cuda3std3__45tupleIJblEEEjN6thrust24THRUST_300001_SM_1000_NS8cuda_cub9__find_if7functorIS9_EEE10Policy1000ENSB_12zip_iteratorINS8_IJNSD_26transform_input_iterator_tIbNSC_6detail35transform_pair_of_input_iterators_tIbNSB_6detail15normal_iteratorINSB_10device_ptrIKdEEEESR_NS7_8equal_toIdEEEENS7_10__not_fn_tINS7_10__identityEEEEENSB_17counting_iteratorIlNSB_11use_defaultES10_S10_EEEEEEEjSF_S9_SW_EEvT0_PT3_T1_NS0_13GridEvenShareIS17_EET2_T4__param_0];
	cvta.to.global.u64 	%rd1, %rd114;
	cvta.to.global.u64 	%rd2, %rd113;
	mov.u32 	%r3, %ctaid.x;
	shl.b32 	%r4, %r2, 10;
	shl.b32 	%r5, %r3, 10;
	sub.s32 	%r6, %r1, %r5;
	setp.gt.u32 	%p1, %r6, 1023;
	@%p1 bra 	$L__BB5_78;
	mov.u32 	%r7, %tid.x;
	setp.ge.u32 	%p150, %r7, %r6;
	mov.b16 	%rs369, 0;
	mov.b64 	%rd479, 0;
	mov.u32 	%r463, %r7;
	@%p150 bra 	$L__BB5_3;
	add.s32 	%r209, %r5, %r7;
	cvt.u64.u32 	%rd295, %r209;
	mul.wide.u32 	%rd296, %r209, 8;
	add.s64 	%rd297, %rd1, %rd296;
	add.s64 	%rd298, %rd2, %rd296;
	add.s64 	%rd479, %rd3, %rd295;
	ld.global.f64 	%fd49, [%rd297];
	ld.global.f64 	%fd50, [%rd298];
	setp.neu.f64 	%p151, %fd49, %fd50;
	selp.u16 	%rs369, 1, 0, %p151;
	add.s32 	%r463, %r7, 256;
$L__BB5_3:
	setp.ge.u32 	%p152, %r463, %r6;
	@%p152 bra 	$L__BB5_16;
	not.b32 	%r210, %r463;
	add.s32 	%r10, %r1, %r210;
	sub.s32 	%r211, %r10, %r5;
	shr.u32 	%r212, %r211, 8;
	add.s32 	%r11, %r212, 1;
	and.b32  	%r12, %r11, 7;
	setp.lt.u32 	%p153, %r211, 1792;
	@%p153 bra 	$L__BB5_8;
	add.s32 	%r462, %r463, 1024;
	add.s32 	%r461, %r463, %r5;
	and.b32  	%r213, %r11, 33554424;
	neg.s32 	%r460, %r213;
$L__BB5_6:
	.pragma "nounroll";
	cvt.u64.u32 	%rd300, %r461;
	mul.wide.u32 	%rd301, %r461, 8;
	add.s64 	%rd302, %rd1, %rd301;
	add.s64 	%rd303, %rd2, %rd301;
	add.s64 	%rd304, %rd3, %rd300;
	ld.global.f64 	%fd51, [%rd302];
	ld.global.f64 	%fd52, [%rd303];
	setp.neu.f64 	%p154, %fd51, %fd52;
	selp.u16 	%rs214, 1, 0, %p154;
	and.b16  	%rs215, %rs369, 255;
	setp.ne.s16 	%p156, %rs215, 0;
	and.pred  	%p157, %p156, %p154;
	min.s64 	%rd305, %rd304, %rd479;
	setp.eq.s16 	%p158, %rs215, 0;
	selp.b64 	%rd306, %rd304, %rd479, %p158;
	selp.b16 	%rs216, %rs214, %rs369, %p158;
	selp.b64 	%rd307, %rd305, %rd306, %p157;
	selp.b16 	%rs217, 1, %rs216, %p157;
	and.b16  	%rs218, %rs217, 255;
	add.s32 	%r214, %r461, 256;
	cvt.u64.u32 	%rd308, %r214;
	mul.wide.u32 	%rd309, %r214, 8;
	add.s64 	%rd310, %rd1, %rd309;
	add.s64 	%rd311, %rd2, %rd309;
	add.s64 	%rd312, %rd3, %rd308;
	ld.global.f64 	%fd53, [%rd310];
	ld.global.f64 	%fd54, [%rd311];
	setp.neu.f64 	%p159, %fd53, %fd54;
	selp.u16 	%rs219, 1, 0, %p159;
	setp.ne.s16 	%p161, %rs218, 0;
	and.pred  	%p162, %p161, %p159;
	min.s64 	%rd313, %rd312, %rd307;
	setp.eq.s16 	%p163, %rs218, 0;
	selp.b64 	%rd314, %rd312, %rd307, %p163;
	selp.b16 	%rs220, %rs219, %rs217, %p163;
	selp.b64 	%rd315, %rd313, %rd314, %p162;
	selp.b16 	%rs221, 1, %rs220, %p162;
	and.b16  	%rs222, %rs221, 255;
	add.s32 	%r215, %r461, 512;
	cvt.u64.u32 	%rd316, %r215;
	mul.wide.u32 	%rd317, %r215, 8;
	add.s64 	%rd318, %rd1, %rd317;
	add.s64 	%rd319, %rd2, %rd317;
	add.s64 	%rd320, %rd3, %rd316;
	ld.global.f64 	%fd55, [%rd318];
	ld.global.f64 	%fd56, [%rd319];
	setp.neu.f64 	%p164, %fd55, %fd56;
	selp.u16 	%rs223, 1, 0, %p164;
	setp.ne.s16 	%p166, %rs222, 0;
	and.pred  	%p167, %p166, %p164;
	min.s64 	%rd321, %rd320, %rd315;
	setp.eq.s16 	%p168, %rs222, 0;
	selp.b64 	%rd322, %rd320, %rd315, %p168;
	selp.b16 	%rs224, %rs223, %rs221, %p168;
	selp.b64 	%rd323, %rd321, %rd322, %p167;
	selp.b16 	%rs225, 1, %rs224, %p167;
	and.b16  	%rs226, %rs225, 255;
	add.s32 	%r216, %r461, 768;
	cvt.u64.u32 	%rd324, %r216;
	mul.wide.u32 	%rd325, %r216, 8;
	add.s64 	%rd326, %rd1, %rd325;
	add.s64 	%rd327, %rd2, %rd325;
	add.s64 	%rd328, %rd3, %rd324;
	ld.global.f64 	%fd57, [%rd326];
	ld.global.f64 	%fd58, [%rd327];
	setp.neu.f64 	%p169, %fd57, %fd58;
	selp.u16 	%rs227, 1, 0, %p169;
	setp.ne.s16 	%p171, %rs226, 0;
	and.pred  	%p172, %p171, %p169;
	min.s64 	%rd329, %rd328, %rd323;
	setp.eq.s16 	%p173, %rs226, 0;
	selp.b64 	%rd330, %rd328, %rd323, %p173;
	selp.b16 	%rs228, %rs227, %rs225, %p173;
	selp.b64 	%rd331, %rd329, %rd330, %p172;
	selp.b16 	%rs229, 1, %rs228, %p172;
	and.b16  	%rs230, %rs229, 255;
	add.s32 	%r217, %r461, 1024;
	cvt.u64.u32 	%rd332, %r217;
	mul.wide.u32 	%rd333, %r217, 8;
	add.s64 	%rd334, %rd1, %rd333;
	add.s64 	%rd335, %rd2, %rd333;
	add.s64 	%rd336, %rd3, %rd332;
	ld.global.f64 	%fd59, [%rd334];
	ld.global.f64 	%fd60, [%rd335];
	setp.neu.f64 	%p174, %fd59, %fd60;
	selp.u16 	%rs231, 1, 0, %p174;
	setp.ne.s16 	%p176, %rs230, 0;
	and.pred  	%p177, %p176, %p174;
	min.s64 	%rd337, %rd336, %rd331;
	setp.eq.s16 	%p178, %rs230, 0;
	selp.b64 	%rd338, %rd336, %rd331, %p178;
	selp.b16 	%rs232, %rs231, %rs229, %p178;
	selp.b64 	%rd339, %rd337, %rd338, %p177;
	selp.b16 	%rs233, 1, %rs232, %p177;
	and.b16  	%rs234, %rs233, 255;
	add.s32 	%r218, %r461, 1280;
	cvt.u64.u32 	%rd340, %r218;
	mul.wide.u32 	%rd341, %r218, 8;
	add.s64 	%rd342, %rd1, %rd341;
	add.s64 	%rd343, %rd2, %rd341;
	add.s64 	%rd344, %rd3, %rd340;
	ld.global.f64 	%fd61, [%rd342];
	ld.global.f64 	%fd62, [%rd343];
	setp.neu.f64 	%p179, %fd61, %fd62;
	selp.u16 	%rs235, 1, 0, %p179;
	setp.ne.s16 	%p181, %rs234, 0;
	and.pred  	%p182, %p181, %p179;
	min.s64 	%rd345, %rd344, %rd339;
	setp.eq.s16 	%p183, %rs234, 0;
	selp.b64 	%rd346, %rd344, %rd339, %p183;
	selp.b16 	%rs236, %rs235, %rs233, %p183;
	selp.b64 	%rd347, %rd345, %rd346, %p182;
	selp.b16 	%rs237, 1, %rs236, %p182;
	and.b16  	%rs238, %rs237, 255;
	add.s32 	%r219, %r461, 1536;
	cvt.u64.u32 	%rd348, %r219;
	mul.wide.u32 	%rd349, %r219, 8;
	add.s64 	%rd350, %rd1, %rd349;
	add.s64 	%rd351, %rd2, %rd349;
	add.s64 	%rd352, %rd3, %rd348;
	ld.global.f64 	%fd63, [%rd350];
	ld.global.f64 	%fd64, [%rd351];
	setp.neu.f64 	%p184, %fd63, %fd64;
	selp.u16 	%rs239, 1, 0, %p184;
	setp.ne.s16 	%p186, %rs238, 0;
	and.pred  	%p187, %p186, %p184;
	min.s64 	%rd353, %rd352, %rd347;
	setp.eq.s16 	%p188, %rs238, 0;
	selp.b64 	%rd354, %rd352, %rd347, %p188;
	selp.b16 	%rs240, %rs239, %rs237, %p188;
	selp.b64 	%rd355, %rd353, %rd354, %p187;
	selp.b16 	%rs241, 1, %rs240, %p187;
	and.b16  	%rs242, %rs241, 255;
	add.s32 	%r220, %r461, 1792;
	cvt.u64.u32 	%rd356, %r220;
	mul.wide.u32 	%rd357, %r220, 8;
	add.s64 	%rd358, %rd1, %rd357;
	add.s64 	%rd359, %rd2, %rd357;
	add.s64 	%rd360, %rd3, %rd356;
	ld.global.f64 	%fd65, [%rd358];
	ld.global.f64 	%fd66, [%rd359];
	setp.neu.f64 	%p189, %fd65, %fd66;
	selp.u16 	%rs243, 1, 0, %p189;
	setp.ne.s16 	%p191, %rs242, 0;
	and.pred  	%p192, %p191, %p189;
	min.s64 	%rd361, %rd360, %rd355;
	setp.eq.s16 	%p193, %rs242, 0;
	selp.b64 	%rd362, %rd360, %rd355, %p193;
	selp.b16 	%rs244, %rs243, %rs241, %p193;
	selp.b64 	%rd479, %rd361, %rd362, %p192;
	selp.b16 	%rs369, 1, %rs244, %p192;
	add.s32 	%r462, %r462, 2048;
	add.s32 	%r461, %r461, 2048;
	add.s32 	%r460, %r460, 8;
	setp.ne.s32 	%p194, %r460, 0;
	@%p194 bra 	$L__BB5_6;
	add.s32 	%r463, %r462, -1024;
$L__BB5_8:
	setp.eq.s32 	%p195, %r12, 0;
	@%p195 bra 	$L__BB5_16;
	setp.lt.u32 	%p196, %r12, 4;
	@%p196 bra 	$L__BB5_11;
	add.s32 	%r221, %r5, %r463;
	cvt.u64.u32 	%rd364, %r221;
	mul.wide.u32 	%rd365, %r221, 8;
	add.s64 	%rd366, %rd1, %rd365;
	add.s64 	%rd367, %rd2, %rd365;
	add.s64 	%rd368, %rd3, %rd364;
	ld.global.f64 	%fd67, [%rd366];
	ld.global.f64 	%fd68, [%rd367];
	setp.neu.f64 	%p197, %fd67, %fd68;
	selp.u16 	%rs246, 1, 0, %p197;
	and.b16  	%rs247, %rs369, 255;
	setp.ne.s16 	%p199, %rs247, 0;
	and.pred  	%p200, %p199, %p197;
	min.s64 	%rd369, %rd368, %rd479;
	setp.eq.s16 	%p201, %rs247, 0;
	selp.b64 	%rd370, %rd368, %rd479, %p201;
	selp.b16 	%rs248, %rs246, %rs369, %p201;
	selp.b64 	%rd371, %rd369, %rd370, %p200;
	selp.b16 	%rs249, 1, %rs248, %p200;
	and.b16  	%rs250, %rs249, 255;
	add.s32 	%r222, %r221, 256;
	cvt.u64.u32 	%rd372, %r222;
	mul.wide.u32 	%rd373, %r222, 8;
	add.s64 	%rd374, %rd1, %rd373;
	add.s64 	%rd375, %rd2, %rd373;
	add.s64 	%rd376, %rd3, %rd372;
	ld.global.f64 	%fd69, [%rd374];
	ld.global.f64 	%fd70, [%rd375];
	setp.neu.f64 	%p202, %fd69, %fd70;
	selp.u16 	%rs251, 1, 0, %p202;
	setp.ne.s16 	%p204, %rs250, 0;
	and.pred  	%p205, %p204, %p202;
	min.s64 	%rd377, %rd376, %rd371;
	setp.eq.s16 	%p206, %rs250, 0;
	selp.b64 	%rd378, %rd376, %rd371, %p206;
	selp.b16 	%rs252, %rs251, %rs249, %p206;
	selp.b64 	%rd379, %rd377, %rd378, %p205;
	selp.b16 	%rs253, 1, %rs252, %p205;
	and.b16  	%rs254, %rs253, 255;
	add.s32 	%r223, %r221, 512;
	cvt.u64.u32 	%rd380, %r223;
	mul.wide.u32 	%rd381, %r223, 8;
	add.s64 	%rd382, %rd1, %rd381;
	add.s64 	%rd383, %rd2, %rd381;
	add.s64 	%rd384, %rd3, %rd380;
	ld.global.f64 	%fd71, [%rd382];
	ld.global.f64 	%fd72, [%rd383];
	setp.neu.f64 	%p207, %fd71, %fd72;
	selp.u16 	%rs255, 1, 0, %p207;
	setp.ne.s16 	%p209, %rs254, 0;
	and.pred  	%p210, %p209, %p207;
	min.s64 	%rd385, %rd384, %rd379;
	setp.eq.s16 	%p211, %rs254, 0;
	selp.b64 	%rd386, %rd384, %rd379, %p211;
	selp.b16 	%rs256, %rs255, %rs253, %p211;
	selp.b64 	%rd387, %rd385, %rd386, %p210;
	selp.b16 	%rs257, 1, %rs256, %p210;
	and.b16  	%rs258, %rs257, 255;
	add.s32 	%r224, %r221, 768;
	cvt.u64.u32 	%rd388, %r224;
	mul.wide.u32 	%rd389, %r224, 8;
	add.s64 	%rd390, %rd1, %rd389;
	add.s64 	%rd391, %rd2, %rd389;
	add.s64 	%rd392, %rd3, %rd388;
	ld.global.f64 	%fd73, [%rd390];
	ld.global.f64 	%fd74, [%rd391];
	setp.neu.f64 	%p212, %fd73, %fd74;
	selp.u16 	%rs259, 1, 0, %p212;
	setp.ne.s16 	%p214, %rs258, 0;
	and.pred  	%p215, %p214, %p212;
	min.s64 	%rd393, %rd392, %rd387;
	setp.eq.s16 	%p216, %rs258, 0;
	selp.b64 	%rd394, %rd392, %rd387, %p216;
	selp.b16 	%rs260, %rs259, %rs257, %p216;
	selp.b64 	%rd479, %rd393, %rd394, %p215;
	selp.b16 	%rs369, 1, %rs260, %p215;
	add.s32 	%r463, %r463, 1024;
$L__BB5_11:
	and.b32  	%r225, %r11, 3;
	setp.eq.s32 	%p217, %r225, 0;
	@%p217 bra 	$L__BB5_16;
	setp.eq.s32 	%p218, %r225, 1;
	@%p218 bra 	$L__BB5_14;
	add.s32 	%r226, %r5, %r463;
	cvt.u64.u32 	%rd396, %r226;
	mul.wide.u32 	%rd397, %r226, 8;
	add.s64 	%rd398, %rd1, %rd397;
	add.s64 	%rd399, %rd2, %rd397;
	add.s64 	%rd400, %rd3, %rd396;
	ld.global.f64 	%fd75, [%rd398];
	ld.global.f64 	%fd76, [%rd399];
	setp.neu.f64 	%p219, %fd75, %fd76;
	selp.u16 	%rs262, 1, 0, %p219;
	and.b16  	%rs263, %rs369, 255;
	setp.ne.s16 	%p221, %rs263, 0;
	and.pred  	%p222, %p221, %p219;
	min.s64 	%rd401, %rd400, %rd479;
	setp.eq.s16 	%p223, %rs263, 0;
	selp.b64 	%rd402, %rd400, %rd479, %p223;
	selp.b16 	%rs264, %rs262, %rs369, %p223;
	selp.b64 	%rd403, %rd401, %rd402, %p222;
	selp.b16 	%rs265, 1, %rs264, %p222;
	and.b16  	%rs266, %rs265, 255;
	add.s32 	%r227, %r226, 256;
	cvt.u64.u32 	%rd404, %r227;
	mul.wide.u32 	%rd405, %r227, 8;
	add.s64 	%rd406, %rd1, %rd405;
	add.s64 	%rd407, %rd2, %rd405;
	add.s64 	%rd408, %rd3, %rd404;
	ld.global.f64 	%fd77, [%rd406];
	ld.global.f64 	%fd78, [%rd407];
	setp.neu.f64 	%p224, %fd77, %fd78;
	selp.u16 	%rs267, 1, 0, %p224;
	setp.ne.s16 	%p226, %rs266, 0;
	and.pred  	%p227, %p226, %p224;
	min.s64 	%rd409, %rd408, %rd403;
	setp.eq.s16 	%p228, %rs266, 0;
	selp.b64 	%rd410, %rd408, %rd403, %p228;
	selp.b16 	%rs268, %rs267, %rs265, %p228;
	selp.b64 	%rd479, %rd409, %rd410, %p227;
	selp.b16 	%rs369, 1, %rs268, %p227;
	add.s32 	%r463, %r463, 512;
$L__BB5_14:
	and.b32  	%r228, %r10, 256;
	setp.ne.s32 	%p229, %r228, 0;
	@%p229 bra 	$L__BB5_16;
	add.s32 	%r229, %r5, %r463;
	cvt.u64.u32 	%rd411, %r229;
	mul.wide.u32 	%rd412, %r229, 8;
	add.s64 	%rd413, %rd1, %rd412;
	add.s64 	%rd414, %rd2, %rd412;
	add.s64 	%rd415, %rd3, %rd411;
	ld.global.f64 	%fd79, [%rd413];
	ld.global.f64 	%fd80, [%rd414];
	setp.neu.f64 	%p230, %fd79, %fd80;
	selp.u16 	%rs269, 1, 0, %p230;
	and.b16  	%rs270, %rs369, 255;
	setp.ne.s16 	%p232, %rs270, 0;
	and.pred  	%p233, %p232, %p230;
	min.s64 	%rd416, %rd415, %rd479;
	setp.eq.s16 	%p234, %rs270, 0;
	selp.b64 	%rd417, %rd415, %rd479, %p234;
	selp.b16 	%rs271, %rs269, %rs369, %p234;
	selp.b64 	%rd479, %rd416, %rd417, %p233;
	selp.b16 	%rs369, 1, %rs271, %p233;
$L__BB5_16:
	setp.lt.u32 	%p235, %r6, 256;
	@%p235 bra 	$L__BB5_41;
	// begin inline asm
	mov.u32 %r348, %laneid;
	// end inline asm
	cvt.u32.u16 	%r369, %rs369;
	and.b32  	%r350, %r369, 255;
	mov.b32 	%r366, 1;
	mov.b32 	%r367, 31;
	mov.b32 	%r368, -1;
	// begin inline asm
	shfl.sync.down.b32 %r349, %r350, %r366, %r367, %r368;
	// end inline asm
	// begin inline asm
	shfl.sync.down.b32 %r354, %r355, %r366, %r367, %r368;
	// end inline asm
	mov.b64 	{%r360, %r365}, %rd479;
	// begin inline asm
	shfl.sync.down.b32 %r359, %r360, %r366, %r367, %r368;
	// end inline asm
	// begin inline asm
	shfl.sync.down.b32 %r364, %r365, %r366, %r367, %r368;
	// end inline asm
	mov.b64 	%rd18, {%r359, %r364};
	cvt.u16.u32 	%rs15, %r349;
	setp.gt.s32 	%p285, %r348, 30;
	@%p285 bra 	$L__BB5_21;
	and.b16  	%rs313, %rs369, 255;
	setp.eq.s16 	%p286, %rs313, 0;
	and.b16  	%rs314, %rs15, 255;
	setp.eq.s16 	%p287, %rs314, 0;
	or.pred  	%p288, %p286, %p287;
	@%p288 bra 	$L__BB5_20;
	min.s64 	%rd479, %rd18, %rd479;
	mov.b16 	%rs369, 1;
	bra.uni 	$L__BB5_21;
$L__BB5_20:
	setp.eq.s16 	%p289, %rs313, 0;
	selp.b64 	%rd479, %rd18, %rd479, %p289;
	selp.b16 	%rs369, %rs15, %rs369, %p289;
$L__BB5_21:
	cvt.u32.u16 	%r390, %rs369;
	and.b32  	%r371, %r390, 255;
	mov.b32 	%r387, 2;
	mov.b32 	%r388, 31;
	mov.b32 	%r389, -1;
	// begin inline asm
	shfl.sync.down.b32 %r370, %r371, %r387, %r388, %r389;
	// end inline asm
	// begin inline asm
	shfl.sync.down.b32 %r375, %r376, %r387, %r388, %r389;
	// end inline asm
	mov.b64 	{%r381, %r386}, %rd479;
	// begin inline asm
	shfl.sync.down.b32 %r380, %r381, %r387, %r388, %r389;
	// end inline asm
	// begin inline asm
	shfl.sync.down.b32 %r385, %r386, %r387, %r388, %r389;
	// end inline asm
	mov.b64 	%rd22, {%r380, %r385};
	cvt.u16.u32 	%rs18, %r370;
	setp.gt.s32 	%p290, %r348, 29;
	@%p290 bra 	$L__BB5_25;
	and.b16  	%rs317, %rs369, 255;
	setp.eq.s16 	%p291, %rs317, 0;
	and.b16  	%rs318, %rs18, 255;
	setp.eq.s16 	%p292, %rs318, 0;
	or.pred  	%p293, %p291, %p292;
	@%p293 bra 	$L__BB5_24;
	min.s64 	%rd479, %rd22, %rd479;
	mov.b16 	%rs369, 1;
	bra.uni 	$L__BB5_25;
$L__BB5_24:
	setp.eq.s16 	%p294, %rs317, 0;
	selp.b64 	%rd479, %rd22, %rd479, %p294;
	selp.b16 	%rs369, %rs18, %rs369, %p294;
$L__BB5_25:
	cvt.u32.u16 	%r411, %rs369;
	and.b32  	%r392, %r411, 255;
	mov.b32 	%r408, 4;
	mov.b32 	%r409, 31;
	mov.b32 	%r410, -1;
	// begin inline asm
	shfl.sync.down.b32 %r391, %r392, %r408, %r409, %r410;
	// end inline asm
	// begin inline asm
	shfl.sync.down.b32 %r396, %r397, %r408, %r409, %r410;
	// end inline asm
	mov.b64 	{%r402, %r407}, %rd479;
	// begin inline asm
	shfl.sync.down.b32 %r401, %r402, %r408, %r409, %r410;
	// end inline asm
	// begin inline asm
	shfl.sync.down.b32 %r406, %r407, %r408, %r409, %r410;
	// end inline asm
	mov.b64 	%rd26, {%r401, %r406};
	cvt.u16.u32 	%rs21, %r391;
	setp.gt.s32 	%p295, %r348, 27;
	@%p295 bra 	$L__BB5_29;
	and.b16  	%rs321, %rs369, 255;
	setp.eq.s16 	%p296, %rs321, 0;
	and.b16  	%rs322, %rs21, 255;
	setp.eq.s16 	%p297, %rs322, 0;
	or.pred  	%p298, %p296, %p297;
	@%p298 bra 	$L__BB5_28;
	min.s64 	%rd479, %rd26, %rd479;
	mov.b16 	%rs369, 1;
	bra.uni 	$L__BB5_29;
$L__BB5_28:
	setp.eq.s16 	%p299, %rs321, 0;
	selp.b16 	%rs369, %rs21, %rs369, %p299;
	selp.b64 	%rd479, %rd26, %rd479, %p299;
$L__BB5_29:
	cvt.u32.u16 	%r432, %rs369;
	and.b32  	%r413, %r432, 255;
	mov.b32 	%r429, 8;
	mov.b32 	%r430, 31;
	mov.b32 	%r431, -1;
	// begin inline asm
	shfl.sync.down.b32 %r412, %r413, %r429, %r430, %r431;
	// end inline asm
	// begin inline asm
	shfl.sync.down.b32 %r417, %r418, %r429, %r430, %r431;
	// end inline asm
	mov.b64 	{%r423, %r428}, %rd479;
	// begin inline asm
	shfl.sync.down.b32 %r422, %r423, %r429, %r430, %r431;
	// end inline asm
	// begin inline asm
	shfl.sync.down.b32 %r427, %r428, %r429, %r430, %r431;
	// end inline asm
	mov.b64 	%rd30, {%r422, %r427};
	cvt.u16.u32 	%rs24, %r412;
	setp.gt.s32 	%p300, %r348, 23;
	@%p300 bra 	$L__BB5_33;
	and.b16  	%rs325, %rs369, 255;
	setp.eq.s16 	%p301, %rs325, 0;
	and.b16  	%rs326, %rs24, 255;
	setp.eq.s16 	%p302, %rs326, 0;
	or.pred  	%p303, %p301, %p302;
	@%p303 bra 	$L__BB5_32;
	min.s64 	%rd479, %rd30, %rd479;
	mov.b16 	%rs369, 1;
	bra.uni 	$L__BB5_33;
$L__BB5_32:
	setp.eq.s16 	%p304, %rs325, 0;
	selp.b16 	%rs369, %rs24, %rs369, %p304;
	selp.b64 	%rd479, %rd30, %rd479, %p304;
$L__BB5_33:
	cvt.u32.u16 	%r453, %rs369;
	and.b32  	%r434, %r453, 255;
	mov.b32 	%r450, 16;
	mov.b32 	%r451, 31;
	mov.b32 	%r452, -1;
	// begin inline asm
	shfl.sync.down.b32 %r433, %r434, %r450, %r451, %r452;
	// end inline asm
	// begin inline asm
	shfl.sync.down.b32 %r438, %r439, %r450, %r451, %r452;
	// end inline asm
	mov.b64 	{%r444, %r449}, %rd479;
	// begin inline asm
	shfl.sync.down.b32 %r443, %r444, %r450, %r451, %r452;
	// end inline asm
	// begin inline asm
	shfl.sync.down.b32 %r448, %r449, %r450, %r451, %r452;
	// end inline asm
	mov.b64 	%rd34, {%r443, %r448};
	cvt.u16.u32 	%rs27, %r433;
	setp.gt.s32 	%p305, %r348, 15;
	@%p305 bra 	$L__BB5_37;
	and.b16  	%rs329, %rs369, 255;
	setp.eq.s16 	%p306, %rs329, 0;
	and.b16  	%rs330, %rs27, 255;
	setp.eq.s16 	%p307, %rs330, 0;
	or.pred  	%p308, %p306, %p307;
	@%p308 bra 	$L__BB5_36;
	min.s64 	%rd479, %rd34, %rd479;
	mov.b16 	%rs369, 1;
	bra.uni 	$L__BB5_37;
$L__BB5_36:
	setp.eq.s16 	%p309, %rs329, 0;
	selp.b16 	%rs369, %rs27, %rs369, %p309;
	selp.b64 	%rd479, %rd34, %rd479, %p309;
$L__BB5_37:
	setp.ne.s32 	%p310, %r348, 0;
	@%p310 bra 	$L__BB5_39;
	shr.u32 	%r454, %r7, 1;
	and.b32  	%r455, %r454, 496;
	mov.u32 	%r456, _ZZN3cub18CUB_300001_SM_10006detail6reduce18DeviceReduceKernelINS2_10policy_hubIN4cuda3std3__45tupleIJblEEEjN6thrust24THRUST_300001_SM_1000_NS8cuda_cub9__find_if7functorIS9_EEE10Policy1000ENSB_12zip_iteratorINS8_IJNSD_26transform_input_iterator_tIbNSC_6detail35transform_pair_of_input_iterators_tIbNSB_6detail15normal_iteratorINSB_10device_ptrIKdEEEESR_NS7_8equal_toIdEEEENS7_10__not_fn_tINS7_10__identityEEEEENSB_17counting_iteratorIlNSB_11use_defaultES10_S10_EEEEEEEjSF_S9_SW_EEvT0_PT3_T1_NS0_13GridEvenShareIS17_EET2_T4_E12temp_storage;
	add.s32 	%r457, %r456, %r455;
	st.shared.u8 	[%r457+8], %rs369;
	st.shared.u64 	[%r457+16], %rd479;
$L__BB5_39:
	bar.sync 	0;
	setp.ne.s32 	%p311, %r7, 0;
	@%p311 bra 	$L__BB5_123;
	ld.shared.u8 	%rs333, [_ZZN3cub18CUB_300001_SM_10006detail6reduce18DeviceReduceKernelINS2_10policy_hubIN4cuda3std3__45tupleIJblEEEjN6thrust24THRUST_300001_SM_1000_NS8cuda_cub9__find_if7functorIS9_EEE10Policy1000ENSB_12zip_iteratorINS8_IJNSD_26transform_input_iterator_tIbNSC_6detail35transform_pair_of_input_iterators_tIbNSB_6detail15normal_iteratorINSB_10device_ptrIKdEEEESR_NS7_8equal_toIdEEEENS7_10__not_fn_tINS7_10__identityEEEEENSB_17counting_iteratorIlNSB_11use_defaultES10_S10_EEEEEEEjSF_S9_SW_EEvT0_PT3_T1_NS0_13GridEvenShareIS17_EET2_T4_E12temp_storage+24];
	ld.shared.u64 	%rd439, [_ZZN3cub18CUB_300001_SM_10006detail6reduce18DeviceReduceKernelINS2_10policy_hubIN4cuda3std3__45tupleIJblEEEjN6thrust24THRUST_300001_SM_1000_NS8cuda_cub9__find_if7functorIS9_EEE10Policy1000ENSB_12zip_iteratorINS8_IJNSD_26transform_input_iterator_tIbNSC_6detail35transform_pair_of_input_iterators_tIbNSB_6detail15normal_iteratorINSB_10device_ptrIKdEEEESR_NS7_8equal_toIdEEEENS7_10__not_fn_tINS7_10__identityEEEEENSB_17counting_iteratorIlNSB_11use_defaultES10_S10_EEEEEEEjSF_S9_SW_EEvT0_PT3_T1_NS0_13GridEvenShareIS17_EET2_T4_E12temp_storage+32];
	and.b16  	%rs334, %rs369, 255;
	setp.eq.s16 	%p312, %rs334, 0;
	setp.eq.s16 	%p313, %rs333, 0;
	min.s64 	%rd440, %rd439, %rd479;
	selp.b16 	%rs335, %rs369, 1, %p313;
	selp.b16 	%rs336, %rs333, %rs335, %p312;
	and.b16  	%rs337, %rs336, 255;
	selp.b64 	%rd441, %rd479, %rd440, %p313;
	selp.b64 	%rd442, %rd439, %rd441, %p312;
	ld.shared.u8 	%rs338, [_ZZN3cub18CUB_300001_SM_10006detail6reduce18DeviceReduceKernelINS2_10policy_hubIN4cuda3std3__45tupleIJblEEEjN6thrust24THRUST_300001_SM_1000_NS8cuda_cub9__find_if7functorIS9_EEE10Policy1000ENSB_12zip_iteratorINS8_IJNSD_26transform_input_iterator_tIbNSC_6detail35transform_pair_of_input_iterators_tIbNSB_6detail15normal_iteratorINSB_10device_ptrIKdEEEESR_NS7_8equal_toIdEEEENS7_10__not_fn_tINS7_10__identityEEEEENSB_17counting_iteratorIlNSB_11use_defaultES10_S10_EEEEEEEjSF_S9_SW_EEvT0_PT3_T1_NS0_13GridEvenShareIS17_EET2_T4_E12temp_storage+40];
	ld.shared.u64 	%rd443, [_ZZN3cub18CUB_300001_SM_10006detail6reduce18DeviceReduceKernelINS2_10policy_hubIN4cuda3std3__45tupleIJblEEEjN6thrust24THRUST_300001_SM_1000_NS8cuda_cub9__find_if7functorIS9_EEE10Policy1000ENSB_12zip_iteratorINS8_IJNSD_26transform_input_iterator_tIbNSC_6detail35transform_pair_of_input_iterators_tIbNSB_6detail15normal_iteratorINSB_10device_ptrIKdEEEESR_NS7_8equal_toIdEEEENS7_10__not_fn_tINS7_10__identityEEEEENSB_17counting_iteratorIlNSB_11use_defaultES10_S10_EEEEEEEjSF_S9_SW_EEvT0_PT3_T1_NS0_13GridEvenShareIS17_EET2_T4_E12temp_storage+48];
	setp.eq.s16 	%p314, %rs337, 0;
	setp.eq.s16 	%p315, %rs338, 0;
	min.s64 	%rd444, %rd443, %rd442;
	selp.b16 	%rs339, %rs336, 1, %p315;
	selp.b16 	%rs340, %rs338, %rs339, %p314;
	and.b16  	%rs341, %rs340, 255;
	selp.b64 	%rd445, %rd442, %rd444, %p315;
	selp.b64 	%rd446, %rd443, %rd445, %p314;
	ld.shared.u8 	%rs342, [_ZZN3cub18CUB_300001_SM_10006detail6reduce18DeviceReduceKernelINS2_10policy_hubIN4cuda3std3__45tupleIJblEEEjN6thrust24THRUST_300001_SM_1000_NS8cuda_cub9__find_if7functorIS9_EEE10Policy1000ENSB_12zip_iteratorINS8_IJNSD_26transform_input_iterator_tIbNSC_6detail35transform_pair_of_input_iterators_tIbNSB_6detail15normal_iteratorINSB_10device_ptrIKdEEEESR_NS7_8equal_toIdEEEENS7_10__not_fn_tINS7_10__identityEEEEENSB_17counting_iteratorIlNSB_11use_defaultES10_S10_EEEEEEEjSF_S9_SW_EEvT0_PT3_T1_NS0_13GridEvenShareIS17_EET2_T4_E12temp_storage+56];
	ld.shared.u64 	%rd447, [_ZZN3cub18CUB_300001_SM_10006detail6reduce18DeviceReduceKernelINS2_10policy_hubIN4cuda3std3__45tupleIJblEEEjN6thrust24THRUST_300001_SM_1000_NS8cuda_cub9__find_if7functorIS9_EEE10Policy1000ENSB_12zip_iteratorINS8_IJNSD_26transform_input_iterator_tIbNSC_6detail35transform_pair_of_input_iterators_tIbNSB_6detail15normal_iteratorINSB_10device_ptrIKdEEEESR_NS7_8equal_toIdEEEENS7_10__not_fn_tINS7_10__identityEEEEENSB_17counting_iteratorIlNSB_11use_defaultES10_S10_EEEEEEEjSF_S9_SW_EEvT0_PT3_T1_NS0_13GridEvenShareIS17_EET2_T4_E12temp_storage+64];
	setp.eq.s16 	%p316, %rs341, 0;
	setp.eq.s16 	%p317, %rs342, 0;
	min.s64 	%rd448, %rd447, %rd446;
	selp.b16 	%rs343, %rs340, 1, %p317;
	selp.b16 	%rs344, %rs342, %rs343, %p316;
	and.b16  	%rs345, %rs344, 255;
	selp.b64 	%rd449, %rd446, %rd448, %p317;
	selp.b64 	%rd450, %rd447, %rd449, %p316;
	ld.shared.u8 	%rs346, [_ZZN3cub18CUB_300001_SM_10006detail6reduce18DeviceReduceKernelINS2_10policy_hubIN4cuda3std3__45tupleIJblEEEjN6thrust24THRUST_300001_SM_1000_NS8cuda_cub9__find_if7functorIS9_EEE10Policy1000ENSB_12zip_iteratorINS8_IJNSD_26transform_input_iterator_tIbNSC_6detail35transform_pair_of_input_iterators_tIbNSB_6detail15normal_iteratorINSB_10device_ptrIKdEEEESR_NS7_8equal_toIdEEEENS7_10__not_fn_tINS7_10__identityEEEEENSB_17counting_iteratorIlNSB_11use_defaultES10_S10_EEEEEEEjSF_S9_SW_EEvT0_PT3_T1_NS0_13GridEvenShareIS17_EET2_T4_E12temp_storage+72];
	ld.shared.u64 	%rd451, [_ZZN3cub18CUB_300001_SM_10006detail6reduce18DeviceReduceKernelINS2_10policy_hubIN4cuda3std3__45tupleIJblEEEjN6thrust24THRUST_300001_SM_1000_NS8cuda_cub9__find_if7functorIS9_EEE10Policy1000ENSB_12zip_iteratorINS8_IJNSD_26transform_input_iterator_tIbNSC_6detail35transform_pair_of_input_iterators_tIbNSB_6detail15normal_iteratorINSB_10device_ptrIKdEEEESR_NS7_8equal_toIdEEEENS7_10__not_fn_tINS7_10__identityEEEEENSB_17counting_iteratorIlNSB_11use_defaultES10_S10_EEEEEEEjSF_S9_SW_EEvT0_PT3_T1_NS0_13GridEvenShareIS17_EET2_T4_E12temp_storage+80];
	setp.eq.s16 	%p318, %rs345, 0;
	setp.eq.s16 	%p319, %rs346, 0;
	min.s64 	%rd452, %rd451, %rd450;
	selp.b16 	%rs347, %rs344, 1, %p319;
	selp.b16 	%rs348, %rs346, %rs347, %p318;
	and.b16  	%rs349, %rs348, 255;
	selp.b64 	%rd453, %rd450, %rd452, %p319;
	selp.b64 	%rd454, %rd451, %rd453, %p318;
	ld.shared.u8 	%rs350, [_ZZN3cub18CUB_300001_SM_10006detail6reduce18DeviceReduceKernelINS2_10policy_hubIN4cuda3std3__45tupleIJblEEEjN6thrust24THRUST_300001_SM_1000_NS8cuda_cub9__find_if7functorIS9_EEE10Policy1000ENSB_12zip_iteratorINS8_IJNSD_26transform_input_iterator_tIbNSC_6detail35transform_pair_of_input_iterators_tIbNSB_6detail15normal_iteratorINSB_10device_ptrIKdEEEESR_NS7_8equal_toIdEEEENS7_10__not_fn_tINS7_10__identityEEEEENSB_17counting_iteratorIlNSB_11use_defaultES10_S10_EEEEEEEjSF_S9_SW_EEvT0_PT3_T1_NS0_13GridEvenShareIS17_EET2_T4_E12temp_storage+88];
	ld.shared.u64 	%rd455, [_ZZN3cub18CUB_300001_SM_10006detail6reduce18DeviceReduceKernelINS2_10policy_hubIN4cuda3std3__45tupleIJblEEEjN6thrust24THRUST_300001_SM_1000_NS8cuda_cub9__find_if7functorIS9_EEE10Policy1000ENSB_12zip_iteratorINS8_IJNSD_26transform_input_iterator_tIbNSC_6detail35transform_pair_of_input_iterators_tIbNSB_6detail15normal_iteratorINSB_10device_ptrIKdEEEESR_NS7_8equal_toIdEEEENS7_10__not_fn_tINS7_10__identityEEEEENSB_17counting_iteratorIlNSB_11use_defaultES10_S10_EEEEEEEjSF_S9_SW_EEvT0_PT3_T1_NS0_13GridEvenShareIS17_EET2_T4_E12temp_storage+96];
	setp.eq.s16 	%p320, %rs349, 0;
	setp.eq.s16 	%p321, %rs350, 0;
	min.s64 	%rd456, %rd455, %rd454;
	selp.b16 	%rs351, %rs348, 1, %p321;
	selp.b16 	%rs352, %rs350, %rs351, %p320;
	and.b16  	%rs353, %rs352, 255;
	selp.b64 	%rd457, %rd454, %rd456, %p321;
	selp.b64 	%rd458, %rd455, %rd457, %p320;
	ld.shared.u8 	%rs354, [_ZZN3cub18CUB_300001_SM_10006detail6reduce18DeviceReduceKernelINS2_10policy_hubIN4cuda3std3__45tupleIJblEEEjN6thrust24THRUST_300001_SM_1000_NS8cuda_cub9__find_if7functorIS9_EEE10Policy1000ENSB_12zip_iteratorINS8_IJNSD_26transform_input_iterator_tIbNSC_6detail35transform_pair_of_input_iterators_tIbNSB_6detail15normal_iteratorINSB_10device_ptrIKdEEEESR_NS7_8equal_toIdEEEENS7_10__not_fn_tINS7_10__identityEEEEENSB_17counting_iteratorIlNSB_11use_defaultES10_S10_EEEEEEEjSF_S9_SW_EEvT0_PT3_T1_NS0_13GridEvenShareIS17_EET2_T4_E12temp_storage+104];
	ld.shared.u64 	%rd459, [_ZZN3cub18CUB_300001_SM_10006detail6reduce18DeviceReduceKernelINS2_10policy_hubIN4cuda3std3__45tupleIJblEEEjN6thrust24THRUST_300001_SM_1000_NS8cuda_cub9__find_if7functorIS9_EEE10Policy1000ENSB_12zip_iteratorINS8_IJNSD_26transform_input_iterator_tIbNSC_6detail35transform_pair_of_input_iterators_tIbNSB_6detail15normal_iteratorINSB_10device_ptrIKdEEEESR_NS7_8equal_toIdEEEENS7_10__not_fn_tINS7_10__identityEEEEENSB_17counting_iteratorIlNSB_11use_defaultES10_S10_EEEEEEEjSF_S9_SW_EEvT0_PT3_T1_NS0_13GridEvenShareIS17_EET2_T4_E12temp_storage+112];
	setp.eq.s16 	%p322, %rs353, 0;
	setp.eq.s16 	%p323, %rs354, 0;
	min.s64 	%rd460, %rd459, %rd458;
	selp.b16 	%rs355, %rs352, 1, %p323;
	selp.b16 	%rs356, %rs354, %rs355, %p322;
	and.b16  	%rs357, %rs356, 255;
	selp.b64 	%rd461, %rd458, %rd460, %p323;
	selp.b64 	%rd462, %rd459, %rd461, %p322;
	ld.shared.u8 	%rs358, [_ZZN3cub18CUB_300001_SM_10006detail6reduce18DeviceReduceKernelINS2_10policy_hubIN4cuda3std3__45tupleIJblEEEjN6thrust24THRUST_300001_SM_1000_NS8cuda_cub9__find_if7functorIS9_EEE10Policy1000ENSB_12zip_iteratorINS8_IJNSD_26transform_input_iterator_tIbNSC_6detail35transform_pair_of_input_iterators_tIbNSB_6detail15normal_iteratorINSB_10device_ptrIKdEEEESR_NS7_8equal_toIdEEEENS7_10__not_fn_tINS7_10__identityEEEEENSB_17counting_iteratorIlNSB_11use_defaultES10_S10_EEEEEEEjSF_S9_SW_EEvT0_PT3_T1_NS0_13GridEvenShareIS17_EET2_T4_E12temp_storage+120];
	ld.shared.u64 	%rd463, [_ZZN3cub18CUB_300001_SM_10006detail6reduce18DeviceReduceKernelINS2_10policy_hubIN4cuda3std3__45tupleIJblEEEjN6thrust24THRUST_300001_SM_1000_NS8cuda_cub9__find_if7functorIS9_EEE10Policy1000ENSB_12zip_iteratorINS8_IJNSD_26transform_input_iterator_tIbNSC_6detail35transform_pair_of_input_iterators_tIbNSB_6detail15normal_iteratorINSB_10device_ptrIKdEEEESR_NS7_8equal_toIdEEEENS7_10__not_fn_tINS7_10__identityEEEEENSB_17counting_iteratorIlNSB_11use_defaultES10_S10_EEEEEEEjSF_S9_SW_EEvT0_PT3_T1_NS0_13GridEvenShareIS17_EET2_T4_E12temp_storage+128];
	setp.eq.s16 	%p324, %rs357, 0;
	setp.eq.s16 	%p325, %rs358, 0;
	min.s64 	%rd464, %rd463, %rd462;
	selp.b16 	%rs359, %rs356, 1, %p325;
	selp.b16 	%rs369, %rs358, %rs359, %p324;
	selp.b64 	%rd465, %rd462, %rd464, %p325;
	selp.b64 	%rd479, %rd463, %rd465, %p324;
	bra.uni 	$L__BB5_123;
$L__BB5_41:
	// begin inline asm
	mov.u32 %r230, %laneid;
	// end inline asm
	and.b32  	%r251, %r7, 992;
	add.s32 	%r252, %r251, 32;
	setp.gt.u32 	%p236, %r252, %r6;
	not.b32 	%r253, %r251;
	add.s32 	%r254, %r6, %r253;
	selp.b32 	%r249, %r254, 31, %p236;
	cvt.u32.u16 	%r255, %rs369;
	and.b32  	%r232, %r255, 255;
	mov.b32 	%r248, 1;
	mov.b32 	%r250, -1;
	// begin inline asm
	shfl.sync.down.b32 %r231, %r232, %r248, %r249, %r250;
	// end inline asm
	// begin inline asm
	shfl.sync.down.b32 %r236, %r237, %r248, %r249, %r250;
	// end inline asm
	mov.b64 	{%r242, %r247}, %rd479;
	// begin inline asm
	shfl.sync.down.b32 %r241, %r242, %r248, %r249, %r250;
	// end inline asm
	// begin inline asm
	shfl.sync.down.b32 %r246, %r247, %r248, %r249, %r250;
	// end inline asm
	mov.b64 	%rd39, {%r241, %r246};
	cvt.u16.u32 	%rs31, %r231;
	setp.ge.s32 	%p237, %r230, %r249;
	@%p237 bra 	$L__BB5_45;
	and.b16  	%rs272, %rs369, 255;
	setp.eq.s16 	%p238, %rs272, 0;
	and.b16  	%rs273, %rs31, 255;
	setp.eq.s16 	%p239, %rs273, 0;
	or.pred  	%p240, %p238, %p239;
	@%p240 bra 	$L__BB5_44;
	min.s64 	%rd479, %rd39, %rd479;
	mov.b16 	%rs369, 1;
	bra.uni 	$L__BB5_45;
$L__BB5_44:
	setp.eq.s16 	%p241, %rs272, 0;
	selp.b16 	%rs369, %rs31, %rs369, %p241;
	selp.b64 	%rd479, %rd39, %rd479, %p241;
$L__BB5_45:
	cvt.u32.u16 	%r276, %rs369;
	and.b32  	%r257, %r276, 255;
	mov.b32 	%r273, 2;
	mov.b32 	%r275, -1;
	// begin inline asm
	shfl.sync.down.b32 %r256, %r257, %r273, %r249, %r275;
	// end inline asm
	// begin inline asm
	shfl.sync.down.b32 %r261, %r262, %r273, %r249, %r275;
	// end inline asm
	mov.b64 	{%r267, %r272}, %rd479;
	// begin inline asm
	shfl.sync.down.b32 %r266, %r267, %r273, %r249, %r275;
	// end inline asm
	// begin inline asm
	shfl.sync.down.b32 %r271, %r272, %r273, %r249, %r275;
	// end inline asm
	mov.b64 	%rd43, {%r266, %r271};
	cvt.u16.u32 	%rs34, %r256;
	add.s32 	%r277, %r230, 2;
	setp.gt.s32 	%p242, %r277, %r249;
	@%p242 bra 	$L__BB5_49;
	and.b16  	%rs276, %rs369, 255;
	setp.eq.s16 	%p243, %rs276, 0;
	and.b16  	%rs277, %rs34, 255;
	setp.eq.s16 	%p244, %rs277, 0;
	or.pred  	%p245, %p243, %p244;
	@%p245 bra 	$L__BB5_48;
	min.s64 	%rd479, %rd43, %rd479;
	mov.b16 	%rs369, 1;
	bra.uni 	$L__BB5_49;
$L__BB5_48:
	setp.eq.s16 	%p246, %rs276, 0;
	selp.b16 	%rs369, %rs34, %rs369, %p246;
	selp.b64 	%rd479, %rd43, %rd479, %p246;
$L__BB5_49:
	cvt.u32.u16 	%r298, %rs369;
	and.b32  	%r279, %r298, 255;
	mov.b32 	%r295, 4;
	mov.b32 	%r297, -1;
	// begin inline asm
	shfl.sync.down.b32 %r278, %r279, %r295, %r249, %r297;
	// end inline asm
	// begin inline asm
	shfl.sync.down.b32 %r283, %r284, %r295, %r249, %r297;
	// end inline asm
	mov.b64 	{%r289, %r294}, %rd479;
	// begin inline asm
	shfl.sync.down.b32 %r288, %r289, %r295, %r249, %r297;
	// end inline asm
	// begin inline asm
	shfl.sync.down.b32 %r293, %r294, %r295, %r249, %r297;
	// end inline asm
	mov.b64 	%rd47, {%r288, %r293};
	cvt.u16.u32 	%rs37, %r278;
	add.s32 	%r299, %r230, 4;
	setp.gt.s32 	%p247, %r299, %r249;
	@%p247 bra 	$L__BB5_53;
	and.b16  	%rs280, %rs369, 255;
	setp.eq.s16 	%p248, %rs280, 0;
	and.b16  	%rs281, %rs37, 255;
	setp.eq.s16 	%p249, %rs281, 0;
	or.pred  	%p250, %p248, %p249;
	@%p250 bra 	$L__BB5_52;
	min.s64 	%rd479, %rd47, %rd479;
	mov.b16 	%rs369, 1;
	bra.uni 	$L__BB5_53;
$L__BB5_52:
	setp.eq.s16 	%p251, %rs280, 0;
	selp.b16 	%rs369, %rs37, %rs369, %p251;
	selp.b64 	%rd479, %rd47, %rd479, %p251;
$L__BB5_53:
	cvt.u32.u16 	%r320, %rs369;
	and.b32  	%r301, %r320, 255;
	mov.b32 	%r317, 8;
	mov.b32 	%r319, -1;
	// begin inline asm
	shfl.sync.down.b32 %r300, %r301, %r317, %r249, %r319;
	// end inline asm
	// begin inline asm
	shfl.sync.down.b32 %r305, %r306, %r317, %r249, %r319;
	// end inline asm
	mov.b64 	{%r311, %r316}, %rd479;
	// begin inline asm
	shfl.sync.down.b32 %r310, %r311, %r317, %r249, %r319;
	// end inline asm
	// begin inline asm
	shfl.sync.down.b32 %r315, %r316, %r317, %r249, %r319;
	// end inline asm
	mov.b64 	%rd51, {%r310, %r315};
	cvt.u16.u32 	%rs40, %r300;
	add.s32 	%r321, %r230, 8;
	setp.gt.s32 	%p252, %r321, %r249;
	@%p252 bra 	$L__BB5_57;
	and.b16  	%rs284, %rs369, 255;
	setp.eq.s16 	%p253, %rs284, 0;
	and.b16  	%rs285, %rs40, 255;
	setp.eq.s16 	%p254, %rs285, 0;
	or.pred  	%p255, %p253, %p254;
	@%p255 bra 	$L__BB5_56;
	min.s64 	%rd479, %rd51, %rd479;
	mov.b16 	%rs369, 1;
	bra.uni 	$L__BB5_57;
$L__BB5_56:
	setp.eq.s16 	%p256, %rs284, 0;
	selp.b16 	%rs369, %rs40, %rs369, %p256;
	selp.b64 	%rd479, %rd51, %rd479, %p256;
$L__BB5_57:
	cvt.u32.u16 	%r342, %rs369;
	and.b32  	%r323, %r342, 255;
	mov.b32 	%r339, 16;
	mov.b32 	%r341, -1;
	// begin inline asm
	shfl.sync.down.b32 %r322, %r323, %r339, %r249, %r341;
	// end inline asm
	// begin inline asm
	shfl.sync.down.b32 %r327, %r328, %r339, %r249, %r341;
	// end inline asm
	mov.b64 	{%r333, %r338}, %rd479;
	// begin inline asm
	shfl.sync.down.b32 %r332, %r333, %r339, %r249, %r341;
	// end inline asm
	// begin inline asm
	shfl.sync.down.b32 %r337, %r338, %r339, %r249, %r341;
	// end inline asm
	mov.b64 	%rd55, {%r332, %r337};
	cvt.u16.u32 	%rs43, %r322;
	add.s32 	%r343, %r230, 16;
	setp.gt.s32 	%p257, %r343, %r249;
	@%p257 bra 	$L__BB5_61;
	and.b16  	%rs288, %rs369, 255;
	setp.eq.s16 	%p258, %rs288, 0;
	and.b16  	%rs289, %rs43, 255;
	setp.eq.s16 	%p259, %rs289, 0;
	or.pred  	%p260, %p258, %p259;
	@%p260 bra 	$L__BB5_60;
	min.s64 	%rd479, %rd55, %rd479;
	mov.b16 	%rs369, 1;
	bra.uni 	$L__BB5_61;
$L__BB5_60:
	setp.eq.s16 	%p261, %rs288, 0;
	selp.b16 	%rs369, %rs43, %rs369, %p261;
	selp.b64 	%rd479, %rd55, %rd479, %p261;
$L__BB5_61:
	setp.ne.s32 	%p262, %r230, 0;
	@%p262 bra 	$L__BB5_63;
	shr.u32 	%r344, %r7, 1;
	and.b32  	%r345, %r344, 496;
	mov.u32 	%r346, _ZZN3cub18CUB_300001_SM_10006detail6reduce18DeviceReduceKernelINS2_10policy_hubIN4cuda3std3__45tupleIJblEEEjN6thrust24THRUST_300001_SM_1000_NS8cuda_cub9__find_if7functorIS9_EEE10Policy1000ENSB_12zip_iteratorINS8_IJNSD_26transform_input_iterator_tIbNSC_6detail35transform_pair_of_input_iterators_tIbNSB_6detail15normal_iteratorINSB_10device_ptrIKdEEEESR_NS7_8equal_toIdEEEENS7_10__not_fn_tINS7_10__identityEEEEENSB_17counting_iteratorIlNSB_11use_defaultES10_S10_EEEEEEEjSF_S9_SW_EEvT0_PT3_T1_NS0_13GridEvenShareIS17_EET2_T4_E12temp_storage;
	add.s32 	%r347, %r346, %r345;
	st.shared.u8 	[%r347+8], %rs369;
	st.shared.u64 	[%r347+16], %rd479;
$L__BB5_63:
	bar.sync 	0;
	setp.ne.s32 	%p263, %r7, 0;
	@%p263 bra 	$L__BB5_123;
	setp.lt.u32 	%p264, %r6, 33;
	@%p264 bra 	$L__BB5_66;
	ld.shared.u8 	%rs292, [_ZZN3cub18CUB_300001_SM_10006detail6reduce18DeviceReduceKernelINS2_10policy_hubIN4cuda3std3__45tupleIJblEEEjN6thrust24THRUST_300001_SM_1000_NS8cuda_cub9__find_if7functorIS9_EEE10Policy1000ENSB_12zip_iteratorINS8_IJNSD_26transform_input_iterator_tIbNSC_6detail35transform_pair_of_input_iterators_tIbNSB_6detail15normal_iteratorINSB_10device_ptrIKdEEEESR_NS7_8equal_toIdEEEENS7_10__not_fn_tINS7_10__identityEEEEENSB_17counting_iteratorIlNSB_11use_defaultES10_S10_EEEEEEEjSF_S9_SW_EEvT0_PT3_T1_NS0_13GridEvenShareIS17_EET2_T4_E12temp_storage+24];
	ld.shared.u64 	%rd418, [_ZZN3cub18CUB_300001_SM_10006detail6reduce18DeviceReduceKernelINS2_10policy_hubIN4cuda3std3__45tupleIJblEEEjN6thrust24THRUST_300001_SM_1000_NS8cuda_cub9__find_if7functorIS9_EEE10Policy1000ENSB_12zip_iteratorINS8_IJNSD_26transform_input_iterator_tIbNSC_6detail35transform_pair_of_input_iterators_tIbNSB_6detail15normal_iteratorINSB_10device_ptrIKdEEEESR_NS7_8equal_toIdEEEENS7_10__not_fn_tINS7_10__identityEEEEENSB_17counting_iteratorIlNSB_11use_defaultES10_S10_EEEEEEEjSF_S9_SW_EEvT0_PT3_T1_NS0_13GridEvenShareIS17_EET2_T4_E12temp_storage+32];
	and.b16  	%rs293, %rs369, 255;
	setp.eq.s16 	%p265, %rs293, 0;
	setp.eq.s16 	%p266, %rs292, 0;
	min.s64 	%rd419, %rd418, %rd479;
	selp.b16 	%rs294, %rs369, 1, %p266;
	selp.b16 	%rs369, %rs292, %rs294, %p265;
	selp.b64 	%rd420, %rd479, %rd419, %p266;
	selp.b64 	%rd479, %rd418, %rd420, %p265;
$L__BB5_66:
	setp.lt.u32 	%p267, %r6, 65;
	@%p267 bra 	$L__BB5_68;
	ld.shared.u8 	%rs295, [_ZZN3cub18CUB_300001_SM_10006detail6reduce18DeviceReduceKernelINS2_10policy_hubIN4cuda3std3__45tupleIJblEEEjN6thrust24THRUST_300001_SM_1000_NS8cuda_cub9__find_if7functorIS9_EEE10Policy1000ENSB_12zip_iteratorINS8_IJNSD_26transform_input_iterator_tIbNSC_6detail35transform_pair_of_input_iterators_tIbNSB_6detail15normal_iteratorINSB_10device_ptrIKdEEEESR_NS7_8equal_toIdEEEENS7_10__not_fn_tINS7_10__identityEEEEENSB_17counting_iteratorIlNSB_11use_defaultES10_S10_EEEEEEEjSF_S9_SW_EEvT0_PT3_T1_NS0_13GridEvenShareIS17_EET2_T4_E12temp_storage+40];
	ld.shared.u64 	%rd421, [_ZZN3cub18CUB_300001_SM_10006detail6reduce18DeviceReduceKernelINS2_10policy_hubIN4cuda3std3__45tupleIJblEEEjN6thrust24THRUST_300001_SM_1000_NS8cuda_cub9__find_if7functorIS9_EEE10Policy1000ENSB_12zip_iteratorINS8_IJNSD_26transform_input_iterator_tIbNSC_6detail35transform_pair_of_input_iterators_tIbNSB_6detail15normal_iteratorINSB_10device_ptrIKdEEEESR_NS7_8equal_toIdEEEENS7_10__not_fn_tINS7_10__identityEEEEENSB_17counting_iteratorIlNSB_11use_defaultES10_S10_EEEEEEEjSF_S9_SW_EEvT0_PT3_T1_NS0_13GridEvenShareIS17_EET2_T4_E12temp_storage+48];
	and.b16  	%rs296, %rs369, 255;
	setp.eq.s16 	%p268, %rs296, 0;
	setp.eq.s16 	%p269, %rs295, 0;
	min.s64 	%rd422, %rd421, %rd479;
	selp.b16 	%rs297, %rs369, 1, %p269;
	selp.b16 	%rs369, %rs295, %rs297, %p268;
	selp.b64 	%rd423, %rd479, %rd422, %p269;
	selp.b64 	%rd479, %rd421, %rd423, %p268;
$L__BB5_68:
	setp.lt.u32 	%p270, %r6, 97;
	@%p270 bra 	$L__BB5_70;
	ld.shared.u8 	%rs298, [_ZZN3cub18CUB_300001_SM_10006detail6reduce18DeviceReduceKernelINS2_10policy_hubIN4cuda3std3__45tupleIJblEEEjN6thrust24THRUST_300001_SM_1000_NS8cuda_cub9__find_if7functorIS9_EEE10Policy1000ENSB_12zip_iteratorINS8_IJNSD_26transform_input_iterator_tIbNSC_6detail35transform_pair_of_input_iterators_tIbNSB_6detail15normal_iteratorINSB_10device_ptrIKdEEEESR_NS7_8equal_toIdEEEENS7_10__not_fn_tINS7_10__identityEEEEENSB_17counting_iteratorIlNSB_11use_defaultES10_S10_EEEEEEEjSF_S9_SW_EEvT0_PT3_T1_NS0_13GridEvenShareIS17_EET2_T4_E12temp_storage+56];
	ld.shared.u64 	%rd424, [_ZZN3cub18CUB_300001_SM_10006detail6reduce18DeviceReduceKernelINS2_10policy_hubIN4cuda3std3__45tupleIJblEEEjN6thrust24THRUST_300001_SM_1000_NS8cuda_cub9__find_if7functorIS9_EEE10Policy1000ENSB_12zip_iteratorINS8_IJNSD_26transform_input_iterator_tIbNSC_6detail35transform_pair_of_input_iterators_tIbNSB_6detail15normal_iteratorINSB_10device_ptrIKdEEEESR_NS7_8equal_toIdEEEENS7_10__not_fn_tINS7_10__identityEEEEENSB_17counting_iteratorIlNSB_11use_defaultES10_S10_EEEEEEEjSF_S9_SW_EEvT0_PT3_T1_NS0_13GridEvenShareIS17_EET2_T4_E12temp_storage+64];
	and.b16  	%rs299, %rs369, 255;
	setp.eq.s16 	%p271, %rs299, 0;
	setp.eq.s16 	%p272, %rs298, 0;
	min.s64 	%rd425, %rd424, %rd479;
	selp.b16 	%rs300, %rs369, 1, %p272;
	selp.b16 	%rs369, %rs298, %rs300, %p271;
	selp.b64 	%rd426, %rd479, %rd425, %p272;
	selp.b64 	%rd479, %rd424, %rd426, %p271;
$L__BB5_70:
	setp.lt.u32 	%p273, %r6, 129;
	@%p273 bra 	$L__BB5_72;
	ld.shared.u8 	%rs301, [_ZZN3cub18CUB_300001_SM_10006detail6reduce18DeviceReduceKernelINS2_10policy_hubIN4cuda3std3__45tupleIJblEEEjN6thrust24THRUST_300001_SM_1000_NS8cuda_cub9__find_if7functorIS9_EEE10Policy1000ENSB_12zip_iteratorINS8_IJNSD_26transform_input_iterator_tIbNSC_6detail35transform_pair_of_input_iterators_tIbNSB_6detail15normal_iteratorINSB_10device_ptrIKdEEEESR_NS7_8equal_toIdEEEENS7_10__not_fn_tINS7_10__identityEEEEENSB_17counting_iteratorIlNSB_11use_defaultES10_S10_EEEEEEEjSF_S9_SW_EEvT0_PT3_T1_NS0_13GridEvenShareIS17_EET2_T4_E12temp_storage+72];
	ld.shared.u64 	%rd427, [_ZZN3cub18CUB_300001_SM_10006detail6reduce18DeviceReduceKernelINS2_10policy_hubIN4cuda3std3__45tupleIJblEEEjN6thrust24THRUST_300001_SM_1000_NS8cuda_cub9__find_if7functorIS9_EEE10Policy1000ENSB_12zip_iteratorINS8_IJNSD_26transform_input_iterator_tIbNSC_6detail35transform_pair_of_input_iterators_tIbNSB_6detail15normal_iteratorINSB_10device_ptrIKdEEEESR_NS7_8equal_toIdEEEENS7_10__not_fn_tINS7_10__identityEEEEENSB_17counting_iteratorIlNSB_11use_defaultES10_S10_EEEEEEEjSF_S9_SW_EEvT0_PT3_T1_NS0_13GridEvenShareIS17_EET2_T4_E12temp_storage+80];
	and.b16  	%rs302, %rs369, 255;
	setp.eq.s16 	%p274, %rs302, 0;
	setp.eq.s16 	%p275, %rs301, 0;
	min.s64 	%rd428, %rd427, %rd479;
	selp.b16 	%rs303, %rs369, 1, %p275;
	selp.b16 	%rs369, %rs301, %rs303, %p274;
	selp.b64 	%rd429, %rd479, %rd428, %p275;
	selp.b64 	%rd479, %rd427, %rd429, %p274;
$L__BB5_72:
	setp.lt.u32 	%p276, %r6, 161;
	@%p276 bra 	$L__BB5_74;
	ld.shared.u8 	%rs304, [_ZZN3cub18CUB_300001_SM_10006detail6reduce18DeviceReduceKernelINS2_10policy_hubIN4cuda3std3__45tupleIJblEEEjN6thrust24THRUST_300001_SM_1000_NS8cuda_cub9__find_if7functorIS9_EEE10Policy1000ENSB_12zip_iteratorINS8_IJNSD_26transform_input_iterator_tIbNSC_6detail35transform_pair_of_input_iterators_tIbNSB_6detail15normal_iteratorINSB_10device_ptrIKdEEEESR_NS7_8equal_toIdEEEENS7_10__not_fn_tINS7_10__identityEEEEENSB_17counting_iteratorIlNSB_11use_defaultES10_S10_EEEEEEEjSF_S9_SW_EEvT0_PT3_T1_NS0_13GridEvenShareIS17_EET2_T4_E12temp_storage+88];
	ld.shared.u64 	%rd430, [_ZZN3cub18CUB_300001_SM_10006detail6reduce18DeviceReduceKernelINS2_10policy_hubIN4cuda3std3__45tupleIJblEEEjN6thrust24THRUST_300001_SM_1000_NS8cuda_cub9__find_if7functorIS9_EEE10Policy1000ENSB_12zip_iteratorINS8_IJNSD_26transform_input_iterator_tIbNSC_6detail35transform_pair_of_input_iterators_tIbNSB_6detail15normal_iteratorINSB_10device_ptrIKdEEEESR_NS7_8equal_toIdEEEENS7_10__not_fn_tINS7_10__identityEEEEENSB_17counting_iteratorIlNSB_11use_defaultES10_S10_EEEEEEEjSF_S9_SW_EEvT0_PT3_T1_NS0_13GridEvenShareIS17_EET2_T4_E12temp_storage+96];
	and.b16  	%rs305, %rs369, 255;
	setp.eq.s16 	%p277, %rs305, 0;
	setp.eq.s16 	%p278, %rs304, 0;
	min.s64 	%rd431, %rd430, %rd479;
	selp.b16 	%rs306, %rs369, 1, %p278;
	selp.b16 	%rs369, %rs304, %rs306, %p277;
	selp.b64 	%rd432, %rd479, %rd431, %p278;
	selp.b64 	%rd479, %rd430, %rd432, %p277;
$L__BB5_74:
	setp.lt.u32 	%p279, %r6, 193;
	@%p279 bra 	$L__BB5_76;
	ld.shared.u8 	%rs307, [_ZZN3cub18CUB_300001_SM_10006detail6reduce18DeviceReduceKernelINS2_10policy_hubIN4cuda3std3__45tupleIJblEEEjN6thrust24THRUST_300001_SM_1000_NS8cuda_cub9__find_if7functorIS9_EEE10Policy1000ENSB_12zip_iteratorINS8_IJNSD_26transform_input_iterator_tIbNSC_6detail35transform_pair_of_input_iterators_tIbNSB_6detail15normal_iteratorINSB_10device_ptrIKdEEEESR_NS7_8equal_toIdEEEENS7_10__not_fn_tINS7_10__identityEEEEENSB_17counting_iteratorIlNSB_11use_defaultES10_S10_EEEEEEEjSF_S9_SW_EEvT0_PT3_T1_NS0_13GridEvenShareIS17_EET2_T4_E12temp_storage+104];
	ld.shared.u64 	%rd433, [_ZZN3cub18CUB_300001_SM_10006detail6reduce18DeviceReduceKernelINS2_10policy_hubIN4cuda3std3__45tupleIJblEEEjN6thrust24THRUST_300001_SM_1000_NS8cuda_cub9__find_if7functorIS9_EEE10Policy1000ENSB_12zip_iteratorINS8_IJNSD_26transform_input_iterator_tIbNSC_6detail35transform_pair_of_input_iterators_tIbNSB_6detail15normal_iteratorINSB_10device_ptrIKdEEEESR_NS7_8equal_toIdEEEENS7_10__not_fn_tINS7_10__identityEEEEENSB_17counting_iteratorIlNSB_11use_defaultES10_S10_EEEEEEEjSF_S9_SW_EEvT0_PT3_T1_NS0_13GridEvenShareIS17_EET2_T4_E12temp_storage+112];
	and.b16  	%rs308, %rs369, 255;
	setp.eq.s16 	%p280, %rs308, 0;
	setp.eq.s16 	%p281, %rs307, 0;
	min.s64 	%rd434, %rd433, %rd479;
	selp.b16 	%rs309, %rs369, 1, %p281;
	selp.b16 	%rs369, %rs307, %rs309, %p280;
	selp.b64 	%rd435, %rd479, %rd434, %p281;
	selp.b64 	%rd479, %rd433, %rd435, %p280;
$L__BB5_76:
	setp.lt.u32 	%p282, %r6, 225;
	@%p282 bra 	$L__BB5_123;
	ld.shared.u8 	%rs310, [_ZZN3cub18CUB_300001_SM_10006detail6reduce18DeviceReduceKernelINS2_10policy_hubIN4cuda3std3__45tupleIJblEEEjN6thrust24THRUST_300001_SM_1000_NS8cuda_cub9__find_if7functorIS9_EEE10Policy1000ENSB_12zip_iteratorINS8_IJNSD_26transform_input_iterator_tIbNSC_6detail35transform_pair_of_input_iterators_tIbNSB_6detail15normal_iteratorINSB_10device_ptrIKdEEEESR_NS7_8equal_toIdEEEENS7_10__not_fn_tINS7_10__identityEEEEENSB_17counting_iteratorIlNSB_11use_defaultES10_S10_EEEEEEEjSF_S9_SW_EEvT0_PT3_T1_NS0_13GridEvenShareIS17_EET2_T4_E12temp_storage+120];
	ld.shared.u64 	%rd436, [_ZZN3cub18CUB_300001_SM_10006detail6reduce18DeviceReduceKernelINS2_10policy_hubIN4cuda3std3__45tupleIJblEEEjN6thrust24THRUST_300001_SM_1000_NS8cuda_cub9__find_if7functorIS9_EEE10Policy1000ENSB_12zip_iteratorINS8_IJNSD_26transform_input_iterator_tIbNSC_6detail35transform_pair_of_input_iterators_tIbNSB_6detail15normal_iteratorINSB_10device_ptrIKdEEEESR_NS7_8equal_toIdEEEENS7_10__not_fn_tINS7_10__identityEEEEENSB_17counting_iteratorIlNSB_11use_defaultES10_S10_EEEEEEEjSF_S9_SW_EEvT0_PT3_T1_NS0_13GridEvenShareIS17_EET2_T4_E12temp_storage+128];
	and.b16  	%rs311, %rs369, 255;
	setp.eq.s16 	%p283, %rs311, 0;
	setp.eq.s16 	%p284, %rs310, 0;
	min.s64 	%rd437, %rd436, %rd479;
	selp.b16 	%rs312, %rs369, 1, %p284;
	selp.b16 	%rs369, %rs310, %rs312, %p283;
	selp.b64 	%rd438, %rd479, %rd437, %p284;
	selp.b64 	%rd479, %rd436, %rd438, %p283;
	bra.uni 	$L__BB5_123;
$L__BB5_78:
	mov.u32 	%r31, %tid.x;
	cvt.u64.u32 	%rd115, %r5;
	add.s64 	%rd116, %rd3, %rd115;
	cvt.u64.u32 	%rd117, %r31;
	add.s64 	%rd118, %rd117, %rd115;
	shl.b64 	%rd119, %rd118, 3;
	add.s64 	%rd120, %rd1, %rd119;
	add.s64 	%rd121, %rd2, %rd119;
	ld.global.f64 	%fd9, [%rd120];
	ld.global.f64 	%fd10, [%rd121];
	setp.eq.f64 	%p2, %fd9, %fd10;
	add.s32 	%r60, %r31, 256;
	cvt.u64.u32 	%rd122, %r60;
	ld.global.f64 	%fd11, [%rd120+2048];
	ld.global.f64 	%fd13, [%rd121+2048];
	setp.eq.f64 	%p3, %fd11, %fd13;
	add.s32 	%r61, %r31, 512;
	cvt.u64.u32 	%rd123, %r61;
	add.s64 	%rd124, %rd116, %rd123;
	ld.global.f64 	%fd15, [%rd120+4096];
	ld.global.f64 	%fd16, [%rd121+4096];
	setp.eq.f64 	%p4, %fd15, %fd16;
	add.s64 	%rd125, %rd124, 256;
	ld.global.f64 	%fd17, [%rd120+6144];
	ld.global.f64 	%fd18, [%rd121+6144];
	setp.neu.f64 	%p6, %fd17, %fd18;
	and.pred  	%p8, %p2, %p3;
	selp.b64 	%rd126, %rd122, %rd117, %p2;
	add.s64 	%rd127, %rd116, %rd126;
	min.s64 	%rd128, %rd124, %rd127;
	and.pred  	%p9, %p8, %p4;
	selp.b64 	%rd129, %rd127, %rd128, %p4;
	selp.b64 	%rd130, %rd124, %rd129, %p8;
	min.s64 	%rd131, %rd125, %rd130;
	not.pred 	%p10, %p9;
	or.pred  	%p11, %p10, %p6;
	selp.u16 	%rs369, 1, 0, %p11;
	selp.b64 	%rd132, %rd131, %rd130, %p6;
	selp.b64 	%rd479, %rd125, %rd132, %p9;
	setp.lt.u32 	%p12, %r6, %r4;
	@%p12 bra 	$L__BB5_99;
	add.s32 	%r63, %r31, %r4;
	add.s32 	%r64, %r63, %r5;
	add.s32 	%r467, %r64, 1024;
	not.b32 	%r65, %r31;
	add.s32 	%r66, %r65, %r1;
	sub.s32 	%r67, %r66, %r4;
	sub.s32 	%r466, %r67, %r5;
	mov.b32 	%r468, 0;
	mov.u32 	%r469, %r5;
$L__BB5_80:
	add.s32 	%r469, %r469, %r4;
	add.s32 	%r68, %r1, -1024;
	setp.gt.u32 	%p13, %r469, %r68;
	@%p13 bra 	$L__BB5_86;
	add.s32 	%r69, %r31, %r469;
	cvt.u64.u32 	%rd133, %r69;
	mul.wide.u32 	%rd134, %r69, 8;
	add.s64 	%rd135, %rd1, %rd134;
	add.s64 	%rd136, %rd2, %rd134;
	add.s64 	%rd74, %rd3, %rd133;
	ld.global.f64 	%fd1, [%rd135];
	ld.global.f64 	%fd2, [%rd136];
	ld.global.f64 	%fd3, [%rd135+2048];
	ld.global.f64 	%fd4, [%rd136+2048];
	ld.global.f64 	%fd5, [%rd135+4096];
	ld.global.f64 	%fd6, [%rd136+4096];
	ld.global.f64 	%fd7, [%rd135+6144];
	ld.global.f64 	%fd8, [%rd136+6144];
	and.b16  	%rs93, %rs369, 255;
	setp.eq.s16 	%p14, %rs93, 0;
	@%p14 bra 	$L__BB5_84;
	setp.eq.f64 	%p15, %fd1, %fd2;
	@%p15 bra 	$L__BB5_85;
	min.s64 	%rd479, %rd74, %rd479;
	mov.b16 	%rs369, 1;
	bra.uni 	$L__BB5_85;
$L__BB5_84:
	setp.neu.f64 	%p16, %fd1, %fd2;
	selp.u16 	%rs369, 1, 0, %p16;
	mov.u64 	%rd479, %rd74;
$L__BB5_85:
	add.s64 	%rd137, %rd74, 256;
	add.s64 	%rd138, %rd74, 512;
	add.s64 	%rd139, %rd74, 768;
	setp.neu.f64 	%p17, %fd7, %fd8;
	setp.neu.f64 	%p18, %fd5, %fd6;
	setp.neu.f64 	%p19, %fd3, %fd4;
	and.b16  	%rs95, %rs369, 255;
	setp.eq.s16 	%p20, %rs95, 0;
	min.s64 	%rd140, %rd137, %rd479;
	selp.b16 	%rs96, 1, %rs369, %p19;
	selp.u16 	%rs97, 1, 0, %p19;
	selp.b16 	%rs98, %rs97, %rs96, %p20;
	and.b16  	%rs99, %rs98, 255;
	selp.b64 	%rd141, %rd140, %rd479, %p19;
	selp.b64 	%rd142, %rd137, %rd141, %p20;
	setp.eq.s16 	%p21, %rs99, 0;
	min.s64 	%rd143, %rd138, %rd142;
	selp.b16 	%rs100, 1, %rs98, %p18;
	selp.u16 	%rs101, 1, 0, %p18;
	selp.b16 	%rs102, %rs101, %rs100, %p21;
	and.b16  	%rs103, %rs102, 255;
	selp.b64 	%rd144, %rd143, %rd142, %p18;
	selp.b64 	%rd145, %rd138, %rd144, %p21;
	setp.eq.s16 	%p22, %rs103, 0;
	min.s64 	%rd146, %rd139, %rd145;
	selp.b16 	%rs104, 1, %rs102, %p17;
	selp.u16 	%rs105, 1, 0, %p17;
	selp.b16 	%rs369, %rs105, %rs104, %p22;
	selp.b64 	%rd147, %rd146, %rd145, %p17;
	selp.b64 	%rd479, %rd139, %rd147, %p22;
	sub.s32 	%r70, %r1, %r469;
	setp.lt.u32 	%p23, %r70, %r4;
	add.s32 	%r468, %r468, 1;
	add.s32 	%r467, %r467, %r4;
	sub.s32 	%r466, %r466, %r4;
	@%p23 bra 	$L__BB5_99;
	bra.uni 	$L__BB5_80;
$L__BB5_86:
	setp.le.u32 	%p24, %r1, %r469;
	sub.s32 	%r71, %r1, %r469;
	setp.ge.s32 	%p25, %r31, %r71;
	or.pred  	%p26, %p24, %p25;
	@%p26 bra 	$L__BB5_99;
	not.b32 	%r73, %r31;
	add.s32 	%r42, %r1, %r73;
	add.s32 	%r74, %r4, %r5;
	sub.s32 	%r75, %r42, %r74;
	mul.lo.s32 	%r76, %r2, %r468;
	shl.b32 	%r77, %r76, 10;
	sub.s32 	%r78, %r75, %r77;
	shr.u32 	%r79, %r78, 8;
	add.s32 	%r43, %r79, 1;
	and.b32  	%r44, %r43, 7;
	setp.lt.u32 	%p27, %r78, 1792;
	mov.u32 	%r474, %r31;
	@%p27 bra 	$L__BB5_91;
	or.b32  	%r472, %r31, 1024;
	shr.u32 	%r80, %r466, 8;
	add.s32 	%r81, %r80, 1;
	and.b32  	%r82, %r81, 33554424;
	neg.s32 	%r470, %r82;
$L__BB5_89:
	.pragma "nounroll";
	add.s32 	%r83, %r467, -1024;
	cvt.u64.u32 	%rd149, %r83;
	mul.wide.u32 	%rd150, %r83, 8;
	add.s64 	%rd151, %rd1, %rd150;
	add.s64 	%rd152, %rd2, %rd150;
	add.s64 	%rd153, %rd3, %rd149;
	ld.global.f64 	%fd19, [%rd151];
	ld.global.f64 	%fd20, [%rd152];
	setp.neu.f64 	%p28, %fd19, %fd20;
	selp.u16 	%rs107, 1, 0, %p28;
	and.b16  	%rs108, %rs369, 255;
	setp.ne.s16 	%p30, %rs108, 0;
	and.pred  	%p31, %p30, %p28;
	min.s64 	%rd154, %rd153, %rd479;
	setp.eq.s16 	%p32, %rs108, 0;
	selp.b16 	%rs109, %rs107, %rs369, %p32;
	selp.b64 	%rd155, %rd153, %rd479, %p32;
	selp.b16 	%rs110, 1, %rs109, %p31;
	and.b16  	%rs111, %rs110, 255;
	selp.b64 	%rd156, %rd154, %rd155, %p31;
	add.s32 	%r84, %r467, -768;
	cvt.u64.u32 	%rd157, %r84;
	mul.wide.u32 	%rd158, %r84, 8;
	add.s64 	%rd159, %rd1, %rd158;
	add.s64 	%rd160, %rd2, %rd158;
	add.s64 	%rd161, %rd3, %rd157;
	ld.global.f64 	%fd21, [%rd159];
	ld.global.f64 	%fd22, [%rd160];
	setp.neu.f64 	%p33, %fd21, %fd22;
	selp.u16 	%rs112, 1, 0, %p33;
	setp.ne.s16 	%p35, %rs111, 0;
	and.pred  	%p36, %p35, %p33;
	min.s64 	%rd162, %rd161, %rd156;
	setp.eq.s16 	%p37, %rs111, 0;
	selp.b16 	%rs113, %rs112, %rs110, %p37;
	selp.b64 	%rd163, %rd161, %rd156, %p37;
	selp.b16 	%rs114, 1, %rs113, %p36;
	and.b16  	%rs115, %rs114, 255;
	selp.b64 	%rd164, %rd162, %rd163, %p36;
	add.s32 	%r85, %r467, -512;
	cvt.u64.u32 	%rd165, %r85;
	mul.wide.u32 	%rd166, %r85, 8;
	add.s64 	%rd167, %rd1, %rd166;
	add.s64 	%rd168, %rd2, %rd166;
	add.s64 	%rd169, %rd3, %rd165;
	ld.global.f64 	%fd23, [%rd167];
	ld.global.f64 	%fd24, [%rd168];
	setp.neu.f64 	%p38, %fd23, %fd24;
	selp.u16 	%rs116, 1, 0, %p38;
	setp.ne.s16 	%p40, %rs115, 0;
	and.pred  	%p41, %p40, %p38;
	min.s64 	%rd170, %rd169, %rd164;
	setp.eq.s16 	%p42, %rs115, 0;
	selp.b16 	%rs117, %rs116, %rs114, %p42;
	selp.b64 	%rd171, %rd169, %rd164, %p42;
	selp.b16 	%rs118, 1, %rs117, %p41;
	and.b16  	%rs119, %rs118, 255;
	selp.b64 	%rd172, %rd170, %rd171, %p41;
	add.s32 	%r86, %r467, 768;
	add.s32 	%r87, %r467, -256;
	cvt.u64.u32 	%rd173, %r87;
	mul.wide.u32 	%rd174, %r87, 8;
	add.s64 	%rd175, %rd1, %rd174;
	add.s64 	%rd176, %rd2, %rd174;
	add.s64 	%rd177, %rd3, %rd173;
	ld.global.f64 	%fd25, [%rd175];
	ld.global.f64 	%fd26, [%rd176];
	setp.neu.f64 	%p43, %fd25, %fd26;
	selp.u16 	%rs120, 1, 0, %p43;
	setp.ne.s16 	%p45, %rs119, 0;
	and.pred  	%p46, %p45, %p43;
	min.s64 	%rd178, %rd177, %rd172;
	setp.eq.s16 	%p47, %rs119, 0;
	selp.b16 	%rs121, %rs120, %rs118, %p47;
	selp.b64 	%rd179, %rd177, %rd172, %p47;
	selp.b16 	%rs122, 1, %rs121, %p46;
	and.b16  	%rs123, %rs122, 255;
	selp.b64 	%rd180, %rd178, %rd179, %p46;
	cvt.u64.u32 	%rd181, %r467;
	mul.wide.u32 	%rd182, %r467, 8;
	add.s64 	%rd183, %rd1, %rd182;
	add.s64 	%rd184, %rd2, %rd182;
	add.s64 	%rd185, %rd3, %rd181;
	ld.global.f64 	%fd27, [%rd183];
	ld.global.f64 	%fd28, [%rd184];
	setp.neu.f64 	%p48, %fd27, %fd28;
	selp.u16 	%rs124, 1, 0, %p48;
	setp.ne.s16 	%p50, %rs123, 0;
	and.pred  	%p51, %p50, %p48;
	min.s64 	%rd186, %rd185, %rd180;
	setp.eq.s16 	%p52, %rs123, 0;
	selp.b16 	%rs125, %rs124, %rs122, %p52;
	selp.b64 	%rd187, %rd185, %rd180, %p52;
	selp.b16 	%rs126, 1, %rs125, %p51;
	and.b16  	%rs127, %rs126, 255;
	selp.b64 	%rd188, %rd186, %rd187, %p51;
	add.s32 	%r88, %r467, 256;
	cvt.u64.u32 	%rd189, %r88;
	mul.wide.u32 	%rd190, %r88, 8;
	add.s64 	%rd191, %rd1, %rd190;
	add.s64 	%rd192, %rd2, %rd190;
	add.s64 	%rd193, %rd3, %rd189;
	ld.global.f64 	%fd29, [%rd191];
	ld.global.f64 	%fd30, [%rd192];
	setp.neu.f64 	%p53, %fd29, %fd30;
	selp.u16 	%rs128, 1, 0, %p53;
	setp.ne.s16 	%p55, %rs127, 0;
	and.pred  	%p56, %p55, %p53;
	min.s64 	%rd194, %rd193, %rd188;
	setp.eq.s16 	%p57, %rs127, 0;
	selp.b16 	%rs129, %rs128, %rs126, %p57;
	selp.b64 	%rd195, %rd193, %rd188, %p57;
	selp.b16 	%rs130, 1, %rs129, %p56;
	and.b16  	%rs131, %rs130, 255;
	selp.b64 	%rd196, %rd194, %rd195, %p56;
	add.s32 	%r89, %r467, 512;
	cvt.u64.u32 	%rd197, %r89;
	mul.wide.u32 	%rd198, %r89, 8;
	add.s64 	%rd199, %rd1, %rd198;
	add.s64 	%rd200, %rd2, %rd198;
	add.s64 	%rd201, %rd3, %rd197;
	ld.global.f64 	%fd31, [%rd199];
	ld.global.f64 	%fd32, [%rd200];
	setp.neu.f64 	%p58, %fd31, %fd32;
	selp.u16 	%rs132, 1, 0, %p58;
	setp.ne.s16 	%p60, %rs131, 0;
	and.pred  	%p61, %p60, %p58;
	min.s64 	%rd202, %rd201, %rd196;
	setp.eq.s16 	%p62, %rs131, 0;
	selp.b16 	%rs133, %rs132, %rs130, %p62;
	selp.b64 	%rd203, %rd201, %rd196, %p62;
	selp.b16 	%rs134, 1, %rs133, %p61;
	and.b16  	%rs135, %rs134, 255;
	selp.b64 	%rd204, %rd202, %rd203, %p61;
	cvt.u64.u32 	%rd205, %r86;
	mul.wide.u32 	%rd206, %r86, 8;
	add.s64 	%rd207, %rd1, %rd206;
	add.s64 	%rd208, %rd2, %rd206;
	add.s64 	%rd209, %rd3, %rd205;
	ld.global.f64 	%fd33, [%rd207];
	ld.global.f64 	%fd34, [%rd208];
	setp.neu.f64 	%p63, %fd33, %fd34;
	selp.u16 	%rs136, 1, 0, %p63;
	setp.ne.s16 	%p65, %rs135, 0;
	and.pred  	%p66, %p65, %p63;
	min.s64 	%rd210, %rd209, %rd204;
	setp.eq.s16 	%p67, %rs135, 0;
	selp.b16 	%rs137, %rs136, %rs134, %p67;
	selp.b64 	%rd211, %rd209, %rd204, %p67;
	selp.b16 	%rs369, 1, %rs137, %p66;
	selp.b64 	%rd479, %rd210, %rd211, %p66;
	add.s32 	%r472, %r472, 2048;
	add.s32 	%r467, %r467, 2048;
	add.s32 	%r470, %r470, 8;
	setp.ne.s32 	%p68, %r470, 0;
	@%p68 bra 	$L__BB5_89;
	add.s32 	%r474, %r472, -1024;
$L__BB5_91:
	setp.eq.s32 	%p69, %r44, 0;
	@%p69 bra 	$L__BB5_99;
	setp.lt.u32 	%p70, %r44, 4;
	@%p70 bra 	$L__BB5_94;
	add.s32 	%r90, %r474, %r469;
	cvt.u64.u32 	%rd213, %r90;
	mul.wide.u32 	%rd214, %r90, 8;
	add.s64 	%rd215, %rd1, %rd214;
	add.s64 	%rd216, %rd2, %rd214;
	add.s64 	%rd217, %rd3, %rd213;
	ld.global.f64 	%fd35, [%rd215];
	ld.global.f64 	%fd36, [%rd216];
	setp.neu.f64 	%p71, %fd35, %fd36;
	selp.u16 	%rs139, 1, 0, %p71;
	and.b16  	%rs140, %rs369, 255;
	setp.ne.s16 	%p73, %rs140, 0;
	and.pred  	%p74, %p73, %p71;
	min.s64 	%rd218, %rd217, %rd479;
	setp.eq.s16 	%p75, %rs140, 0;
	selp.b16 	%rs141, %rs139, %rs369, %p75;
	selp.b64 	%rd219, %rd217, %rd479, %p75;
	selp.b16 	%rs142, 1, %rs141, %p74;
	and.b16  	%rs143, %rs142, 255;
	selp.b64 	%rd220, %rd218, %rd219, %p74;
	add.s32 	%r91, %r90, 256;
	cvt.u64.u32 	%rd221, %r91;
	mul.wide.u32 	%rd222, %r91, 8;
	add.s64 	%rd223, %rd1, %rd222;
	add.s64 	%rd224, %rd2, %rd222;
	add.s64 	%rd225, %rd3, %rd221;
	ld.global.f64 	%fd37, [%rd223];
	ld.global.f64 	%fd38, [%rd224];
	setp.neu.f64 	%p76, %fd37, %fd38;
	selp.u16 	%rs144, 1, 0, %p76;
	setp.ne.s16 	%p78, %rs143, 0;
	and.pred  	%p79, %p78, %p76;
	min.s64 	%rd226, %rd225, %rd220;
	setp.eq.s16 	%p80, %rs143, 0;
	selp.b16 	%rs145, %rs144, %rs142, %p80;
	selp.b64 	%rd227, %rd225, %rd220, %p80;
	selp.b16 	%rs146, 1, %rs145, %p79;
	and.b16  	%rs147, %rs146, 255;
	selp.b64 	%rd228, %rd226, %rd227, %p79;
	add.s32 	%r92, %r90, 512;
	cvt.u64.u32 	%rd229, %r92;
	mul.wide.u32 	%rd230, %r92, 8;
	add.s64 	%rd231, %rd1, %rd230;
	add.s64 	%rd232, %rd2, %rd230;
	add.s64 	%rd233, %rd3, %rd229;
	ld.global.f64 	%fd39, [%rd231];
	ld.global.f64 	%fd40, [%rd232];
	setp.neu.f64 	%p81, %fd39, %fd40;
	selp.u16 	%rs148, 1, 0, %p81;
	setp.ne.s16 	%p83, %rs147, 0;
	and.pred  	%p84, %p83, %p81;
	min.s64 	%rd234, %rd233, %rd228;
	setp.eq.s16 	%p85, %rs147, 0;
	selp.b16 	%rs149, %rs148, %rs146, %p85;
	selp.b64 	%rd235, %rd233, %rd228, %p85;
	selp.b16 	%rs150, 1, %rs149, %p84;
	and.b16  	%rs151, %rs150, 255;
	selp.b64 	%rd236, %rd234, %rd235, %p84;
	add.s32 	%r93, %r90, 768;
	cvt.u64.u32 	%rd237, %r93;
	mul.wide.u32 	%rd238, %r93, 8;
	add.s64 	%rd239, %rd1, %rd238;
	add.s64 	%rd240, %rd2, %rd238;
	add.s64 	%rd241, %rd3, %rd237;
	ld.global.f64 	%fd41, [%rd239];
	ld.global.f64 	%fd42, [%rd240];
	setp.neu.f64 	%p86, %fd41, %fd42;
	selp.u16 	%rs152, 1, 0, %p86;
	setp.ne.s16 	%p88, %rs151, 0;
	and.pred  	%p89, %p88, %p86;
	min.s64 	%rd242, %rd241, %rd236;
	setp.eq.s16 	%p90, %rs151, 0;
	selp.b16 	%rs153, %rs152, %rs150, %p90;
	selp.b64 	%rd243, %rd241, %rd236, %p90;
	selp.b16 	%rs369, 1, %rs153, %p89;
	selp.b64 	%rd479, %rd242, %rd243, %p89;
	add.s32 	%r474, %r474, 1024;
$L__BB5_94:
	and.b32  	%r94, %r43, 3;
	setp.eq.s32 	%p91, %r94, 0;
	@%p91 bra 	$L__BB5_99;
	setp.eq.s32 	%p92, %r94, 1;
	@%p92 bra 	$L__BB5_97;
	add.s32 	%r95, %r474, %r469;
	cvt.u64.u32 	%rd245, %r95;
	mul.wide.u32 	%rd246, %r95, 8;
	add.s64 	%rd247, %rd1, %rd246;
	add.s64 	%rd248, %rd2, %rd246;
	add.s64 	%rd249, %rd3, %rd245;
	ld.global.f64 	%fd43, [%rd247];
	ld.global.f64 	%fd44, [%rd248];
	setp.neu.f64 	%p93, %fd43, %fd44;
	selp.u16 	%rs155, 1, 0, %p93;
	and.b16  	%rs156, %rs369, 255;
	setp.ne.s16 	%p95, %rs156, 0;
	and.pred  	%p96, %p95, %p93;
	min.s64 	%rd250, %rd249, %rd479;
	setp.eq.s16 	%p97, %rs156, 0;
	selp.b16 	%rs157, %rs155, %rs369, %p97;
	selp.b64 	%rd251, %rd249, %rd479, %p97;
	selp.b16 	%rs158, 1, %rs157, %p96;
	and.b16  	%rs159, %rs158, 255;
	selp.b64 	%rd252, %rd250, %rd251, %p96;
	add.s32 	%r96, %r95, 256;
	cvt.u64.u32 	%rd253, %r96;
	mul.wide.u32 	%rd254, %r96, 8;
	add.s64 	%rd255, %rd1, %rd254;
	add.s64 	%rd256, %rd2, %rd254;
	add.s64 	%rd257, %rd3, %rd253;
	ld.global.f64 	%fd45, [%rd255];
	ld.global.f64 	%fd46, [%rd256];
	setp.neu.f64 	%p98, %fd45, %fd46;
	selp.u16 	%rs160, 1, 0, %p98;
	setp.ne.s16 	%p100, %rs159, 0;
	and.pred  	%p101, %p100, %p98;
	min.s64 	%rd258, %rd257, %rd252;
	setp.eq.s16 	%p102, %rs159, 0;
	selp.b16 	%rs161, %rs160, %rs158, %p102;
	selp.b64 	%rd259, %rd257, %rd252, %p102;
	selp.b16 	%rs369, 1, %rs161, %p101;
	selp.b64 	%rd479, %rd258, %rd259, %p101;
	add.s32 	%r474, %r474, 512;
$L__BB5_97:
	and.b32  	%r97, %r42, 256;
	setp.ne.s32 	%p103, %r97, 0;
	@%p103 bra 	$L__BB5_99;
	add.s32 	%r98, %r474, %r469;
	cvt.u64.u32 	%rd260, %r98;
	mul.wide.u32 	%rd261, %r98, 8;
	add.s64 	%rd262, %rd1, %rd261;
	add.s64 	%rd263, %rd2, %rd261;
	add.s64 	%rd264, %rd3, %rd260;
	ld.global.f64 	%fd47, [%rd262];
	ld.global.f64 	%fd48, [%rd263];
	setp.neu.f64 	%p104, %fd47, %fd48;
	selp.u16 	%rs162, 1, 0, %p104;
	and.b16  	%rs163, %rs369, 255;
	setp.ne.s16 	%p106, %rs163, 0;
	and.pred  	%p107, %p106, %p104;
	min.s64 	%rd265, %rd264, %rd479;
	setp.eq.s16 	%p108, %rs163, 0;
	selp.b16 	%rs164, %rs162, %rs369, %p108;
	selp.b64 	%rd266, %rd264, %rd479, %p108;
	selp.b16 	%rs369, 1, %rs164, %p107;
	selp.b64 	%rd479, %rd265, %rd266, %p107;
$L__BB5_99:
	// begin inline asm
	mov.u32 %r99, %laneid;
	// end inline asm
	cvt.u32.u16 	%r120, %rs369;
	and.b32  	%r101, %r120, 255;
	mov.b32 	%r117, 1;
	mov.b32 	%r118, 31;
	mov.b32 	%r119, -1;
	// begin inline asm
	shfl.sync.down.b32 %r100, %r101, %r117, %r118, %r119;
	// end inline asm
	// begin inline asm
	shfl.sync.down.b32 %r105, %r106, %r117, %r118, %r119;
	// end inline asm
	mov.b64 	{%r111, %r116}, %rd479;
	// begin inline asm
	shfl.sync.down.b32 %r110, %r111, %r117, %r118, %r119;
	// end inline asm
	// begin inline asm
	shfl.sync.down.b32 %r115, %r116, %r117, %r118, %r119;
	// end inline asm
	mov.b64 	%rd90, {%r110, %r115};
	cvt.u16.u32 	%rs76, %r100;
	setp.gt.s32 	%p109, %r99, 30;
	@%p109 bra 	$L__BB5_103;
	and.b16  	%rs165, %rs369, 255;
	setp.eq.s16 	%p110, %rs165, 0;
	and.b16  	%rs166, %rs76, 255;
	setp.eq.s16 	%p111, %rs166, 0;
	or.pred  	%p112, %p110, %p111;
	@%p112 bra 	$L__BB5_102;
	min.s64 	%rd479, %rd90, %rd479;
	mov.b16 	%rs369, 1;
	bra.uni 	$L__BB5_103;
$L__BB5_102:
	setp.eq.s16 	%p113, %rs165, 0;
	selp.b16 	%rs369, %rs76, %rs369, %p113;
	selp.b64 	%rd479, %rd90, %rd479, %p113;
$L__BB5_103:
	cvt.u32.u16 	%r141, %rs369;
	and.b32  	%r122, %r141, 255;
	mov.b32 	%r138, 2;
	mov.b32 	%r139, 31;
	mov.b32 	%r140, -1;
	// begin inline asm
	shfl.sync.down.b32 %r121, %r122, %r138, %r139, %r140;
	// end inline asm
	// begin inline asm
	shfl.sync.down.b32 %r126, %r127, %r138, %r139, %r140;
	// end inline asm
	mov.b64 	{%r132, %r137}, %rd479;
	// begin inline asm
	shfl.sync.down.b32 %r131, %r132, %r138, %r139, %r140;
	// end inline asm
	// begin inline asm
	shfl.sync.down.b32 %r136, %r137, %r138, %r139, %r140;
	// end inline asm
	mov.b64 	%rd94, {%r131, %r136};
	cvt.u16.u32 	%rs79, %r121;
	setp.gt.s32 	%p114, %r99, 29;
	@%p114 bra 	$L__BB5_107;
	and.b16  	%rs169, %rs369, 255;
	setp.eq.s16 	%p115, %rs169, 0;
	and.b16  	%rs170, %rs79, 255;
	setp.eq.s16 	%p116, %rs170, 0;
	or.pred  	%p117, %p115, %p116;
	@%p117 bra 	$L__BB5_106;
	min.s64 	%rd479, %rd94, %rd479;
	mov.b16 	%rs369, 1;
	bra.uni 	$L__BB5_107;
$L__BB5_106:
	setp.eq.s16 	%p118, %rs169, 0;
	selp.b16 	%rs369, %rs79, %rs369, %p118;
	selp.b64 	%rd479, %rd94, %rd479, %p118;
$L__BB5_107:
	cvt.u32.u16 	%r162, %rs369;
	and.b32  	%r143, %r162, 255;
	mov.b32 	%r159, 4;
	mov.b32 	%r160, 31;
	mov.b32 	%r161, -1;
	// begin inline asm
	shfl.sync.down.b32 %r142, %r143, %r159, %r160, %r161;
	// end inline asm
	// begin inline asm
	shfl.sync.down.b32 %r147, %r148, %r159, %r160, %r161;
	// end inline asm
	mov.b64 	{%r153, %r158}, %rd479;
	// begin inline asm
	shfl.sync.down.b32 %r152, %r153, %r159, %r160, %r161;
	// end inline asm
	// begin inline asm
	shfl.sync.down.b32 %r157, %r158, %r159, %r160, %r161;
	// end inline asm
	mov.b64 	%rd98, {%r152, %r157};
	cvt.u16.u32 	%rs82, %r142;
	setp.gt.s32 	%p119, %r99, 27;
	@%p119 bra 	$L__BB5_111;
	and.b16  	%rs173, %rs369, 255;
	setp.eq.s16 	%p120, %rs173, 0;
	and.b16  	%rs174, %rs82, 255;
	setp.eq.s16 	%p121, %rs174, 0;
	or.pred  	%p122, %p120, %p121;
	@%p122 bra 	$L__BB5_110;
	min.s64 	%rd479, %rd98, %rd479;
	mov.b16 	%rs369, 1;
	bra.uni 	$L__BB5_111;
$L__BB5_110:
	setp.eq.s16 	%p123, %rs173, 0;
	selp.b16 	%rs369, %rs82, %rs369, %p123;
	selp.b64 	%rd479, %rd98, %rd479, %p123;
$L__BB5_111:
	cvt.u32.u16 	%r183, %rs369;
	and.b32  	%r164, %r183, 255;
	mov.b32 	%r180, 8;
	mov.b32 	%r181, 31;
	mov.b32 	%r182, -1;
	// begin inline asm
	shfl.sync.down.b32 %r163, %r164, %r180, %r181, %r182;
	// end inline asm
	// begin inline asm
	shfl.sync.down.b32 %r168, %r169, %r180, %r181, %r182;
	// end inline asm
	mov.b64 	{%r174, %r179}, %rd479;
	// begin inline asm
	shfl.sync.down.b32 %r173, %r174, %r180, %r181, %r182;
	// end inline asm
	// begin inline asm
	shfl.sync.down.b32 %r178, %r179, %r180, %r181, %r182;
	// end inline asm
	mov.b64 	%rd102, {%r173, %r178};
	cvt.u16.u32 	%rs85, %r163;
	setp.gt.s32 	%p124, %r99, 23;
	@%p124 bra 	$L__BB5_115;
	and.b16  	%rs177, %rs369, 255;
	setp.eq.s16 	%p125, %rs177, 0;
	and.b16  	%rs178, %rs85, 255;
	setp.eq.s16 	%p126, %rs178, 0;
	or.pred  	%p127, %p125, %p126;
	@%p127 bra 	$L__BB5_114;
	min.s64 	%rd479, %rd102, %rd479;
	mov.b16 	%rs369, 1;
	bra.uni 	$L__BB5_115;
$L__BB5_114:
	setp.eq.s16 	%p128, %rs177, 0;
	selp.b16 	%rs369, %rs85, %rs369, %p128;
	selp.b64 	%rd479, %rd102, %rd479, %p128;
$L__BB5_115:
	cvt.u32.u16 	%r204, %rs369;
	and.b32  	%r185, %r204, 255;
	mov.b32 	%r201, 16;
	mov.b32 	%r202, 31;
	mov.b32 	%r203, -1;
	// begin inline asm
	shfl.sync.down.b32 %r184, %r185, %r201, %r202, %r203;
	// end inline asm
	// begin inline asm
	shfl.sync.down.b32 %r189, %r190, %r201, %r202, %r203;
	// end inline asm
	mov.b64 	{%r195, %r200}, %rd479;
	// begin inline asm
	shfl.sync.down.b32 %r194, %r195, %r201, %r202, %r203;
	// end inline asm
	// begin inline asm
	shfl.sync.down.b32 %r199, %r200, %r201, %r202, %r203;
	// end inline asm
	mov.b64 	%rd106, {%r194, %r199};
	cvt.u16.u32 	%rs88, %r184;
	setp.gt.s32 	%p129, %r99, 15;
	@%p129 bra 	$L__BB5_119;
	and.b16  	%rs181, %rs369, 255;
	setp.eq.s16 	%p130, %rs181, 0;
	and.b16  	%rs182, %rs88, 255;
	setp.eq.s16 	%p131, %rs182, 0;
	or.pred  	%p132, %p130, %p131;
	@%p132 bra 	$L__BB5_118;
	min.s64 	%rd479, %rd106, %rd479;
	mov.b16 	%rs369, 1;
	bra.uni 	$L__BB5_119;
$L__BB5_118:
	setp.eq.s16 	%p133, %rs181, 0;
	selp.b16 	%rs369, %rs88, %rs369, %p133;
	selp.b64 	%rd479, %rd106, %rd479, %p133;
$L__BB5_119:
	setp.ne.s32 	%p134, %r99, 0;
	@%p134 bra 	$L__BB5_121;
	shr.u32 	%r205, %r31, 1;
	and.b32  	%r206, %r205, 496;
	mov.u32 	%r207, _ZZN3cub18CUB_300001_SM_10006detail6reduce18DeviceReduceKernelINS2_10policy_hubIN4cuda3std3__45tupleIJblEEEjN6thrust24THRUST_300001_SM_1000_NS8cuda_cub9__find_if7functorIS9_EEE10Policy1000ENSB_12zip_iteratorINS8_IJNSD_26transform_input_iterator_tIbNSC_6detail35transform_pair_of_input_iterators_tIbNSB_6detail15normal_iteratorINSB_10device_ptrIKdEEEESR_NS7_8equal_toIdEEEENS7_10__not_fn_tINS7_10__identityEEEEENSB_17counting_iteratorIlNSB_11use_defaultES10_S10_EEEEEEEjSF_S9_SW_EEvT0_PT3_T1_NS0_13GridEvenShareIS17_EET2_T4_E12temp_storage;
	add.s32 	%r208, %r207, %r206;
	st.shared.u8 	[%r208+8], %rs369;
	st.shared.u64 	[%r208+16], %rd479;
$L__BB5_121:
	bar.sync 	0;
	setp.ne.s32 	%p135, %r31, 0;
	@%p135 bra 	$L__BB5_123;
	ld.shared.u8 	%rs185, [_ZZN3cub18CUB_300001_SM_10006detail6reduce18DeviceReduceKernelINS2_10policy_hubIN4cuda3std3__45tupleIJblEEEjN6thrust24THRUST_300001_SM_1000_NS8cuda_cub9__find_if7functorIS9_EEE10Policy1000ENSB_12zip_iteratorINS8_IJNSD_26transform_input_iterator_tIbNSC_6detail35transform_pair_of_input_iterators_tIbNSB_6detail15normal_iteratorINSB_10device_ptrIKdEEEESR_NS7_8equal_toIdEEEENS7_10__not_fn_tINS7_10__identityEEEEENSB_17counting_iteratorIlNSB_11use_defaultES10_S10_EEEEEEEjSF_S9_SW_EEvT0_PT3_T1_NS0_13GridEvenShareIS17_EET2_T4_E12temp_storage+24];
	ld.shared.u64 	%rd267, [_ZZN3cub18CUB_300001_SM_10006detail6reduce18DeviceReduceKernelINS2_10policy_hubIN4cuda3std3__45tupleIJblEEEjN6thrust24THRUST_300001_SM_1000_NS8cuda_cub9__find_if7functorIS9_EEE10Policy1000ENSB_12zip_iteratorINS8_IJNSD_26transform_input_iterator_tIbNSC_6detail35transform_pair_of_input_iterators_tIbNSB_6detail15normal_iteratorINSB_10device_ptrIKdEEEESR_NS7_8equal_toIdEEEENS7_10__not_fn_tINS7_10__identityEEEEENSB_17counting_iteratorIlNSB_11use_defaultES10_S10_EEEEEEEjSF_S9_SW_EEvT0_PT3_T1_NS0_13GridEvenShareIS17_EET2_T4_E12temp_storage+32];
	and.b16  	%rs186, %rs369, 255;
	setp.eq.s16 	%p136, %rs186, 0;
	setp.eq.s16 	%p137, %rs185, 0;
	min.s64 	%rd268, %rd267, %rd479;
	selp.b16 	%rs187, %rs369, 1, %p137;
	selp.b16 	%rs188, %rs185, %rs187, %p136;
	and.b16  	%rs189, %rs188, 255;
	selp.b64 	%rd269, %rd479, %rd268, %p137;
	selp.b64 	%rd270, %rd267, %rd269, %p136;
	ld.shared.u8 	%rs190, [_ZZN3cub18CUB_300001_SM_10006detail6reduce18DeviceReduceKernelINS2_10policy_hubIN4cuda3std3__45tupleIJblEEEjN6thrust24THRUST_300001_SM_1000_NS8cuda_cub9__find_if7functorIS9_EEE10Policy1000ENSB_12zip_iteratorINS8_IJNSD_26transform_input_iterator_tIbNSC_6detail35transform_pair_of_input_iterators_tIbNSB_6detail15normal_iteratorINSB_10device_ptrIKdEEEESR_NS7_8equal_toIdEEEENS7_10__not_fn_tINS7_10__identityEEEEENSB_17counting_iteratorIlNSB_11use_defaultES10_S10_EEEEEEEjSF_S9_SW_EEvT0_PT3_T1_NS0_13GridEvenShareIS17_EET2_T4_E12temp_storage+40];
	ld.shared.u64 	%rd271, [_ZZN3cub18CUB_300001_SM_10006detail6reduce18DeviceReduceKernelINS2_10policy_hubIN4cuda3std3__45tupleIJblEEEjN6thrust24THRUST_300001_SM_1000_NS8cuda_cub9__find_if7functorIS9_EEE10Policy1000ENSB_12zip_iteratorINS8_IJNSD_26transform_input_iterator_tIbNSC_6detail35transform_pair_of_input_iterators_tIbNSB_6detail15normal_iteratorINSB_10device_ptrIKdEEEESR_NS7_8equal_toIdEEEENS7_10__not_fn_tINS7_10__identityEEEEENSB_17counting_iteratorIlNSB_11use_defaultES10_S10_EEEEEEEjSF_S9_SW_EEvT0_PT3_T1_NS0_13GridEvenShareIS17_EET2_T4_E12temp_storage+48];
	setp.eq.s16 	%p138, %rs189, 0;
	setp.eq.s16 	%p139, %rs190, 0;
	min.s64 	%rd272, %rd271, %rd270;
	selp.b16 	%rs191, %rs188, 1, %p139;
	selp.b16 	%rs192, %rs190, %rs191, %p138;
	and.b16  	%rs193, %rs192, 255;
	selp.b64 	%rd273, %rd270, %rd272, %p139;
	selp.b64 	%rd274, %rd271, %rd273, %p138;
	ld.shared.u8 	%rs194, [_ZZN3cub18CUB_300001_SM_10006detail6reduce18DeviceReduceKernelINS2_10policy_hubIN4cuda3std3__45tupleIJblEEEjN6thrust24THRUST_300001_SM_1000_NS8cuda_cub9__find_if7functorIS9_EEE10Policy1000ENSB_12zip_iteratorINS8_IJNSD_26transform_input_iterator_tIbNSC_6detail35transform_pair_of_input_iterators_tIbNSB_6detail15normal_iteratorINSB_10device_ptrIKdEEEESR_NS7_8equal_toIdEEEENS7_10__not_fn_tINS7_10__identityEEEEENSB_17counting_iteratorIlNSB_11use_defaultES10_S10_EEEEEEEjSF_S9_SW_EEvT0_PT3_T1_NS0_13GridEvenShareIS17_EET2_T4_E12temp_storage+56];
	ld.shared.u64 	%rd275, [_ZZN3cub18CUB_300001_SM_10006detail6reduce18DeviceReduceKernelINS2_10policy_hubIN4cuda3std3__45tupleIJblEEEjN6thrust24THRUST_300001_SM_1000_NS8cuda_cub9__find_if7functorIS9_EEE10Policy1000ENSB_12zip_iteratorINS8_IJNSD_26transform_input_iterator_tIbNSC_6detail35transform_pair_of_input_iterators_tIbNSB_6detail15normal_iteratorINSB_10device_ptrIKdEEEESR_NS7_8equal_toIdEEEENS7_10__not_fn_tINS7_10__identityEEEEENSB_17counting_iteratorIlNSB_11use_defaultES10_S10_EEEEEEEjSF_S9_SW_EEvT0_PT3_T1_NS0_13GridEvenShareIS17_EET2_T4_E12temp_storage+64];
	setp.eq.s16 	%p140, %rs193, 0;
	setp.eq.s16 	%p141, %rs194, 0;
	min.s64 	%rd276, %rd275, %rd274;
	selp.b16 	%rs195, %rs192, 1, %p141;
	selp.b16 	%rs196, %rs194, %rs195, %p140;
	and.b16  	%rs197, %rs196, 255;
	selp.b64 	%rd277, %rd274, %rd276, %p141;
	selp.b64 	%rd278, %rd275, %rd277, %p140;
	ld.shared.u8 	%rs198, [_ZZN3cub18CUB_300001_SM_10006detail6reduce18DeviceReduceKernelINS2_10policy_hubIN4cuda3std3__45tupleIJblEEEjN6thrust24THRUST_300001_SM_1000_NS8cuda_cub9__find_if7functorIS9_EEE10Policy1000ENSB_12zip_iteratorINS8_IJNSD_26transform_input_iterator_tIbNSC_6detail35transform_pair_of_input_iterators_tIbNSB_6detail15normal_iteratorINSB_10device_ptrIKdEEEESR_NS7_8equal_toIdEEEENS7_10__not_fn_tINS7_10__identityEEEEENSB_17counting_iteratorIlNSB_11use_defaultES10_S10_EEEEEEEjSF_S9_SW_EEvT0_PT3_T1_NS0_13GridEvenShareIS17_EET2_T4_E12temp_storage+72];
	ld.shared.u64 	%rd279, [_ZZN3cub18CUB_300001_SM_10006detail6reduce18DeviceReduceKernelINS2_10policy_hubIN4cuda3std3__45tupleIJblEEEjN6thrust24THRUST_300001_SM_1000_NS8cuda_cub9__find_if7functorIS9_EEE10Policy1000ENSB_12zip_iteratorINS8_IJNSD_26transform_input_iterator_tIbNSC_6detail35transform_pair_of_input_iterators_tIbNSB_6detail15normal_iteratorINSB_10device_ptrIKdEEEESR_NS7_8equal_toIdEEEENS7_10__not_fn_tINS7_10__identityEEEEENSB_17counting_iteratorIlNSB_11use_defaultES10_S10_EEEEEEEjSF_S9_SW_EEvT0_PT3_T1_NS0_13GridEvenShareIS17_EET2_T4_E12temp_storage+80];
	setp.eq.s16 	%p142, %rs197, 0;
	setp.eq.s16 	%p143, %rs198, 0;
	min.s64 	%rd280, %rd279, %rd278;
	selp.b16 	%rs199, %rs196, 1, %p143;
	selp.b16 	%rs200, %rs198, %rs199, %p142;
	and.b16  	%rs201, %rs200, 255;
	selp.b64 	%rd281, %rd278, %rd280, %p143;
	selp.b64 	%rd282, %rd279, %rd281, %p142;
	ld.shared.u8 	%rs202, [_ZZN3cub18CUB_300001_SM_10006detail6reduce18DeviceReduceKernelINS2_10policy_hubIN4cuda3std3__45tupleIJblEEEjN6thrust24THRUST_300001_SM_1000_NS8cuda_cub9__find_if7functorIS9_EEE10Policy1000ENSB_12zip_iteratorINS8_IJNSD_26transform_input_iterator_tIbNSC_6detail35transform_pair_of_input_iterators_tIbNSB_6detail15normal_iteratorINSB_10device_ptrIKdEEEESR_NS7_8equal_toIdEEEENS7_10__not_fn_tINS7_10__identityEEEEENSB_17counting_iteratorIlNSB_11use_defaultES10_S10_EEEEEEEjSF_S9_SW_EEvT0_PT3_T1_NS0_13GridEvenShareIS17_EET2_T4_E12temp_storage+88];
	ld.shared.u64 	%rd283, [_ZZN3cub18CUB_300001_SM_10006detail6reduce18DeviceReduceKernelINS2_10policy_hubIN4cuda3std3__45tupleIJblEEEjN6thrust24THRUST_300001_SM_1000_NS8cuda_cub9__find_if7functorIS9_EEE10Policy1000ENSB_12zip_iteratorINS8_IJNSD_26transform_input_iterator_tIbNSC_6detail35transform_pair_of_input_iterators_tIbNSB_6detail15normal_iteratorINSB_10device_ptrIKdEEEESR_NS7_8equal_toIdEEEENS7_10__not_fn_tINS7_10__identityEEEEENSB_17counting_iteratorIlNSB_11use_defaultES10_S10_EEEEEEEjSF_S9_SW_EEvT0_PT3_T1_NS0_13GridEvenShareIS17_EET2_T4_E12temp_storage+96];
	setp.eq.s16 	%p144, %rs201, 0;
	setp.eq.s16 	%p145, %rs202, 0;
	min.s64 	%rd284, %rd283, %rd282;
	selp.b16 	%rs203, %rs200, 1, %p145;
	selp.b16 	%rs204, %rs202, %rs203, %p144;
	and.b16  	%rs205, %rs204, 255;
	selp.b64 	%rd285, %rd282, %rd284, %p145;
	selp.b64 	%rd286, %rd283, %rd285, %p144;
	ld.shared.u8 	%rs206, [_ZZN3cub18CUB_300001_SM_10006detail6reduce18DeviceReduceKernelINS2_10policy_hubIN4cuda3std3__45tupleIJblEEEjN6thrust24THRUST_300001_SM_1000_NS8cuda_cub9__find_if7functorIS9_EEE10Policy1000ENSB_12zip_iteratorINS8_IJNSD_26transform_input_iterator_tIbNSC_6detail35transform_pair_of_input_iterators_tIbNSB_6detail15normal_iteratorINSB_10device_ptrIKdEEEESR_NS7_8equal_toIdEEEENS7_10__not_fn_tINS7_10__identityEEEEENSB_17counting_iteratorIlNSB_11use_defaultES10_S10_EEEEEEEjSF_S9_SW_EEvT0_PT3_T1_NS0_13GridEvenShareIS17_EET2_T4_E12temp_storage+104];
	ld.shared.u64 	%rd287, [_ZZN3cub18CUB_300001_SM_10006detail6reduce18DeviceReduceKernelINS2_10policy_hubIN4cuda3std3__45tupleIJblEEEjN6thrust24THRUST_300001_SM_1000_NS8cuda_cub9__find_if7functorIS9_EEE10Policy1000ENSB_12zip_iteratorINS8_IJNSD_26transform_input_iterator_tIbNSC_6detail35transform_pair_of_input_iterators_tIbNSB_6detail15normal_iteratorINSB_10device_ptrIKdEEEESR_NS7_8equal_toIdEEEENS7_10__not_fn_tINS7_10__identityEEEEENSB_17counting_iteratorIlNSB_11use_defaultES10_S10_EEEEEEEjSF_S9_SW_EEvT0_PT3_T1_NS0_13GridEvenShareIS17_EET2_T4_E12temp_storage+112];
	setp.eq.s16 	%p146, %rs205, 0;
	setp.eq.s16 	%p147, %rs206, 0;
	min.s64 	%rd288, %rd287, %rd286;
	selp.b16 	%rs207, %rs204, 1, %p147;
	selp.b16 	%rs208, %rs206, %rs207, %p146;
	and.b16  	%rs209, %rs208, 255;
	selp.b64 	%rd289, %rd286, %rd288, %p147;
	selp.b64 	%rd290, %rd287, %rd289, %p146;
	ld.shared.u8 	%rs210, [_ZZN3cub18CUB_300001_SM_10006detail6reduce18DeviceReduceKernelINS2_10policy_hubIN4cuda3std3__45tupleIJblEEEjN6thrust24THRUST_300001_SM_1000_NS8cuda_cub9__find_if7functorIS9_EEE10Policy1000ENSB_12zip_iteratorINS8_IJNSD_26transform_input_iterator_tIbNSC_6detail35transform_pair_of_input_iterators_tIbNSB_6detail15normal_iteratorINSB_10device_ptrIKdEEEESR_NS7_8equal_toIdEEEENS7_10__not_fn_tINS7_10__identityEEEEENSB_17counting_iteratorIlNSB_11use_defaultES10_S10_EEEEEEEjSF_S9_SW_EEvT0_PT3_T1_NS0_13GridEvenShareIS17_EET2_T4_E12temp_storage+120];
	ld.shared.u64 	%rd291, [_ZZN3cub18CUB_300001_SM_10006detail6reduce18DeviceReduceKernelINS2_10policy_hubIN4cuda3std3__45tupleIJblEEEjN6thrust24THRUST_300001_SM_1000_NS8cuda_cub9__find_if7functorIS9_EEE10Policy1000ENSB_12zip_iteratorINS8_IJNSD_26transform_input_iterator_tIbNSC_6detail35transform_pair_of_input_iterators_tIbNSB_6detail15normal_iteratorINSB_10device_ptrIKdEEEESR_NS7_8equal_toIdEEEENS7_10__not_fn_tINS7_10__identityEEEEENSB_17counting_iteratorIlNSB_11use_defaultES10_S10_EEEEEEEjSF_S9_SW_EEvT0_PT3_T1_NS0_13GridEvenShareIS17_EET2_T4_E12temp_storage+128];
	setp.eq.s16 	%p148, %rs209, 0;
	setp.eq.s16 	%p149, %rs210, 0;
	min.s64 	%rd292, %rd291, %rd290;
	selp.b16 	%rs211, %rs208, 1, %p149;
	selp.b16 	%rs369, %rs210, %rs211, %p148;
	selp.b64 	%rd293, %rd290, %rd292, %p149;
	selp.b64 	%rd479, %rd291, %rd293, %p148;
$L__BB5_123:
	mov.u32 	%r458, %tid.x;
	setp.ne.s32 	%p326, %r458, 0;
	@%p326 bra 	$L__BB5_125;
	ld.param.u64 	%rd469, [_ZN3cub18CUB_300001_SM_10006detail6reduce18DeviceReduceKernelINS2_10policy_hubIN4cuda3std3__45tupleIJblEEEjN6thrust24THRUST_300001_SM_1000_NS8cuda_cub9__find_if7functorIS9_EEE10Policy1000ENSB_12zip_iteratorINS8_IJNSD_26transform_input_iterator_tIbNSC_6detail35transform_pair_of_input_iterators_tIbNSB_6detail15normal_iteratorINSB_10device_ptrIKdEEEESR_NS7_8equal_toIdEEEENS7_10__not_fn_tINS7_10__identityEEEEENSB_17counting_iteratorIlNSB_11use_defaultES10_S10_EEEEEEEjSF_S9_SW_EEvT0_PT3_T1_NS0_13GridEvenShareIS17_EET2_T4__param_1];
	cvta.to.global.u64 	%rd466, %rd469;
	mul.wide.u32 	%rd467, %r3, 16;
	add.s64 	%rd468, %rd466, %rd467;
	st.global.u8 	[%rd468], %rs369;
	st.global.u64 	[%rd468+8], %rd479;
$L__BB5_125:
	ret;

}
	// .globl	_ZN3cub18CUB_300001_SM_10006detail6reduce28DeviceReduceSingleTileKernelINS2_10policy_hubIN4cuda3std3__45tupleIJblEEEjN6thrust24THRUST_300001_SM_1000_NS8cuda_cub9__find_if7functorIS9_EEE10Policy1000EPS9_SI_iSF_S9_S9_NS7_10__identityEEEvT0_T1_T2_T3_T4_T6_
.visible .entry _ZN3cub18CUB_300001_SM_10006detail6reduce28DeviceReduceSingleTileKernelINS2_10policy_hubIN4cuda3std3__45tupleIJblEEEjN6thrust24THRUST_300001_SM_1000_NS8cuda_cub9__find_if7functorIS9_EEE10Policy1000EPS9_SI_iSF_S9_S9_NS7_10__identityEEEvT0_T1_T2_T3_T4_T6_(
	.param .u64 .ptr .align 1 _ZN3cub18CUB_300001_SM_10006detail6reduce28DeviceReduceSingleTileKernelINS2_10policy_hubIN4cuda3std3__45tupleIJblEEEjN6thrust24THRUST_300001_SM_1000_NS8cuda_cub9__find_if7functorIS9_EEE10Policy1000EPS9_SI_iSF_S9_S9_NS7_10__identityEEEvT0_T1_T2_T3_T4_T6__param_0,
	.param .u64 .ptr .align 1 _ZN3cub18CUB_300001_SM_10006detail6reduce28DeviceReduceSingleTileKernelINS2_10policy_hubIN4cuda3std3__45tupleIJblEEEjN6thrust24THRUST_300001_SM_1000_NS8cuda_cub9__find_if7functorIS9_EEE10Policy1000EPS9_SI_iSF_S9_S9_NS7_10__identityEEEvT0_T1_T2_T3_T4_T6__param_1,
	.param .u32 _ZN3cub18CUB_300001_SM_10006detail6reduce28DeviceReduceSingleTileKernelINS2_10policy_hubIN4cuda3std3__45tupleIJblEEEjN6thrust24THRUST_300001_SM_1000_NS8cuda_cub9__find_if7functorIS9_EEE10Policy1000EPS9_SI_iSF_S9_S9_NS7_10__identityEEEvT0_T1_T2_T3_T4_T6__param_2,
	.param .align 1 .b8 _ZN3cub18CUB_300001_SM_10006detail6reduce28DeviceReduceSingleTileKernelINS2_10policy_hubIN4cuda3std3__45tupleIJblEEEjN6thrust24THRUST_300001_SM_1000_NS8cuda_cub9__find_if7functorIS9_EEE10Policy1000EPS9_SI_iSF_S9_S9_NS7_10__identityEEEvT0_T1_T2_T3_T4_T6__param_3[1],
	.param .align 8 .b8 _ZN3cub18CUB_300001_SM_10006detail6reduce28DeviceReduceSingleTileKernelINS2_10policy_hubIN4cuda3std3__45tupleIJblEEEjN6thrust24THRUST_300001_SM_1000_NS8cuda_cub9__find_if7functorIS9_EEE10Policy1000EPS9_SI_iSF_S9_S9_NS7_10__identityEEEvT0_T1_T2_T3_T4_T6__param_4[16],
	.param .align 1 .b8 _ZN3cub18CUB_300001_SM_10006detail6reduce28DeviceReduceSingleTileKernelINS2_10policy_hubIN4cuda3std3__45tupleIJblEEEjN6thrust24THRUST_300001_SM_1000_NS8cuda_cub9__find_if7functorIS9_EEE10Policy1000EPS9_SI_iSF_S9_S9_NS7_10__identityEEEvT0_T1_T2_T3_T4_T6__param_5[1]
)
.maxntid 256
.minnctapersm 1
{
	.reg .pred 	%p<188>;
	.reg .b16 	%rs<340>;
	.reg .b32 	%r<406>;
	.reg .b64 	%rd<359>;
	// demoted variable
	.shared .align 8 .b8 _ZZN3cub18CUB_300001_SM_10006detail6reduce28DeviceReduceSingleTileKernelINS2_10policy_hubIN4cuda3std3__45tupleIJblEEEjN6thrust24THRUST_300001_SM_1000_NS8cuda_cub9__find_if7functorIS9_EEE10Policy1000EPS9_SI_iSF_S9_S9_NS7_10__identityEEEvT0_T1_T2_T3_T4_T6_E12temp_storage[152];
	ld.param.u64 	%rd106, [_ZN3cub18CUB_300001_SM_10006detail6reduce28DeviceReduceSingleTileKernelINS2_10policy_hubIN4cuda3std3__45tupleIJblEEEjN6thrust24THRUST_300001_SM_1000_NS8cuda_cub9__find_if7functorIS9_EEE10Policy1000EPS9_SI_iSF_S9_S9_NS7_10__identityEEEvT0_T1_T2_T3_T4_T6__param_4+8];
	ld.param.u64 	%rd105, [_ZN3cub18CUB_300001_SM_10006detail6reduce28DeviceReduceSingleTileKernelINS2_10policy_hubIN4cuda3std3__45tupleIJblEEEjN6thrust24THRUST_300001_SM_1000_NS8cuda_cub9__find_if7functorIS9_EEE10Policy1000EPS9_SI_iSF_S9_S9_NS7_10__identityEEEvT0_T1_T2_T3_T4_T6__param_0];
	ld.param.u64 	%rd107, [_ZN3cub18CUB_300001_SM_10006detail6reduce28DeviceReduceSingleTileKernelINS2_10policy_hubIN4cuda3std3__45tupleIJblEEEjN6thrust24THRUST_300001_SM_1000_NS8cuda_cub9__find_if7functorIS9_EEE10Policy1000EPS9_SI_iSF_S9_S9_NS7_10__identityEEEvT0_T1_T2_T3_T4_T6__param_1];
	ld.param.u32 	%r38, [_ZN3cub18CUB_300001_SM_10006detail6reduce28DeviceReduceSingleTileKernelINS2_10policy_hubIN4cuda3std3__45tupleIJblEEEjN6thrust24THRUST_300001_SM_1000_NS8cuda_cub9__find_if7functorIS9_EEE10Policy1000EPS9_SI_iSF_S9_S9_NS7_10__identityEEEvT0_T1_T2_T3_T4_T6__param_2];
	ld.param.u8 	%rs82, [_ZN3cub18CUB_300001_SM_10006detail6reduce28DeviceReduceSingleTileKernelINS2_10policy_hubIN4cuda3std3__45tupleIJblEEEjN6thrust24THRUST_300001_SM_1000_NS8cuda_cub9__find_if7functorIS9_EEE10Policy1000EPS9_SI_iSF_S9_S9_NS7_10__identityEEEvT0_T1_T2_T3_T4_T6__param_4];
	cvta.to.global.u64 	%rd1, %rd107;
	setp.ne.s32 	%p1, %r38, 0;
	@%p1 bra 	$L__BB6_3;
	mov.u32 	%r392, %tid.x;
	setp.ne.s32 	%p187, %r392, 0;
	@%p187 bra 	$L__BB6_112;
	st.global.u8 	[%rd1], %rs82;
	st.global.u64 	[%rd1+8], %rd106;
	bra.uni 	$L__BB6_112;
$L__BB6_3:
	setp.gt.s32 	%p2, %r38, 1023;
	@%p2 bra 	$L__BB6_74;
	mov.u32 	%r1, %tid.x;
	setp.ge.s32 	%p77, %r1, %r38;
	mov.b16 	%rs311, 0;
	mov.b64 	%rd329, 0;
	mov.u32 	%r396, %r1;
	@%p77 bra 	$L__BB6_6;
	mul.wide.u32 	%rd234, %r1, 16;
	add.s64 	%rd231, %rd105, %rd234;
	// begin inline asm
	ld.global.nc.u64 %rd230, [%rd231];
	// end inline asm
	add.s64 	%rd233, %rd231, 8;
	// begin inline asm
	ld.global.nc.u64 %rd329, [%rd233];
	// end inline asm
	cvt.u16.u64 	%rs311, %rd230;
	add.s32 	%r396, %r1, 256;
$L__BB6_6:
	setp.ge.s32 	%p78, %r396, %r38;
	@%p78 bra 	$L__BB6_12;
	not.b32 	%r158, %r396;
	add.s32 	%r4, %r38, %r158;
	and.b32  	%r159, %r4, 768;
	setp.eq.s32 	%p79, %r159, 768;
	@%p79 bra 	$L__BB6_10;
	mul.wide.u32 	%rd236, %r396, 16;
	add.s64 	%rd323, %rd105, %rd236;
	shr.u32 	%r160, %r4, 8;
	add.s32 	%r161, %r160, 1;
	and.b32  	%r162, %r161, 3;
	neg.s32 	%r394, %r162;
$L__BB6_9:
	.pragma "nounroll";
	// begin inline asm
	ld.global.nc.u64 %rd237, [%rd323];
	// end inline asm
	add.s64 	%rd240, %rd323, 8;
	// begin inline asm
	ld.global.nc.u64 %rd239, [%rd240];
	// end inline asm
	cvt.u16.u64 	%rs190, %rd237;
	and.b16  	%rs191, %rs190, 255;
	and.b16  	%rs192, %rs311, 255;
	setp.eq.s16 	%p80, %rs192, 0;
	setp.eq.s16 	%p81, %rs191, 0;
	min.s64 	%rd241, %rd239, %rd329;
	selp.b64 	%rd242, %rd329, %rd241, %p81;
	selp.b64 	%rd329, %rd239, %rd242, %p80;
	selp.b16 	%rs193, %rs311, 1, %p81;
	selp.b16 	%rs311, %rs190, %rs193, %p80;
	add.s32 	%r396, %r396, 256;
	add.s64 	%rd323, %rd323, 4096;
	add.s32 	%r394, %r394, 1;
	setp.ne.s32 	%p82, %r394, 0;
	@%p82 bra 	$L__BB6_9;
$L__BB6_10:
	setp.lt.u32 	%p83, %r4, 768;
	@%p83 bra 	$L__BB6_12;
$L__BB6_11:
	mul.wide.s32 	%rd259, %r396, 16;
	add.s64 	%rd244, %rd105, %rd259;
	// begin inline asm
	ld.global.nc.u64 %rd243, [%rd244];
	// end inline asm
	add.s64 	%rd246, %rd244, 8;
	// begin inline asm
	ld.global.nc.u64 %rd245, [%rd246];
	// end inline asm
	cvt.u16.u64 	%rs194, %rd243;
	and.b16  	%rs195, %rs194, 255;
	and.b16  	%rs196, %rs311, 255;
	setp.eq.s16 	%p84, %rs196, 0;
	setp.eq.s16 	%p85, %rs195, 0;
	min.s64 	%rd260, %rd245, %rd329;
	selp.b64 	%rd261, %rd329, %rd260, %p85;
	selp.b64 	%rd262, %rd245, %rd261, %p84;
	selp.b16 	%rs197, %rs311, 1, %p85;
	selp.b16 	%rs198, %rs194, %rs197, %p84;
	and.b16  	%rs199, %rs198, 255;
	add.s64 	%rd248, %rd244, 4096;
	// begin inline asm
	ld.global.nc.u64 %rd247, [%rd248];
	// end inline asm
	add.s64 	%rd250, %rd244, 4104;
	// begin inline asm
	ld.global.nc.u64 %rd249, [%rd250];
	// end inline asm
	cvt.u16.u64 	%rs200, %rd247;
	and.b16  	%rs201, %rs200, 255;
	setp.eq.s16 	%p86, %rs199, 0;
	setp.eq.s16 	%p87, %rs201, 0;
	min.s64 	%rd263, %rd249, %rd262;
	selp.b64 	%rd264, %rd262, %rd263, %p87;
	selp.b64 	%rd265, %rd249, %rd264, %p86;
	selp.b16 	%rs202, %rs198, 1, %p87;
	selp.b16 	%rs203, %rs200, %rs202, %p86;
	and.b16  	%rs204, %rs203, 255;
	add.s64 	%rd252, %rd244, 8192;
	// begin inline asm
	ld.global.nc.u64 %rd251, [%rd252];
	// end inline asm
	add.s64 	%rd254, %rd244, 8200;
	// begin inline asm
	ld.global.nc.u64 %rd253, [%rd254];
	// end inline asm
	cvt.u16.u64 	%rs205, %rd251;
	and.b16  	%rs206, %rs205, 255;
	setp.eq.s16 	%p88, %rs204, 0;
	setp.eq.s16 	%p89, %rs206, 0;
	min.s64 	%rd266, %rd253, %rd265;
	selp.b64 	%rd267, %rd265, %rd266, %p89;
	selp.b64 	%rd268, %rd253, %rd267, %p88;
	selp.b16 	%rs207, %rs203, 1, %p89;
	selp.b16 	%rs208, %rs205, %rs207, %p88;
	and.b16  	%rs209, %rs208, 255;
	add.s64 	%rd256, %rd244, 12288;
	// begin inline asm
	ld.global.nc.u64 %rd255, [%rd256];
	// end inline asm
	add.s64 	%rd258, %rd244, 12296;
	// begin inline asm
	ld.global.nc.u64 %rd257, [%rd258];
	// end inline asm
	cvt.u16.u64 	%rs210, %rd255;
	and.b16  	%rs211, %rs210, 255;
	setp.eq.s16 	%p90, %rs209, 0;
	setp.eq.s16 	%p91, %rs211, 0;
	min.s64 	%rd269, %rd257, %rd268;
	selp.b64 	%rd270, %rd268, %rd269, %p91;
	selp.b64 	%rd329, %rd257, %rd270, %p90;
	selp.b16 	%rs212, %rs208, 1, %p91;
	selp.b16 	%rs311, %rs210, %rs212, %p90;
	add.s32 	%r396, %r396, 1024;
	setp.lt.s32 	%p92, %r396, %r38;
	@%p92 bra 	$L__BB6_11;
$L__BB6_12:
	setp.lt.s32 	%p93, %r38, 256;
	@%p93 bra 	$L__BB6_37;
	// begin inline asm
	mov.u32 %r281, %laneid;
	// end inline asm
	cvt.u32.u16 	%r302, %rs311;
	and.b32  	%r283, %r302, 255;
	mov.b32 	%r299, 1;
	mov.b32 	%r300, 31;
	mov.b32 	%r301, -1;
	// begin inline asm
	shfl.sync.down.b32 %r282, %r283, %r299, %r300, %r301;
	// end inline asm
	// begin inline asm
	shfl.sync.down.b32 %r287, %r288, %r299, %r300, %r301;
	// end inline asm
	mov.b64 	{%r293, %r298}, %rd329;
	// begin inline asm
	shfl.sync.down.b32 %r292, %r293, %r299, %r300, %r301;
	// end inline asm
	// begin inline asm
	shfl.sync.down.b32 %r297, %r298, %r299, %r300, %r301;
	// end inline asm
	mov.b64 	%rd14, {%r292, %r297};
	cvt.u16.u32 	%rs10, %r282;
	setp.gt.s32 	%p143, %r281, 30;
	@%p143 bra 	$L__BB6_17;
	and.b16  	%rs254, %rs311, 255;
	setp.eq.s16 	%p144, %rs254, 0;
	and.b16  	%rs255, %rs10, 255;
	setp.eq.s16 	%p145, %rs255, 0;
	or.pred  	%p146, %p144, %p145;
	@%p146 bra 	$L__BB6_16;
	min.s64 	%rd329, %rd14, %rd329;
	mov.b16 	%rs311, 1;
	bra.uni 	$L__BB6_17;
$L__BB6_16:
	setp.eq.s16 	%p147, %rs254, 0;
	selp.b64 	%rd329, %rd14, %rd329, %p147;
	selp.b16 	%rs311, %rs10, %rs311, %p147;
$L__BB6_17:
	cvt.u32.u16 	%r323, %rs311;
	and.b32  	%r304, %r323, 255;
	mov.b32 	%r320, 2;
	mov.b32 	%r321, 31;
	mov.b32 	%r322, -1;
	// begin inline asm
	shfl.sync.down.b32 %r303, %r304, %r320, %r321, %r322;
	// end inline asm
	// begin inline asm
	shfl.sync.down.b32 %r308, %r309, %r320, %r321, %r322;
	// end inline asm
	mov.b64 	{%r314, %r319}, %rd329;
	// begin inline asm
	shfl.sync.down.b32 %r313, %r314, %r320, %r321, %r322;
	// end inline asm
	// begin inline asm
	shfl.sync.down.b32 %r318, %r319, %r320, %r321, %r322;
	// end inline asm
	mov.b64 	%rd18, {%r313, %r318};
	cvt.u16.u32 	%rs13, %r303;
	setp.gt.s32 	%p148, %r281, 29;
	@%p148 bra 	$L__BB6_21;
	and.b16  	%rs258, %rs311, 255;
	setp.eq.s16 	%p149, %rs258, 0;
	and.b16  	%rs259, %rs13, 255;
	setp.eq.s16 	%p150, %rs259, 0;
	or.pred  	%p151, %p149, %p150;
	@%p151 bra 	$L__BB6_20;
	min.s64 	%rd329, %rd18, %rd329;
	mov.b16 	%rs311, 1;
	bra.uni 	$L__BB6_21;
$L__BB6_20:
	setp.eq.s16 	%p152, %rs258, 0;
	selp.b64 	%rd329, %rd18, %rd329, %p152;
	selp.b16 	%rs311, %rs13, %rs311, %p152;
$L__BB6_21:
	cvt.u32.u16 	%r344, %rs311;
	and.b32  	%r325, %r344, 255;
	mov.b32 	%r341, 4;
	mov.b32 	%r342, 31;
	mov.b32 	%r343, -1;
	// begin inline asm
	shfl.sync.down.b32 %r324, %r325, %r341, %r342, %r343;
	// end inline asm
	// begin inline asm
	shfl.sync.down.b32 %r329, %r330, %r341, %r342, %r343;
	// end inline asm
	mov.b64 	{%r335, %r340}, %rd329;
	// begin inline asm
	shfl.sync.down.b32 %r334, %r335, %r341, %r342, %r343;
	// end inline asm
	// begin inline asm
	shfl.sync.down.b32 %r339, %r340, %r341, %r342, %r343;
	// end inline asm
	mov.b64 	%rd22, {%r334, %r339};
	cvt.u16.u32 	%rs16, %r324;
	setp.gt.s32 	%p153, %r281, 27;
	@%p153 bra 	$L__BB6_25;
	and.b16  	%rs262, %rs311, 255;
	setp.eq.s16 	%p154, %rs262, 0;
	and.b16  	%rs263, %rs16, 255;
	setp.eq.s16 	%p155, %rs263, 0;
	or.pred  	%p156, %p154, %p155;
	@%p156 bra 	$L__BB6_24;
	min.s64 	%rd329, %rd22, %rd329;
	mov.b16 	%rs311, 1;
	bra.uni 	$L__BB6_25;
$L__BB6_24:
	setp.eq.s16 	%p157, %rs262, 0;
	selp.b64 	%rd329, %rd22, %rd329, %p157;
	selp.b16 	%rs311, %rs16, %rs311, %p157;
$L__BB6_25:
	cvt.u32.u16 	%r365, %rs311;
	and.b32  	%r346, %r365, 255;
	mov.b32 	%r362, 8;
	mov.b32 	%r363, 31;
	mov.b32 	%r364, -1;
	// begin inline asm
	shfl.sync.down.b32 %r345, %r346, %r362, %r363, %r364;
	// end inline asm
	// begin inline asm
	shfl.sync.down.b32 %r350, %r351, %r362, %r363, %r364;
	// end inline asm
	mov.b64 	{%r356, %r361}, %rd329;
	// begin inline asm
	shfl.sync.down.b32 %r355, %r356, %r362, %r363, %r364;
	// end inline asm
	// begin inline asm
	shfl.sync.down.b32 %r360, %r361, %r362, %r363, %r364;
	// end inline asm
	mov.b64 	%rd26, {%r355, %r360};
	cvt.u16.u32 	%rs19, %r345;
	setp.gt.s32 	%p158, %r281, 23;
	@%p158 bra 	$L__BB6_29;
	and.b16  	%rs266, %rs311, 255;
	setp.eq.s16 	%p159, %rs266, 0;
	and.b16  	%rs267, %rs19, 255;
	setp.eq.s16 	%p160, %rs267, 0;
	or.pred  	%p161, %p159, %p160;
	@%p161 bra 	$L__BB6_28;
	min.s64 	%rd329, %rd26, %rd329;
	mov.b16 	%rs311, 1;
	bra.uni 	$L__BB6_29;
$L__BB6_28:
	setp.eq.s16 	%p162, %rs266, 0;
	selp.b64 	%rd329, %rd26, %rd329, %p162;
	selp.b16 	%rs311, %rs19, %rs311, %p162;
$L__BB6_29:
	cvt.u32.u16 	%r386, %rs311;
	and.b32  	%r367, %r386, 255;
	mov.b32 	%r383, 16;
	mov.b32 	%r384, 31;
	mov.b32 	%r385, -1;
	// begin inline asm
	shfl.sync.down.b32 %r366, %r367, %r383, %r384, %r385;
	// end inline asm
	// begin inline asm
	shfl.sync.down.b32 %r371, %r372, %r383, %r384, %r385;
	// end inline asm
	mov.b64 	{%r377, %r382}, %rd329;
	// begin inline asm
	shfl.sync.down.b32 %r376, %r377, %r383, %r384, %r385;
	// end inline asm
	// begin inline asm
	shfl.sync.down.b32 %r381, %r382, %r383, %r384, %r385;
	// end inline asm
	mov.b64 	%rd30, {%r376, %r381};
	cvt.u16.u32 	%rs22, %r366;
	setp.gt.s32 	%p163, %r281, 15;
	@%p163 bra 	$L__BB6_33;
	and.b16  	%rs270, %rs311, 255;
	setp.eq.s16 	%p164, %rs270, 0;
	and.b16  	%rs271, %rs22, 255;
	setp.eq.s16 	%p165, %rs271, 0;
	or.pred  	%p166, %p164, %p165;
	@%p166 bra 	$L__BB6_32;
	min.s64 	%rd329, %rd30, %rd329;
	mov.b16 	%rs311, 1;
	bra.uni 	$L__BB6_33;
$L__BB6_32:
	setp.eq.s16 	%p167, %rs270, 0;
	selp.b64 	%rd329, %rd30, %rd329, %p167;
	selp.b16 	%rs311, %rs22, %rs311, %p167;
$L__BB6_33:
	setp.ne.s32 	%p168, %r281, 0;
	@%p168 bra 	$L__BB6_35;
	shr.u32 	%r387, %r1, 1;
	and.b32  	%r388, %r387, 496;
	mov.u32 	%r389, _ZZN3cub18CUB_300001_SM_10006detail6reduce28DeviceReduceSingleTileKernelINS2_10policy_hubIN4cuda3std3__45tupleIJblEEEjN6thrust24THRUST_300001_SM_1000_NS8cuda_cub9__find_if7functorIS9_EEE10Policy1000EPS9_SI_iSF_S9_S9_NS7_10__identityEEEvT0_T1_T2_T3_T4_T6_E12temp_storage;
	add.s32 	%r390, %r389, %r388;
	st.shared.u8 	[%r390+8], %rs311;
	st.shared.u64 	[%r390+16], %rd329;
$L__BB6_35:
	bar.sync 	0;
	setp.ne.s32 	%p169, %r1, 0;
	@%p169 bra 	$L__BB6_110;
	ld.shared.u8 	%rs274, [_ZZN3cub18CUB_300001_SM_10006detail6reduce28DeviceReduceSingleTileKernelINS2_10policy_hubIN4cuda3std3__45tupleIJblEEEjN6thrust24THRUST_300001_SM_1000_NS8cuda_cub9__find_if7functorIS9_EEE10Policy1000EPS9_SI_iSF_S9_S9_NS7_10__identityEEEvT0_T1_T2_T3_T4_T6_E12temp_storage+24];
	ld.shared.u64 	%rd292, [_ZZN3cub18CUB_300001_SM_10006detail6reduce28DeviceReduceSingleTileKernelINS2_10policy_hubIN4cuda3std3__45tupleIJblEEEjN6thrust24THRUST_300001_SM_1000_NS8cuda_cub9__find_if7functorIS9_EEE10Policy1000EPS9_SI_iSF_S9_S9_NS7_10__identityEEEvT0_T1_T2_T3_T4_T6_E12temp_storage+32];
	and.b16  	%rs275, %rs311, 255;
	setp.eq.s16 	%p170, %rs275, 0;
	setp.eq.s16 	%p171, %rs274, 0;
	min.s64 	%rd293, %rd292, %rd329;
	selp.b64 	%rd294, %rd329, %rd293, %p171;
	selp.b64 	%rd295, %rd292, %rd294, %p170;
	selp.b16 	%rs276, %rs311, 1, %p171;
	selp.b16 	%rs277, %rs274, %rs276, %p170;
	and.b16  	%rs278, %rs277, 255;
	ld.shared.u8 	%rs279, [_ZZN3cub18CUB_300001_SM_10006detail6reduce28DeviceReduceSingleTileKernelINS2_10policy_hubIN4cuda3std3__45tupleIJblEEEjN6thrust24THRUST_300001_SM_1000_NS8cuda_cub9__find_if7functorIS9_EEE10Policy1000EPS9_SI_iSF_S9_S9_NS7_10__identityEEEvT0_T1_T2_T3_T4_T6_E12temp_storage+40];
	ld.shared.u64 	%rd296, [_ZZN3cub18CUB_300001_SM_10006detail6reduce28DeviceReduceSingleTileKernelINS2_10policy_hubIN4cuda3std3__45tupleIJblEEEjN6thrust24THRUST_300001_SM_1000_NS8cuda_cub9__find_if7functorIS9_EEE10Policy1000EPS9_SI_iSF_S9_S9_NS7_10__identityEEEvT0_T1_T2_T3_T4_T6_E12temp_storage+48];
	setp.eq.s16 	%p172, %rs278, 0;
	setp.eq.s16 	%p173, %rs279, 0;
	min.s64 	%rd297, %rd296, %rd295;
	selp.b64 	%rd298, %rd295, %rd297, %p173;
	selp.b64 	%rd299, %rd296, %rd298, %p172;
	selp.b16 	%rs280, %rs277, 1, %p173;
	selp.b16 	%rs281, %rs279, %rs280, %p172;
	and.b16  	%rs282, %rs281, 255;
	ld.shared.u8 	%rs283, [_ZZN3cub18CUB_300001_SM_10006detail6reduce28DeviceReduceSingleTileKernelINS2_10policy_hubIN4cuda3std3__45tupleIJblEEEjN6thrust24THRUST_300001_SM_1000_NS8cuda_cub9__find_if7functorIS9_EEE10Policy1000EPS9_SI_iSF_S9_S9_NS7_10__identityEEEvT0_T1_T2_T3_T4_T6_E12temp_storage+56];
	ld.shared.u64 	%rd300, [_ZZN3cub18CUB_300001_SM_10006detail6reduce28DeviceReduceSingleTileKernelINS2_10policy_hubIN4cuda3std3__45tupleIJblEEEjN6thrust24THRUST_300001_SM_1000_NS8cuda_cub9__find_if7functorIS9_EEE10Policy1000EPS9_SI_iSF_S9_S9_NS7_10__identityEEEvT0_T1_T2_T3_T4_T6_E12temp_storage+64];
	setp.eq.s16 	%p174, %rs282, 0;
	setp.eq.s16 	%p175, %rs283, 0;
	min.s64 	%rd301, %rd300, %rd299;
	selp.b16 	%rs284, %rs281, 1, %p175;
	selp.b16 	%rs285, %rs283, %rs284, %p174;
	and.b16  	%rs286, %rs285, 255;
	selp.b64 	%rd302, %rd299, %rd301, %p175;
	selp.b64 	%rd303, %rd300, %rd302, %p174;
	ld.shared.u8 	%rs287, [_ZZN3cub18CUB_300001_SM_10006detail6reduce28DeviceReduceSingleTileKernelINS2_10policy_hubIN4cuda3std3__45tupleIJblEEEjN6thrust24THRUST_300001_SM_1000_NS8cuda_cub9__find_if7functorIS9_EEE10Policy1000EPS9_SI_iSF_S9_S9_NS7_10__identityEEEvT0_T1_T2_T3_T4_T6_E12temp_storage+72];
	ld.shared.u64 	%rd304, [_ZZN3cub18CUB_300001_SM_10006detail6reduce28DeviceReduceSingleTileKernelINS2_10policy_hubIN4cuda3std3__45tupleIJblEEEjN6thrust24THRUST_300001_SM_1000_NS8cuda_cub9__find_if7functorIS9_EEE10Policy1000EPS9_SI_iSF_S9_S9_NS7_10__identityEEEvT0_T1_T2_T3_T4_T6_E12temp_storage+80];
	setp.eq.s16 	%p176, %rs286, 0;
	setp.eq.s16 	%p177, %rs287, 0;
	min.s64 	%rd305, %rd304, %rd303;
	selp.b16 	%rs288, %rs285, 1, %p177;
	selp.b16 	%rs289, %rs287, %rs288, %p176;
	and.b16  	%rs290, %rs289, 255;
	selp.b64 	%rd306, %rd303, %rd305, %p177;
	selp.b64 	%rd307, %rd304, %rd306, %p176;
	ld.shared.u8 	%rs291, [_ZZN3cub18CUB_300001_SM_10006detail6reduce28DeviceReduceSingleTileKernelINS2_10policy_hubIN4cuda3std3__45tupleIJblEEEjN6thrust24THRUST_300001_SM_1000_NS8cuda_cub9__find_if7functorIS9_EEE10Policy1000EPS9_SI_iSF_S9_S9_NS7_10__identityEEEvT0_T1_T2_T3_T4_T6_E12temp_storage+88];
	ld.shared.u64 	%rd308, [_ZZN3cub18CUB_300001_SM_10006detail6reduce28DeviceReduceSingleTileKernelINS2_10policy_hubIN4cuda3std3__45tupleIJblEEEjN6thrust24THRUST_300001_SM_1000_NS8cuda_cub9__find_if7functorIS9_EEE10Policy1000EPS9_SI_iSF_S9_S9_NS7_10__identityEEEvT0_T1_T2_T3_T4_T6_E12temp_storage+96];
	setp.eq.s16 	%p178, %rs290, 0;
	setp.eq.s16 	%p179, %rs291, 0;
	min.s64 	%rd309, %rd308, %rd307;
	selp.b16 	%rs292, %rs289, 1, %p179;
	selp.b16 	%rs293, %rs291, %rs292, %p178;
	and.b16  	%rs294, %rs293, 255;
	selp.b64 	%rd310, %rd307, %rd309, %p179;
	selp.b64 	%rd311, %rd308, %rd310, %p178;
	ld.shared.u8 	%rs295, [_ZZN3cub18CUB_300001_SM_10006detail6reduce28DeviceReduceSingleTileKernelINS2_10policy_hubIN4cuda3std3__45tupleIJblEEEjN6thrust24THRUST_300001_SM_1000_NS8cuda_cub9__find_if7functorIS9_EEE10Policy1000EPS9_SI_iSF_S9_S9_NS7_10__identityEEEvT0_T1_T2_T3_T4_T6_E12temp_storage+104];
	ld.shared.u64 	%rd312, [_ZZN3cub18CUB_300001_SM_10006detail6reduce28DeviceReduceSingleTileKernelINS2_10policy_hubIN4cuda3std3__45tupleIJblEEEjN6thrust24THRUST_300001_SM_1000_NS8cuda_cub9__find_if7functorIS9_EEE10Policy1000EPS9_SI_iSF_S9_S9_NS7_10__identityEEEvT0_T1_T2_T3_T4_T6_E12temp_storage+112];
	setp.eq.s16 	%p180, %rs294, 0;
	setp.eq.s16 	%p181, %rs295, 0;
	min.s64 	%rd313, %rd312, %rd311;
	selp.b16 	%rs296, %rs293, 1, %p181;
	selp.b16 	%rs297, %rs295, %rs296, %p180;
	and.b16  	%rs298, %rs297, 255;
	selp.b64 	%rd314, %rd311, %rd313, %p181;
	selp.b64 	%rd315, %rd312, %rd314, %p180;
	ld.shared.u8 	%rs299, [_ZZN3cub18CUB_300001_SM_10006detail6reduce28DeviceReduceSingleTileKernelINS2_10policy_hubIN4cuda3std3__45tupleIJblEEEjN6thrust24THRUST_300001_SM_1000_NS8cuda_cub9__find_if7functorIS9_EEE10Policy1000EPS9_SI_iSF_S9_S9_NS7_10__identityEEEvT0_T1_T2_T3_T4_T6_E12temp_storage+120];
	ld.shared.u64 	%rd316, [_ZZN3cub18CUB_300001_SM_10006detail6reduce28DeviceReduceSingleTileKernelINS2_10policy_hubIN4cuda3std3__45tupleIJblEEEjN6thrust24THRUST_300001_SM_1000_NS8cuda_cub9__find_if7functorIS9_EEE10Policy1000EPS9_SI_iSF_S9_S9_NS7_10__identityEEEvT0_T1_T2_T3_T4_T6_E12temp_storage+128];
	setp.eq.s16 	%p182, %rs298, 0;
	setp.eq.s16 	%p183, %rs299, 0;
	min.s64 	%rd317, %rd316, %rd315;
	selp.b16 	%rs300, %rs297, 1, %p183;
	selp.b16 	%rs311, %rs299, %rs300, %p182;
	selp.b64 	%rd318, %rd315, %rd317, %p183;
	selp.b64 	%rd329, %rd316, %rd318, %p182;
	bra.uni 	$L__BB6_110;
$L__BB6_37:
	// begin inline asm
	mov.u32 %r163, %laneid;
	// end inline asm
	and.b32  	%r184, %r1, 992;
	add.s32 	%r185, %r184, 32;
	setp.gt.s32 	%p94, %r185, %r38;
	not.b32 	%r186, %r184;
	add.s32 	%r187, %r38, %r186;
	selp.b32 	%r182, %r187, 31, %p94;
	cvt.u32.u16 	%r188, %rs311;
	and.b32  	%r165, %r188, 255;
	mov.b32 	%r181, 1;
	mov.b32 	%r183, -1;
	// begin inline asm
	shfl.sync.down.b32 %r164, %r165, %r181, %r182, %r183;
	// end inline asm
	// begin inline asm
	shfl.sync.down.b32 %r169, %r170, %r181, %r182, %r183;
	// end inline asm
	mov.b64 	{%r175, %r180}, %rd329;
	// begin inline asm
	shfl.sync.down.b32 %r174, %r175, %r181, %r182, %r183;
	// end inline asm
	// begin inline asm
	shfl.sync.down.b32 %r179, %r180, %r181, %r182, %r183;
	// end inline asm
	mov.b64 	%rd35, {%r174, %r179};
	cvt.u16.u32 	%rs26, %r164;
	setp.ge.s32 	%p95, %r163, %r182;
	@%p95 bra 	$L__BB6_41;
	and.b16  	%rs213, %rs311, 255;
	setp.eq.s16 	%p96, %rs213, 0;
	and.b16  	%rs214, %rs26, 255;
	setp.eq.s16 	%p97, %rs214, 0;
	or.pred  	%p98, %p96, %p97;
	@%p98 bra 	$L__BB6_40;
	min.s64 	%rd329, %rd35, %rd329;
	mov.b16 	%rs311, 1;
	bra.uni 	$L__BB6_41;
$L__BB6_40:
	setp.eq.s16 	%p99, %rs213, 0;
	selp.b16 	%rs311, %rs26, %rs311, %p99;
	selp.b64 	%rd329, %rd35, %rd329, %p99;
$L__BB6_41:
	cvt.u32.u16 	%r209, %rs311;
	and.b32  	%r190, %r209, 255;
	mov.b32 	%r206, 2;
	mov.b32 	%r208, -1;
	// begin inline asm
	shfl.sync.down.b32 %r189, %r190, %r206, %r182, %r208;
	// end inline asm
	// begin inline asm
	shfl.sync.down.b32 %r194, %r195, %r206, %r182, %r208;
	// end inline asm
	mov.b64 	{%r200, %r205}, %rd329;
	// begin inline asm
	shfl.sync.down.b32 %r199, %r200, %r206, %r182, %r208;
	// end inline asm
	// begin inline asm
	shfl.sync.down.b32 %r204, %r205, %r206, %r182, %r208;
	// end inline asm
	mov.b64 	%rd39, {%r199, %r204};
	cvt.u16.u32 	%rs29, %r189;
	add.s32 	%r210, %r163, 2;
	setp.gt.s32 	%p100, %r210, %r182;
	@%p100 bra 	$L__BB6_45;
	and.b16  	%rs217, %rs311, 255;
	setp.eq.s16 	%p101, %rs217, 0;
	and.b16  	%rs218, %rs29, 255;
	setp.eq.s16 	%p102, %rs218, 0;
	or.pred  	%p103, %p101, %p102;
	@%p103 bra 	$L__BB6_44;
	min.s64 	%rd329, %rd39, %rd329;
	mov.b16 	%rs311, 1;
	bra.uni 	$L__BB6_45;
$L__BB6_44:
	setp.eq.s16 	%p104, %rs217, 0;
	selp.b16 	%rs311, %rs29, %rs311, %p104;
	selp.b64 	%rd329, %rd39, %rd329, %p104;
$L__BB6_45:
	cvt.u32.u16 	%r231, %rs311;
	and.b32  	%r212, %r231, 255;
	mov.b32 	%r228, 4;
	mov.b32 	%r230, -1;
	// begin inline asm
	shfl.sync.down.b32 %r211, %r212, %r228, %r182, %r230;
	// end inline asm
	// begin inline asm
	shfl.sync.down.b32 %r216, %r217, %r228, %r182, %r230;
	// end inline asm
	mov.b64 	{%r222, %r227}, %rd329;
	// begin inline asm
	shfl.sync.down.b32 %r221, %r222, %r228, %r182, %r230;
	// end inline asm
	// begin inline asm
	shfl.sync.down.b32 %r226, %r227, %r228, %r182, %r230;
	// end inline asm
	mov.b64 	%rd43, {%r221, %r226};
	cvt.u16.u32 	%rs32, %r211;
	add.s32 	%r232, %r163, 4;
	setp.gt.s32 	%p105, %r232, %r182;
	@%p105 bra 	$L__BB6_49;
	and.b16  	%rs221, %rs311, 255;
	setp.eq.s16 	%p106, %rs221, 0;
	and.b16  	%rs222, %rs32, 255;
	setp.eq.s16 	%p107, %rs222, 0;
	or.pred  	%p108, %p106, %p107;
	@%p108 bra 	$L__BB6_48;
	min.s64 	%rd329, %rd43, %rd329;
	mov.b16 	%rs311, 1;
	bra.uni 	$L__BB6_49;
$L__BB6_48:
	setp.eq.s16 	%p109, %rs221, 0;
	selp.b16 	%rs311, %rs32, %rs311, %p109;
	selp.b64 	%rd329, %rd43, %rd329, %p109;
$L__BB6_49:
	cvt.u32.u16 	%r253, %rs311;
	and.b32  	%r234, %r253, 255;
	mov.b32 	%r250, 8;
	mov.b32 	%r252, -1;
	// begin inline asm
	shfl.sync.down.b32 %r233, %r234, %r250, %r182, %r252;
	// end inline asm
	// begin inline asm
	shfl.sync.down.b32 %r238, %r239, %r250, %r182, %r252;
	// end inline asm
	mov.b64 	{%r244, %r249}, %rd329;
	// begin inline asm
	shfl.sync.down.b32 %r243, %r244, %r250, %r182, %r252;
	// end inline asm
	// begin inline asm
	shfl.sync.down.b32 %r248, %r249, %r250, %r182, %r252;
	// end inline asm
	mov.b64 	%rd47, {%r243, %r248};
	cvt.u16.u32 	%rs35, %r233;
	add.s32 	%r254, %r163, 8;
	setp.gt.s32 	%p110, %r254, %r182;
	@%p110 bra 	$L__BB6_53;
	and.b16  	%rs225, %rs311, 255;
	setp.eq.s16 	%p111, %rs225, 0;
	and.b16  	%rs226, %rs35, 255;
	setp.eq.s16 	%p112, %rs226, 0;
	or.pred  	%p113, %p111, %p112;
	@%p113 bra 	$L__BB6_52;
	min.s64 	%rd329, %rd47, %rd329;
	mov.b16 	%rs311, 1;
	bra.uni 	$L__BB6_53;
$L__BB6_52:
	setp.eq.s16 	%p114, %rs225, 0;
	selp.b16 	%rs311, %rs35, %rs311, %p114;
	selp.b64 	%rd329, %rd47, %rd329, %p114;
$L__BB6_53:
	cvt.u32.u16 	%r275, %rs311;
	and.b32  	%r256, %r275, 255;
	mov.b32 	%r272, 16;
	mov.b32 	%r274, -1;
	// begin inline asm
	shfl.sync.down.b32 %r255, %r256, %r272, %r182, %r274;
	// end inline asm
	// begin inline asm
	shfl.sync.down.b32 %r260, %r261, %r272, %r182, %r274;
	// end inline asm
	mov.b64 	{%r266, %r271}, %rd329;
	// begin inline asm
	shfl.sync.down.b32 %r265, %r266, %r272, %r182, %r274;
	// end inline asm
	// begin inline asm
	shfl.sync.down.b32 %r270, %r271, %r272, %r182, %r274;
	// end inline asm
	mov.b64 	%rd51, {%r265, %r270};
	cvt.u16.u32 	%rs38, %r255;
	add.s32 	%r276, %r163, 16;
	setp.gt.s32 	%p115, %r276, %r182;
	@%p115 bra 	$L__BB6_57;
	and.b16  	%rs229, %rs311, 255;
	setp.eq.s16 	%p116, %rs229, 0;
	and.b16  	%rs230, %rs38, 255;
	setp.eq.s16 	%p117, %rs230, 0;
	or.pred  	%p118, %p116, %p117;
	@%p118 bra 	$L__BB6_56;
	min.s64 	%rd329, %rd51, %rd329;
	mov.b16 	%rs311, 1;
	bra.uni 	$L__BB6_57;
$L__BB6_56:
	setp.eq.s16 	%p119, %rs229, 0;
	selp.b16 	%rs311, %rs38, %rs311, %p119;
	selp.b64 	%rd329, %rd51, %rd329, %p119;
$L__BB6_57:
	setp.ne.s32 	%p120, %r163, 0;
	@%p120 bra 	$L__BB6_59;
	shr.u32 	%r277, %r1, 1;
	and.b32  	%r278, %r277, 496;
	mov.u32 	%r279, _ZZN3cub18CUB_300001_SM_10006detail6reduce28DeviceReduceSingleTileKernelINS2_10policy_hubIN4cuda3std3__45tupleIJblEEEjN6thrust24THRUST_300001_SM_1000_NS8cuda_cub9__find_if7functorIS9_EEE10Policy1000EPS9_SI_iSF_S9_S9_NS7_10__identityEEEvT0_T1_T2_T3_T4_T6_E12temp_storage;
	add.s32 	%r280, %r279, %r278;
	st.shared.u8 	[%r280+8], %rs311;
	st.shared.u64 	[%r280+16], %rd329;
$L__BB6_59:
	bar.sync 	0;
	setp.ne.s32 	%p121, %r1, 0;
	@%p121 bra 	$L__BB6_110;
	setp.lt.s32 	%p122, %r38, 33;
	@%p122 bra 	$L__BB6_62;
	ld.shared.u8 	%rs233, [_ZZN3cub18CUB_300001_SM_10006detail6reduce28DeviceReduceSingleTileKernelINS2_10policy_hubIN4cuda3std3__45tupleIJblEEEjN6thrust24THRUST_300001_SM_1000_NS8cuda_cub9__find_if7functorIS9_EEE10Policy1000EPS9_SI_iSF_S9_S9_NS7_10__identityEEEvT0_T1_T2_T3_T4_T6_E12temp_storage+24];
	ld.shared.u64 	%rd271, [_ZZN3cub18CUB_300001_SM_10006detail6reduce28DeviceReduceSingleTileKernelINS2_10policy_hubIN4cuda3std3__45tupleIJblEEEjN6thrust24THRUST_300001_SM_1000_NS8cuda_cub9__find_if7functorIS9_EEE10Policy1000EPS9_SI_iSF_S9_S9_NS7_10__identityEEEvT0_T1_T2_T3_T4_T6_E12temp_storage+32];
	and.b16  	%rs234, %rs311, 255;
	setp.eq.s16 	%p123, %rs234, 0;
	setp.eq.s16 	%p124, %rs233, 0;
	min.s64 	%rd272, %rd271, %rd329;
	selp.b16 	%rs235, %rs311, 1, %p124;
	selp.b16 	%rs311, %rs233, %rs235, %p123;
	selp.b64 	%rd273, %rd329, %rd272, %p124;
	selp.b64 	%rd329, %rd271, %rd273, %p123;
$L__BB6_62:
	setp.lt.s32 	%p125, %r38, 65;
	@%p125 bra 	$L__BB6_64;
	ld.shared.u8 	%rs236, [_ZZN3cub18CUB_300001_SM_10006detail6reduce28DeviceReduceSingleTileKernelINS2_10policy_hubIN4cuda3std3__45tupleIJblEEEjN6thrust24THRUST_300001_SM_1000_NS8cuda_cub9__find_if7functorIS9_EEE10Policy1000EPS9_SI_iSF_S9_S9_NS7_10__identityEEEvT0_T1_T2_T3_T4_T6_E12temp_storage+40];
	ld.shared.u64 	%rd274, [_ZZN3cub18CUB_300001_SM_10006detail6reduce28DeviceReduceSingleTileKernelINS2_10policy_hubIN4cuda3std3__45tupleIJblEEEjN6thrust24THRUST_300001_SM_1000_NS8cuda_cub9__find_if7functorIS9_EEE10Policy1000EPS9_SI_iSF_S9_S9_NS7_10__identityEEEvT0_T1_T2_T3_T4_T6_E12temp_storage+48];
	and.b16  	%rs237, %rs311, 255;
	setp.eq.s16 	%p126, %rs237, 0;
	setp.eq.s16 	%p127, %rs236, 0;
	min.s64 	%rd275, %rd274, %rd329;
	selp.b16 	%rs238, %rs311, 1, %p127;
	selp.b16 	%rs311, %rs236, %rs238, %p126;
	selp.b64 	%rd276, %rd329, %rd275, %p127;
	selp.b64 	%rd329, %rd274, %rd276, %p126;
$L__BB6_64:
	setp.lt.s32 	%p128, %r38, 97;
	@%p128 bra 	$L__BB6_66;
	ld.shared.u8 	%rs239, [_ZZN3cub18CUB_300001_SM_10006detail6reduce28DeviceReduceSingleTileKernelINS2_10policy_hubIN4cuda3std3__45tupleIJblEEEjN6thrust24THRUST_300001_SM_1000_NS8cuda_cub9__find_if7functorIS9_EEE10Policy1000EPS9_SI_iSF_S9_S9_NS7_10__identityEEEvT0_T1_T2_T3_T4_T6_E12temp_storage+56];
	ld.shared.u64 	%rd277, [_ZZN3cub18CUB_300001_SM_10006detail6reduce28DeviceReduceSingleTileKernelINS2_10policy_hubIN4cuda3std3__45tupleIJblEEEjN6thrust24THRUST_300001_SM_1000_NS8cuda_cub9__find_if7functorIS9_EEE10Policy1000EPS9_SI_iSF_S9_S9_NS7_10__identityEEEvT0_T1_T2_T3_T4_T6_E12temp_storage+64];
	and.b16  	%rs240, %rs311, 255;
	setp.eq.s16 	%p129, %rs240, 0;
	setp.eq.s16 	%p130, %rs239, 0;
	min.s64 	%rd278, %rd277, %rd329;
	selp.b16 	%rs241, %rs311, 1, %p130;
	selp.b16 	%rs311, %rs239, %rs241, %p129;
	selp.b64 	%rd279, %rd329, %rd278, %p130;
	selp.b64 	%rd329, %rd277, %rd279, %p129;
$L__BB6_66:
	setp.lt.s32 	%p131, %r38, 129;
	@%p131 bra 	$L__BB6_68;
	ld.shared.u8 	%rs242, [_ZZN3cub18CUB_300001_SM_10006detail6reduce28DeviceReduceSingleTileKernelINS2_10policy_hubIN4cuda3std3__45tupleIJblEEEjN6thrust24THRUST_300001_SM_1000_NS8cuda_cub9__find_if7functorIS9_EEE10Policy1000EPS9_SI_iSF_S9_S9_NS7_10__identityEEEvT0_T1_T2_T3_T4_T6_E12temp_storage+72];
	ld.shared.u64 	%rd280, [_ZZN3cub18CUB_300001_SM_10006detail6reduce28DeviceReduceSingleTileKernelINS2_10policy_hubIN4cuda3std3__45tupleIJblEEEjN6thrust24THRUST_300001_SM_1000_NS8cuda_cub9__find_if7functorIS9_EEE10Policy1000EPS9_SI_iSF_S9_S9_NS7_10__identityEEEvT0_T1_T2_T3_T4_T6_E12temp_storage+80];
	and.b16  	%rs243, %rs311, 255;
	setp.eq.s16 	%p132, %rs243, 0;
	setp.eq.s16 	%p133, %rs242, 0;
	min.s64 	%rd281, %rd280, %rd329;
	selp.b16 	%rs244, %rs311, 1, %p133;
	selp.b16 	%rs311, %rs242, %rs244, %p132;
	selp.b64 	%rd282, %rd329, %rd281, %p133;
	selp.b64 	%rd329, %rd280, %rd282, %p132;
$L__BB6_68:
	setp.lt.s32 	%p134, %r38, 161;
	@%p134 bra 	$L__BB6_70;
	ld.shared.u8 	%rs245, [_ZZN3cub18CUB_300001_SM_10006detail6reduce28DeviceReduceSingleTileKernelINS2_10policy_hubIN4cuda3std3__45tupleIJblEEEjN6thrust24THRUST_300001_SM_1000_NS8cuda_cub9__find_if7functorIS9_EEE10Policy1000EPS9_SI_iSF_S9_S9_NS7_10__identityEEEvT0_T1_T2_T3_T4_T6_E12temp_storage+88];
	ld.shared.u64 	%rd283, [_ZZN3cub18CUB_300001_SM_10006detail6reduce28DeviceReduceSingleTileKernelINS2_10policy_hubIN4cuda3std3__45tupleIJblEEEjN6thrust24THRUST_300001_SM_1000_NS8cuda_cub9__find_if7functorIS9_EEE10Policy1000EPS9_SI_iSF_S9_S9_NS7_10__identityEEEvT0_T1_T2_T3_T4_T6_E12temp_storage+96];
	and.b16  	%rs246, %rs311, 255;
	setp.eq.s16 	%p135, %rs246, 0;
	setp.eq.s16 	%p136, %rs245, 0;
	min.s64 	%rd284, %rd283, %rd329;
	selp.b16 	%rs247, %rs311, 1, %p136;
	selp.b16 	%rs311, %rs245, %rs247, %p135;
	selp.b64 	%rd285, %rd329, %rd284, %p136;
	selp.b64 	%rd329, %rd283, %rd285, %p135;
$L__BB6_70:
	setp.lt.s32 	%p137, %r38, 193;
	@%p137 bra 	$L__BB6_72;
	ld.shared.u8 	%rs248, [_ZZN3cub18CUB_300001_SM_10006detail6reduce28DeviceReduceSingleTileKernelINS2_10policy_hubIN4cuda3std3__45tupleIJblEEEjN6thrust24THRUST_300001_SM_1000_NS8cuda_cub9__find_if7functorIS9_EEE10Policy1000EPS9_SI_iSF_S9_S9_NS7_10__identityEEEvT0_T1_T2_T3_T4_T6_E12temp_storage+104];
	ld.shared.u64 	%rd286, [_ZZN3cub18CUB_300001_SM_10006detail6reduce28DeviceReduceSingleTileKernelINS2_10policy_hubIN4cuda3std3__45tupleIJblEEEjN6thrust24THRUST_300001_SM_1000_NS8cuda_cub9__find_if7functorIS9_EEE10Policy1000EPS9_SI_iSF_S9_S9_NS7_10__identityEEEvT0_T1_T2_T3_T4_T6_E12temp_storage+112];
	and.b16  	%rs249, %rs311, 255;
	setp.eq.s16 	%p138, %rs249, 0;
	setp.eq.s16 	%p139, %rs248, 0;
	min.s64 	%rd287, %rd286, %rd329;
	selp.b16 	%rs250, %rs311, 1, %p139;
	selp.b16 	%rs311, %rs248, %rs250, %p138;
	selp.b64 	%rd288, %rd329, %rd287, %p139;
	selp.b64 	%rd329, %rd286, %rd288, %p138;
$L__BB6_72:
	setp.lt.s32 	%p140, %r38, 225;
	@%p140 bra 	$L__BB6_110;
	ld.shared.u8 	%rs251, [_ZZN3cub18CUB_300001_SM_10006detail6reduce28DeviceReduceSingleTileKernelINS2_10policy_hubIN4cuda3std3__45tupleIJblEEEjN6thrust24THRUST_300001_SM_1000_NS8cuda_cub9__find_if7functorIS9_EEE10Policy1000EPS9_SI_iSF_S9_S9_NS7_10__identityEEEvT0_T1_T2_T3_T4_T6_E12temp_storage+120];
	ld.shared.u64 	%rd289, [_ZZN3cub18CUB_300001_SM_10006detail6reduce28DeviceReduceSingleTileKernelINS2_10policy_hubIN4cuda3std3__45tupleIJblEEEjN6thrust24THRUST_300001_SM_1000_NS8cuda_cub9__find_if7functorIS9_EEE10Policy1000EPS9_SI_iSF_S9_S9_NS7_10__identityEEEvT0_T1_T2_T3_T4_T6_E12temp_storage+128];
	and.b16  	%rs252, %rs311, 255;
	setp.eq.s16 	%p141, %rs252, 0;
	setp.eq.s16 	%p142, %rs251, 0;
	min.s64 	%rd290, %rd289, %rd329;
	selp.b16 	%rs253, %rs311, 1, %p142;
	selp.b16 	%rs311, %rs251, %rs253, %p141;
	selp.b64 	%rd291, %rd329, %rd290, %p142;
	selp.b64 	%rd329, %rd289, %rd291, %p141;
	bra.uni 	$L__BB6_110;
$L__BB6_74:
	mov.u32 	%r16, %tid.x;
	mul.wide.u32 	%rd124, %r16, 16;
	add.s64 	%rd109, %rd105, %rd124;
	// begin inline asm
	ld.global.nc.u64 %rd108, [%rd109];
	// end inline asm
	add.s64 	%rd111, %rd109, 8;
	// begin inline asm
	ld.global.nc.u64 %rd110, [%rd111];
	// end inline asm
	cvt.u16.u64 	%rs83, %rd108;
	and.b16  	%rs84, %rs83, 255;
	add.s64 	%rd113, %rd109, 4096;
	// begin inline asm
	ld.global.nc.u64 %rd112, [%rd113];
	// end inline asm
	add.s64 	%rd115, %rd109, 4104;
	// begin inline asm
	ld.global.nc.u64 %rd114, [%rd115];
	// end inline asm
	cvt.u16.u64 	%rs85, %rd112;
	and.b16  	%rs86, %rs85, 255;
	add.s64 	%rd117, %rd109, 8192;
	// begin inline asm
	ld.global.nc.u64 %rd116, [%rd117];
	// end inline asm
	add.s64 	%rd119, %rd109, 8200;
	// begin inline asm
	ld.global.nc.u64 %rd118, [%rd119];
	// end inline asm
	cvt.u16.u64 	%rs87, %rd116;
	and.b16  	%rs88, %rs87, 255;
	add.s64 	%rd121, %rd109, 12288;
	// begin inline asm
	ld.global.nc.u64 %rd120, [%rd121];
	// end inline asm
	add.s64 	%rd123, %rd109, 12296;
	// begin inline asm
	ld.global.nc.u64 %rd122, [%rd123];
	// end inline asm
	cvt.u16.u64 	%rs89, %rd120;
	and.b16  	%rs90, %rs89, 255;
	setp.eq.s16 	%p3, %rs84, 0;
	setp.eq.s16 	%p4, %rs86, 0;
	min.s64 	%rd125, %rd114, %rd110;
	selp.b16 	%rs91, %rs83, 1, %p4;
	selp.b64 	%rd126, %rd110, %rd125, %p4;
	selp.b16 	%rs92, %rs85, %rs91, %p3;
	and.b16  	%rs93, %rs92, 255;
	selp.b64 	%rd127, %rd114, %rd126, %p3;
	setp.eq.s16 	%p5, %rs93, 0;
	setp.eq.s16 	%p6, %rs88, 0;
	min.s64 	%rd128, %rd118, %rd127;
	selp.b16 	%rs94, %rs92, 1, %p6;
	selp.b64 	%rd129, %rd127, %rd128, %p6;
	selp.b16 	%rs95, %rs87, %rs94, %p5;
	and.b16  	%rs96, %rs95, 255;
	selp.b64 	%rd130, %rd118, %rd129, %p5;
	setp.eq.s16 	%p7, %rs96, 0;
	setp.eq.s16 	%p8, %rs90, 0;
	min.s64 	%rd131, %rd122, %rd130;
	selp.b16 	%rs97, %rs95, 1, %p8;
	selp.b64 	%rd132, %rd130, %rd131, %p8;
	selp.b16 	%rs311, %rs89, %rs97, %p7;
	selp.b64 	%rd329, %rd122, %rd132, %p7;
	setp.lt.u32 	%p9, %r38, 2048;
	mov.b32 	%r399, 1024;
	@%p9 bra 	$L__BB6_78;
	add.s32 	%r17, %r38, -1024;
	mov.b32 	%r399, 1024;
$L__BB6_76:
	mul.wide.s32 	%rd149, %r399, 16;
	add.s64 	%rd134, %rd109, %rd149;
	// begin inline asm
	ld.global.nc.u64 %rd133, [%rd134];
	// end inline asm
	add.s64 	%rd136, %rd134, 8;
	// begin inline asm
	ld.global.nc.u64 %rd135, [%rd136];
	// end inline asm
	cvt.u16.u64 	%rs98, %rd133;
	and.b16  	%rs99, %rs98, 255;
	add.s64 	%rd138, %rd134, 4096;
	// begin inline asm
	ld.global.nc.u64 %rd137, [%rd138];
	// end inline asm
	add.s64 	%rd140, %rd134, 4104;
	// begin inline asm
	ld.global.nc.u64 %rd139, [%rd140];
	// end inline asm
	cvt.u16.u64 	%rs100, %rd137;
	and.b16  	%rs101, %rs100, 255;
	add.s64 	%rd142, %rd134, 8192;
	// begin inline asm
	ld.global.nc.u64 %rd141, [%rd142];
	// end inline asm
	add.s64 	%rd144, %rd134, 8200;
	// begin inline asm
	ld.global.nc.u64 %rd143, [%rd144];
	// end inline asm
	cvt.u16.u64 	%rs102, %rd141;
	and.b16  	%rs103, %rs102, 255;
	add.s64 	%rd146, %rd134, 12288;
	// begin inline asm
	ld.global.nc.u64 %rd145, [%rd146];
	// end inline asm
	add.s64 	%rd148, %rd134, 12296;
	// begin inline asm
	ld.global.nc.u64 %rd147, [%rd148];
	// end inline asm
	cvt.u16.u64 	%rs104, %rd145;
	and.b16  	%rs105, %rs104, 255;
	and.b16  	%rs106, %rs311, 255;
	setp.eq.s16 	%p10, %rs106, 0;
	setp.eq.s16 	%p11, %rs99, 0;
	min.s64 	%rd150, %rd135, %rd329;
	selp.b16 	%rs107, %rs311, 1, %p11;
	selp.b64 	%rd151, %rd329, %rd150, %p11;
	selp.b16 	%rs108, %rs98, %rs107, %p10;
	and.b16  	%rs109, %rs108, 255;
	selp.b64 	%rd152, %rd135, %rd151, %p10;
	setp.eq.s16 	%p12, %rs109, 0;
	setp.eq.s16 	%p13, %rs101, 0;
	min.s64 	%rd153, %rd139, %rd152;
	selp.b16 	%rs110, %rs108, 1, %p13;
	selp.b64 	%rd154, %rd152, %rd153, %p13;
	selp.b16 	%rs111, %rs100, %rs110, %p12;
	and.b16  	%rs112, %rs111, 255;
	selp.b64 	%rd155, %rd139, %rd154, %p12;
	setp.eq.s16 	%p14, %rs112, 0;
	setp.eq.s16 	%p15, %rs103, 0;
	min.s64 	%rd156, %rd143, %rd155;
	selp.b16 	%rs113, %rs111, 1, %p15;
	selp.b64 	%rd157, %rd155, %rd156, %p15;
	selp.b16 	%rs114, %rs102, %rs113, %p14;
	and.b16  	%rs115, %rs114, 255;
	selp.b64 	%rd158, %rd143, %rd157, %p14;
	setp.eq.s16 	%p16, %rs115, 0;
	setp.eq.s16 	%p17, %rs105, 0;
	min.s64 	%rd159, %rd147, %rd158;
	selp.b16 	%rs116, %rs114, 1, %p17;
	selp.b64 	%rd160, %rd158, %rd159, %p17;
	selp.b16 	%rs311, %rs104, %rs116, %p16;
	selp.b64 	%rd329, %rd147, %rd160, %p16;
	sub.s32 	%r41, %r38, %r399;
	setp.lt.s32 	%p18, %r41, 1024;
	@%p18 bra 	$L__BB6_86;
	add.s32 	%r399, %r399, 1024;
	setp.le.s32 	%p19, %r399, %r17;
	@%p19 bra 	$L__BB6_76;
$L__BB6_78:
	setp.le.s32 	%p20, %r38, %r399;
	@%p20 bra 	$L__BB6_86;
	sub.s32 	%r21, %r38, %r399;
	setp.ge.s32 	%p21, %r16, %r21;
	@%p21 bra 	$L__BB6_86;
	not.b32 	%r42, %r16;
	add.s32 	%r43, %r38, %r42;
	sub.s32 	%r22, %r43, %r399;
	and.b32  	%r44, %r22, 768;
	setp.eq.s32 	%p22, %r44, 768;
	mov.u32 	%r403, %r16;
	@%p22 bra 	$L__BB6_83;
	add.s32 	%r401, %r16, %r399;
	shr.u32 	%r45, %r22, 8;
	add.s32 	%r46, %r45, 1;
	and.b32  	%r47, %r46, 3;
	neg.s32 	%r400, %r47;
	mov.u32 	%r403, %r16;
$L__BB6_82:
	.pragma "nounroll";
	mul.wide.u32 	%rd166, %r401, 16;
	add.s64 	%rd163, %rd105, %rd166;
	// begin inline asm
	ld.global.nc.u64 %rd162, [%rd163];
	// end inline asm
	add.s64 	%rd165, %rd163, 8;
	// begin inline asm
	ld.global.nc.u64 %rd164, [%rd165];
	// end inline asm
	cvt.u16.u64 	%rs118, %rd162;
	and.b16  	%rs119, %rs118, 255;
	and.b16  	%rs120, %rs311, 255;
	setp.eq.s16 	%p23, %rs120, 0;
	setp.eq.s16 	%p24, %rs119, 0;
	min.s64 	%rd167, %rd164, %rd329;
	selp.b16 	%rs121, %rs311, 1, %p24;
	selp.b16 	%rs311, %rs118, %rs121, %p23;
	selp.b64 	%rd168, %rd329, %rd167, %p24;
	selp.b64 	%rd329, %rd164, %rd168, %p23;
	add.s32 	%r403, %r403, 256;
	add.s32 	%r401, %r401, 256;
	add.s32 	%r400, %r400, 1;
	setp.ne.s32 	%p25, %r400, 0;
	@%p25 bra 	$L__BB6_82;
$L__BB6_83:
	setp.lt.u32 	%p26, %r22, 768;
	@%p26 bra 	$L__BB6_86;
	cvt.u64.u32 	%rd169, %r403;
	cvt.u64.u32 	%rd170, %r399;
	add.s64 	%rd171, %rd169, %rd170;
	shl.b64 	%rd172, %rd171, 4;
	add.s64 	%rd173, %rd172, %rd105;
	add.s64 	%rd350, %rd173, 12296;
	add.s32 	%r404, %r403, %r399;
$L__BB6_85:
	mul.wide.u32 	%rd190, %r404, 16;
	add.s64 	%rd175, %rd105, %rd190;
	// begin inline asm
	ld.global.nc.u64 %rd174, [%rd175];
	// end inline asm
	add.s64 	%rd177, %rd175, 8;
	// begin inline asm
	ld.global.nc.u64 %rd176, [%rd177];
	// end inline asm
	cvt.u16.u64 	%rs122, %rd174;
	and.b16  	%rs123, %rs122, 255;
	and.b16  	%rs124, %rs311, 255;
	setp.eq.s16 	%p27, %rs124, 0;
	setp.eq.s16 	%p28, %rs123, 0;
	min.s64 	%rd191, %rd176, %rd329;
	selp.b16 	%rs125, %rs311, 1, %p28;
	selp.b16 	%rs126, %rs122, %rs125, %p27;
	and.b16  	%rs127, %rs126, 255;
	selp.b64 	%rd192, %rd329, %rd191, %p28;
	selp.b64 	%rd193, %rd176, %rd192, %p27;
	add.s64 	%rd179, %rd350, -8200;
	// begin inline asm
	ld.global.nc.u64 %rd178, [%rd179];
	// end inline asm
	add.s64 	%rd181, %rd350, -8192;
	// begin inline asm
	ld.global.nc.u64 %rd180, [%rd181];
	// end inline asm
	cvt.u16.u64 	%rs128, %rd178;
	and.b16  	%rs129, %rs128, 255;
	setp.eq.s16 	%p29, %rs127, 0;
	setp.eq.s16 	%p30, %rs129, 0;
	min.s64 	%rd194, %rd180, %rd193;
	selp.b16 	%rs130, %rs126, 1, %p30;
	selp.b16 	%rs131, %rs128, %rs130, %p29;
	and.b16  	%rs132, %rs131, 255;
	selp.b64 	%rd195, %rd193, %rd194, %p30;
	selp.b64 	%rd196, %rd180, %rd195, %p29;
	add.s64 	%rd183, %rd350, -4104;
	// begin inline asm
	ld.global.nc.u64 %rd182, [%rd183];
	// end inline asm
	add.s64 	%rd185, %rd350, -4096;
	// begin inline asm
	ld.global.nc.u64 %rd184, [%rd185];
	// end inline asm
	cvt.u16.u64 	%rs133, %rd182;
	and.b16  	%rs134, %rs133, 255;
	setp.eq.s16 	%p31, %rs132, 0;
	setp.eq.s16 	%p32, %rs134, 0;
	min.s64 	%rd197, %rd184, %rd196;
	selp.b16 	%rs135, %rs131, 1, %p32;
	selp.b16 	%rs136, %rs133, %rs135, %p31;
	and.b16  	%rs137, %rs136, 255;
	selp.b64 	%rd198, %rd196, %rd197, %p32;
	selp.b64 	%rd199, %rd184, %rd198, %p31;
	add.s64 	%rd187, %rd350, -8;
	// begin inline asm
	ld.global.nc.u64 %rd186, [%rd187];
	// end inline asm
	// begin inline asm
	ld.global.nc.u64 %rd188, [%rd350];
	// end inline asm
	cvt.u16.u64 	%rs138, %rd186;
	and.b16  	%rs139, %rs138, 255;
	setp.eq.s16 	%p33, %rs137, 0;
	setp.eq.s16 	%p34, %rs139, 0;
	min.s64 	%rd200, %rd188, %rd199;
	selp.b16 	%rs140, %rs136, 1, %p34;
	selp.b16 	%rs311, %rs138, %rs140, %p33;
	selp.b64 	%rd201, %rd199, %rd200, %p34;
	selp.b64 	%rd329, %rd188, %rd201, %p33;
	add.s32 	%r403, %r403, 1024;
	add.s64 	%rd350, %rd350, 16384;
	add.s32 	%r404, %r404, 1024;
	setp.lt.s32 	%p35, %r403, %r21;
	@%p35 bra 	$L__BB6_85;
$L__BB6_86:
	// begin inline asm
	mov.u32 %r48, %laneid;
	// end inline asm
	cvt.u32.u16 	%r69, %rs311;
	and.b32  	%r50, %r69, 255;
	mov.b32 	%r66, 1;
	mov.b32 	%r67, 31;
	mov.b32 	%r68, -1;
	// begin inline asm
	shfl.sync.down.b32 %r49, %r50, %r66, %r67, %r68;
	// end inline asm
	// begin inline asm
	shfl.sync.down.b32 %r54, %r55, %r66, %r67, %r68;
	// end inline asm
	mov.b64 	{%r60, %r65}, %rd329;
	// begin inline asm
	shfl.sync.down.b32 %r59, %r60, %r66, %r67, %r68;
	// end inline asm
	// begin inline asm
	shfl.sync.down.b32 %r64, %r65, %r66, %r67, %r68;
	// end inline asm
	mov.b64 	%rd83, {%r59, %r64};
	cvt.u16.u32 	%rs65, %r49;
	setp.gt.s32 	%p36, %r48, 30;
	@%p36 bra 	$L__BB6_90;
	and.b16  	%rs141, %rs311, 255;
	setp.eq.s16 	%p37, %rs141, 0;
	and.b16  	%rs142, %rs65, 255;
	setp.eq.s16 	%p38, %rs142, 0;
	or.pred  	%p39, %p37, %p38;
	@%p39 bra 	$L__BB6_89;
	min.s64 	%rd329, %rd83, %rd329;
	mov.b16 	%rs311, 1;
	bra.uni 	$L__BB6_90;
$L__BB6_89:
	setp.eq.s16 	%p40, %rs141, 0;
	selp.b16 	%rs311, %rs65, %rs311, %p40;
	selp.b64 	%rd329, %rd83, %rd329, %p40;
$L__BB6_90:
	cvt.u32.u16 	%r90, %rs311;
	and.b32  	%r71, %r90, 255;
	mov.b32 	%r87, 2;
	mov.b32 	%r88, 31;
	mov.b32 	%r89, -1;
	// begin inline asm
	shfl.sync.down.b32 %r70, %r71, %r87, %r88, %r89;
	// end inline asm
	// begin inline asm
	shfl.sync.down.b32 %r75, %r76, %r87, %r88, %r89;
	// end inline asm
	mov.b64 	{%r81, %r86}, %rd329;
	// begin inline asm
	shfl.sync.down.b32 %r80, %r81, %r87, %r88, %r89;
	// end inline asm
	// begin inline asm
	shfl.sync.down.b32 %r85, %r86, %r87, %r88, %r89;
	// end inline asm
	mov.b64 	%rd87, {%r80, %r85};
	cvt.u16.u32 	%rs68, %r70;
	setp.gt.s32 	%p41, %r48, 29;
	@%p41 bra 	$L__BB6_94;
	and.b16  	%rs145, %rs311, 255;
	setp.eq.s16 	%p42, %rs145, 0;
	and.b16  	%rs146, %rs68, 255;
	setp.eq.s16 	%p43, %rs146, 0;
	or.pred  	%p44, %p42, %p43;
	@%p44 bra 	$L__BB6_93;
	min.s64 	%rd329, %rd87, %rd329;
	mov.b16 	%rs311, 1;
	bra.uni 	$L__BB6_94;
$L__BB6_93:
	setp.eq.s16 	%p45, %rs145, 0;
	selp.b16 	%rs311, %rs68, %rs311, %p45;
	selp.b64 	%rd329, %rd87, %rd329, %p45;
$L__BB6_94:
	cvt.u32.u16 	%r111, %rs311;
	and.b32  	%r92, %r111, 255;
	mov.b32 	%r108, 4;
	mov.b32 	%r109, 31;
	mov.b32 	%r110, -1;
	// begin inline asm
	shfl.sync.down.b32 %r91, %r92, %r108, %r109, %r110;
	// end inline asm
	// begin inline asm
	shfl.sync.down.b32 %r96, %r97, %r108, %r109, %r110;
	// end inline asm
	mov.b64 	{%r102, %r107}, %rd329;
	// begin inline asm
	shfl.sync.down.b32 %r101, %r102, %r108, %r109, %r110;
	// end inline asm
	// begin inline asm
	shfl.sync.down.b32 %r106, %r107, %r108, %r109, %r110;
	// end inline asm
	mov.b64 	%rd91, {%r101, %r106};
	cvt.u16.u32 	%rs71, %r91;
	setp.gt.s32 	%p46, %r48, 27;
	@%p46 bra 	$L__BB6_98;
	and.b16  	%rs149, %rs311, 255;
	setp.eq.s16 	%p47, %rs149, 0;
	and.b16  	%rs150, %rs71, 255;
	setp.eq.s16 	%p48, %rs150, 0;
	or.pred  	%p49, %p47, %p48;
	@%p49 bra 	$L__BB6_97;
	min.s64 	%rd329, %rd91, %rd329;
	mov.b16 	%rs311, 1;
	bra.uni 	$L__BB6_98;
$L__BB6_97:
	setp.eq.s16 	%p50, %rs149, 0;
	selp.b16 	%rs311, %rs71, %rs311, %p50;
	selp.b64 	%rd329, %rd91, %rd329, %p50;
$L__BB6_98:
	cvt.u32.u16 	%r132, %rs311;
	and.b32  	%r113, %r132, 255;
	mov.b32 	%r129, 8;
	mov.b32 	%r130, 31;
	mov.b32 	%r131, -1;
	// begin inline asm
	shfl.sync.down.b32 %r112, %r113, %r129, %r130, %r131;
	// end inline asm
	// begin inline asm
	shfl.sync.down.b32 %r117, %r118, %r129, %r130, %r131;
	// end inline asm
	mov.b64 	{%r123, %r128}, %rd329;
	// begin inline asm
	shfl.sync.down.b32 %r122, %r123, %r129, %r130, %r131;
	// end inline asm
	// begin inline asm
	shfl.sync.down.b32 %r127, %r128, %r129, %r130, %r131;
	// end inline asm
	mov.b64 	%rd95, {%r122, %r127};
	cvt.u16.u32 	%rs74, %r112;
	setp.gt.s32 	%p51, %r48, 23;
	@%p51 bra 	$L__BB6_102;
	and.b16  	%rs153, %rs311, 255;
	setp.eq.s16 	%p52, %rs153, 0;
	and.b16  	%rs154, %rs74, 255;
	setp.eq.s16 	%p53, %rs154, 0;
	or.pred  	%p54, %p52, %p53;
	@%p54 bra 	$L__BB6_101;
	min.s64 	%rd329, %rd95, %rd329;
	mov.b16 	%rs311, 1;
	bra.uni 	$L__BB6_102;
$L__BB6_101:
	setp.eq.s16 	%p55, %rs153, 0;
	selp.b16 	%rs311, %rs74, %rs311, %p55;
	selp.b64 	%rd329, %rd95, %rd329, %p55;
$L__BB6_102:
	cvt.u32.u16 	%r153, %rs311;
	and.b32  	%r134, %r153, 255;
	mov.b32 	%r150, 16;
	mov.b32 	%r151, 31;
	mov.b32 	%r152, -1;
	// begin inline asm
	shfl.sync.down.b32 %r133, %r134, %r150, %r151, %r152;
	// end inline asm
	// begin inline asm
	shfl.sync.down.b32 %r138, %r139, %r150, %r151, %r152;
	// end inline asm
	mov.b64 	{%r144, %r149}, %rd329;
	// begin inline asm
	shfl.sync.down.b32 %r143, %r144, %r150, %r151, %r152;
	// end inline asm
	// begin inline asm
	shfl.sync.down.b32 %r148, %r149, %r150, %r151, %r152;
	// end inline asm
	mov.b64 	%rd99, {%r143, %r148};
	cvt.u16.u32 	%rs77, %r133;
	setp.gt.s32 	%p56, %r48, 15;
	@%p56 bra 	$L__BB6_106;
	and.b16  	%rs157, %rs311, 255;
	setp.eq.s16 	%p57, %rs157, 0;
	and.b16  	%rs158, %rs77, 255;
	setp.eq.s16 	%p58, %rs158, 0;
	or.pred  	%p59, %p57, %p58;
	@%p59 bra 	$L__BB6_105;
	min.s64 	%rd329, %rd99, %rd329;
	mov.b16 	%rs311, 1;
	bra.uni 	$L__BB6_106;
$L__BB6_105:
	setp.eq.s16 	%p60, %rs157, 0;
	selp.b16 	%rs311, %rs77, %rs311, %p60;
	selp.b64 	%rd329, %rd99, %rd329, %p60;
$L__BB6_106:
	setp.ne.s32 	%p61, %r48, 0;
	@%p61 bra 	$L__BB6_108;
	shr.u32 	%r154, %r16, 1;
	and.b32  	%r155, %r154, 496;
	mov.u32 	%r156, _ZZN3cub18CUB_300001_SM_10006detail6reduce28DeviceReduceSingleTileKernelINS2_10policy_hubIN4cuda3std3__45tupleIJblEEEjN6thrust24THRUST_300001_SM_1000_NS8cuda_cub9__find_if7functorIS9_EEE10Policy1000EPS9_SI_iSF_S9_S9_NS7_10__identityEEEvT0_T1_T2_T3_T4_T6_E12temp_storage;
	add.s32 	%r157, %r156, %r155;
	st.shared.u8 	[%r157+8], %rs311;
	st.shared.u64 	[%r157+16], %rd329;
$L__BB6_108:
	bar.sync 	0;
	setp.ne.s32 	%p62, %r16, 0;
	@%p62 bra 	$L__BB6_110;
	ld.shared.u8 	%rs161, [_ZZN3cub18CUB_300001_SM_10006detail6reduce28DeviceReduceSingleTileKernelINS2_10policy_hubIN4cuda3std3__45tupleIJblEEEjN6thrust24THRUST_300001_SM_1000_NS8cuda_cub9__find_if7functorIS9_EEE10Policy1000EPS9_SI_iSF_S9_S9_NS7_10__identityEEEvT0_T1_T2_T3_T4_T6_E12temp_storage+24];
	ld.shared.u64 	%rd202, [_ZZN3cub18CUB_300001_SM_10006detail6reduce28DeviceReduceSingleTileKernelINS2_10policy_hubIN4cuda3std3__45tupleIJblEEEjN6thrust24THRUST_300001_SM_1000_NS8cuda_cub9__find_if7functorIS9_EEE10Policy1000EPS9_SI_iSF_S9_S9_NS7_10__identityEEEvT0_T1_T2_T3_T4_T6_E12temp_storage+32];
	and.b16  	%rs162, %rs311, 255;
	setp.eq.s16 	%p63, %rs162, 0;
	setp.eq.s16 	%p64, %rs161, 0;
	min.s64 	%rd203, %rd202, %rd329;
	selp.b16 	%rs163, %rs311, 1, %p64;
	selp.b16 	%rs164, %rs161, %rs163, %p63;
	and.b16  	%rs165, %rs164, 255;
	selp.b64 	%rd204, %rd329, %rd203, %p64;
	selp.b64 	%rd205, %rd202, %rd204, %p63;
	ld.shared.u8 	%rs166, [_ZZN3cub18CUB_300001_SM_10006detail6reduce28DeviceReduceSingleTileKernelINS2_10policy_hubIN4cuda3std3__45tupleIJblEEEjN6thrust24THRUST_300001_SM_1000_NS8cuda_cub9__find_if7functorIS9_EEE10Policy1000EPS9_SI_iSF_S9_S9_NS7_10__identityEEEvT0_T1_T2_T3_T4_T6_E12temp_storage+40];
	ld.shared.u64 	%rd206, [_ZZN3cub18CUB_300001_SM_10006detail6reduce28DeviceReduceSingleTileKernelINS2_10policy_hubIN4cuda3std3__45tupleIJblEEEjN6thrust24THRUST_300001_SM_1000_NS8cuda_cub9__find_if7functorIS9_EEE10Policy1000EPS9_SI_iSF_S9_S9_NS7_10__identityEEEvT0_T1_T2_T3_T4_T6_E12temp_storage+48];
	setp.eq.s16 	%p65, %rs165, 0;
	setp.eq.s16 	%p66, %rs166, 0;
	min.s64 	%rd207, %rd206, %rd205;
	selp.b16 	%rs167, %rs164, 1, %p66;
	selp.b16 	%rs168, %rs166, %rs167, %p65;
	and.b16  	%rs169, %rs168, 255;
	selp.b64 	%rd208, %rd205, %rd207, %p66;
	selp.b64 	%rd209, %rd206, %rd208, %p65;
	ld.shared.u8 	%rs170, [_ZZN3cub18CUB_300001_SM_10006detail6reduce28DeviceReduceSingleTileKernelINS2_10policy_hubIN4cuda3std3__45tupleIJblEEEjN6thrust24THRUST_300001_SM_1000_NS8cuda_cub9__find_if7functorIS9_EEE10Policy1000EPS9_SI_iSF_S9_S9_NS7_10__identityEEEvT0_T1_T2_T3_T4_T6_E12temp_storage+56];
	ld.shared.u64 	%rd210, [_ZZN3cub18CUB_300001_SM_10006detail6reduce28DeviceReduceSingleTileKernelINS2_10policy_hubIN4cuda3std3__45tupleIJblEEEjN6thrust24THRUST_300001_SM_1000_NS8cuda_cub9__find_if7functorIS9_EEE10Policy1000EPS9_SI_iSF_S9_S9_NS7_10__identityEEEvT0_T1_T2_T3_T4_T6_E12temp_storage+64];
	setp.eq.s16 	%p67, %rs169, 0;
	setp.eq.s16 	%p68, %rs170, 0;
	min.s64 	%rd211, %rd210, %rd209;
	selp.b16 	%rs171, %rs168, 1, %p68;
	selp.b16 	%rs172, %rs170, %rs171, %p67;
	and.b16  	%rs173, %rs172, 255;
	selp.b64 	%rd212, %rd209, %rd211, %p68;
	selp.b64 	%rd213, %rd210, %rd212, %p67;
	ld.shared.u8 	%rs174, [_ZZN3cub18CUB_300001_SM_10006detail6reduce28DeviceReduceSingleTileKernelINS2_10policy_hubIN4cuda3std3__45tupleIJblEEEjN6thrust24THRUST_300001_SM_1000_NS8cuda_cub9__find_if7functorIS9_EEE10Policy1000EPS9_SI_iSF_S9_S9_NS7_10__identityEEEvT0_T1_T2_T3_T4_T6_E12temp_storage+72];
	ld.shared.u64 	%rd214, [_ZZN3cub18CUB_300001_SM_10006detail6reduce28DeviceReduceSingleTileKernelINS2_10policy_hubIN4cuda3std3__45tupleIJblEEEjN6thrust24THRUST_300001_SM_1000_NS8cuda_cub9__find_if7functorIS9_EEE10Policy1000EPS9_SI_iSF_S9_S9_NS7_10__identityEEEvT0_T1_T2_T3_T4_T6_E12temp_storage+80];
	setp.eq.s16 	%p69, %rs173, 0;
	setp.eq.s16 	%p70, %rs174, 0;
	min.s64 	%rd215, %rd214, %rd213;
	selp.b16 	%rs175, %rs172, 1, %p70;
	selp.b16 	%rs176, %rs174, %rs175, %p69;
	and.b16  	%rs177, %rs176, 255;
	selp.b64 	%rd216, %rd213, %rd215, %p70;
	selp.b64 	%rd217, %rd214, %rd216, %p69;
	ld.shared.u8 	%rs178, [_ZZN3cub18CUB_300001_SM_10006detail6reduce28DeviceReduceSingleTileKernelINS2_10policy_hubIN4cuda3std3__45tupleIJblEEEjN6thrust24THRUST_300001_SM_1000_NS8cuda_cub9__find_if7functorIS9_EEE10Policy1000EPS9_SI_iSF_S9_S9_NS7_10__identityEEEvT0_T1_T2_T3_T4_T6_E12temp_storage+88];
	ld.shared.u64 	%rd218, [_ZZN3cub18CUB_300001_SM_10006detail6reduce28DeviceReduceSingleTileKernelINS2_10policy_hubIN4cuda3std3__45tupleIJblEEEjN6thrust24THRUST_300001_SM_1000_NS8cuda_cub9__find_if7functorIS9_EEE10Policy1000EPS9_SI_iSF_S9_S9_NS7_10__identityEEEvT0_T1_T2_T3_T4_T6_E12temp_storage+96];
	setp.eq.s16 	%p71, %rs177, 0;
	setp.eq.s16 	%p72, %rs178, 0;
	min.s64 	%rd219, %rd218, %rd217;
	selp.b16 	%rs179, %rs176, 1, %p72;
	selp.b16 	%rs180, %rs178, %rs179, %p71;
	and.b16  	%rs181, %rs180, 255;
	selp.b64 	%rd220, %rd217, %rd219, %p72;
	selp.b64 	%rd221, %rd218, %rd220, %p71;
	ld.shared.u8 	%rs182, [_ZZN3cub18CUB_300001_SM_10006detail6reduce28DeviceReduceSingleTileKernelINS2_10policy_hubIN4cuda3std3__45tupleIJblEEEjN6thrust24THRUST_300001_SM_1000_NS8cuda_cub9__find_if7functorIS9_EEE10Policy1000EPS9_SI_iSF_S9_S9_NS7_10__identityEEEvT0_T1_T2_T3_T4_T6_E12temp_storage+104];
	ld.shared.u64 	%rd222, [_ZZN3cub18CUB_300001_SM_10006detail6reduce28DeviceReduceSingleTileKernelINS2_10policy_hubIN4cuda3std3__45tupleIJblEEEjN6thrust24THRUST_300001_SM_1000_NS8cuda_cub9__find_if7functorIS9_EEE10Policy1000EPS9_SI_iSF_S9_S9_NS7_10__identityEEEvT0_T1_T2_T3_T4_T6_E12temp_storage+112];
	setp.eq.s16 	%p73, %rs181, 0;
	setp.eq.s16 	%p74, %rs182, 0;
	min.s64 	%rd223, %rd222, %rd221;
	selp.b16 	%rs183, %rs180, 1, %p74;
	selp.b16 	%rs184, %rs182, %rs183, %p73;
	and.b16  	%rs185, %rs184, 255;
	selp.b64 	%rd224, %rd221, %rd223, %p74;
	selp.b64 	%rd225, %rd222, %rd224, %p73;
	ld.shared.u8 	%rs186, [_ZZN3cub18CUB_300001_SM_10006detail6reduce28DeviceReduceSingleTileKernelINS2_10policy_hubIN4cuda3std3__45tupleIJblEEEjN6thrust24THRUST_300001_SM_1000_NS8cuda_cub9__find_if7functorIS9_EEE10Policy1000EPS9_SI_iSF_S9_S9_NS7_10__identityEEEvT0_T1_T2_T3_T4_T6_E12temp_storage+120];
	ld.shared.u64 	%rd226, [_ZZN3cub18CUB_300001_SM_10006detail6reduce28DeviceReduceSingleTileKernelINS2_10policy_hubIN4cuda3std3__45tupleIJblEEEjN6thrust24THRUST_300001_SM_1000_NS8cuda_cub9__find_if7functorIS9_EEE10Policy1000EPS9_SI_iSF_S9_S9_NS7_10__identityEEEvT0_T1_T2_T3_T4_T6_E12temp_storage+128];
	setp.eq.s16 	%p75, %rs185, 0;
	setp.eq.s16 	%p76, %rs186, 0;
	min.s64 	%rd227, %rd226, %rd225;
	selp.b16 	%rs187, %rs184, 1, %p76;
	selp.b16 	%rs311, %rs186, %rs187, %p75;
	selp.b64 	%rd228, %rd225, %rd227, %p76;
	selp.b64 	%rd329, %rd226, %rd228, %p75;
$L__BB6_110:
	mov.u32 	%r391, %tid.x;
	setp.ne.s32 	%p184, %r391, 0;
	@%p184 bra 	$L__BB6_112;
	setp.eq.s16 	%p185, %rs82, 0;
	and.b16  	%rs302, %rs311, 255;
	setp.eq.s16 	%p186, %rs302, 0;
	min.s64 	%rd319, %rd329, %rd106;
	selp.b16 	%rs303, %rs82, 1, %p186;
	selp.b16 	%rs304, %rs311, %rs303, %p185;
	selp.b64 	%rd320, %rd106, %rd319, %p186;
	selp.b64 	%rd321, %rd329, %rd320, %p185;
	st.global.u8 	[%rd1], %rs304;
	st.global.u64 	[%rd1+8], %rd321;
$L__BB6_112:
	ret;

}
	// .globl	_ZN3cub18CUB_300001_SM_10006detail6reduce28DeviceReduceSingleTileKernelINS2_10policy_hubIN4cuda3std3__45tupleIJblEEEyN6thrust24THRUST_300001_SM_1000_NS8cuda_cub9__find_if7functorIS9_EEE10Policy1000ENSB_12zip_iteratorINS8_IJNSD_26transform_input_iterator_tIbNSC_6detail35transform_pair_of_input_iterators_tIbNSB_6detail15normal_iteratorINSB_10device_ptrIKdEEEESR_NS7_8equal_toIdEEEENS7_10__not_fn_tINS7_10__identityEEEEENSB_17counting_iteratorIlNSB_11use_defaultES10_S10_EEEEEEEPS9_ySF_S9_S9_SW_EEvT0_T1_T2_T3_T4_T6_
.visible .entry _ZN3cub18CUB_300001_SM_10006detail6reduce28DeviceReduceSingleTileKernelINS2_10policy_hubIN4cuda3std3__45tupleIJblEEEyN6thrust24THRUST_300001_SM_1000_NS8cuda_cub9__find_if7functorIS9_EEE10Policy1000ENSB_12zip_iteratorINS8_IJNSD_26transform_input_iterator_tIbNSC_6detail35transform_pair_of_input_iterators_tIbNSB_6detail15normal_iteratorINSB_10device_ptrIKdEEEESR_NS7_8equal_toIdEEEENS7_10__not_fn_tINS7_10__identityEEEEENSB_17counting_iteratorIlNSB_11use_defaultES10_S10_EEEEEEEPS9_ySF_S9_S9_SW_EEvT0_T1_T2_T3_T4_T6_(
	.param .align 8 .b8 _ZN3cub18CUB_300001_SM_10006detail6reduce28DeviceReduceSingleTileKernelINS2_10policy_hubIN4cuda3std3__45tupleIJblEEEyN6thrust24THRUST_300001_SM_1000_NS8cuda_cub9__find_if7functorIS9_EEE10Policy1000ENSB_12zip_iteratorINS8_IJNSD_26transform_input_iterator_tIbNSC_6detail35transform_pair_of_input_iterators_tIbNSB_6detail15normal_iteratorINSB_10device_ptrIKdEEEESR_NS7_8equal_toIdEEEENS7_10__not_fn_tINS7_10__identityEEEEENSB_17counting_iteratorIlNSB_11use_defaultES10_S10_EEEEEEEPS9_ySF_S9_S9_SW_EEvT0_T1_T2_T3_T4_T6__param_0[40],
	.param .u64 .ptr .align 1 _ZN3cub18CUB_300001_SM_10006detail6reduce28DeviceReduceSingleTileKernelINS2_10policy_hubIN4cuda3std3__45tupleIJblEEEyN6thrust24THRUST_300001_SM_1000_NS8cuda_cub9__find_if7functorIS9_EEE10Policy1000ENSB_12zip_iteratorINS8_IJNSD_26transform_input_iterator_tIbNSC_6detail35transform_pair_of_input_iterators_tIbNSB_6detail15normal_iteratorINSB_10device_ptrIKdEEEESR_NS7_8equal_toIdEEEENS7_10__not_fn_tINS7_10__identityEEEEENSB_17counting_iteratorIlNSB_11use_defaultES10_S10_EEEEEEEPS9_ySF_S9_S9_SW_EEvT0_T1_T2_T3_T4_T6__param_1,
	.param .u64 _ZN3cub18CUB_300001_SM_10006detail6reduce28DeviceReduceSingleTileKernelINS2_10policy_hubIN4cuda3std3__45tupleIJblEEEyN6thrust24THRUST_300001_SM_1000_NS8cuda_cub9__find_if7functorIS9_EEE10Policy1000ENSB_12zip_iteratorINS8_IJNSD_26transform_input_iterator_tIbNSC_6detail35transform_pair_of_input_iterators_tIbNSB_6detail15normal_iteratorINSB_10device_ptrIKdEEEESR_NS7_8equal_toIdEEEENS7_10__not_fn_tINS7_10__identityEEEEENSB_17counting_iteratorIlNSB_11use_defaultES10_S10_EEEEEEEPS9_ySF_S9_S9_SW_EEvT0_T1_T2_T3_T4_T6__param_2,
	.param .align 1 .b8 _ZN3cub18CUB_300001_SM_10006detail6reduce28DeviceReduceSingleTileKernelINS2_10policy_hubIN4cuda3std3__45tupleIJblEEEyN6thrust24THRUST_300001_SM_1000_NS8cuda_cub9__find_if7functorIS9_EEE10Policy1000ENSB_12zip_iteratorINS8_IJNSD_26transform_input_iterator_tIbNSC_6detail35transform_pair_of_input_iterators_tIbNSB_6detail15normal_iteratorINSB_10device_ptrIKdEEEESR_NS7_8equal_toIdEEEENS7_10__not_fn_tINS7_10__identityEEEEENSB_17counting_iteratorIlNSB_11use_defaultES10_S10_EEEEEEEPS9_ySF_S9_S9_SW_EEvT0_T1_T2_T3_T4_T6__param_3[1],
	.param .align 8 .b8 _ZN3cub18CUB_300001_SM_10006detail6reduce28DeviceReduceSingleTileKernelINS2_10policy_hubIN4cuda3std3__45tupleIJblEEEyN6thrust24THRUST_300001_SM_1000_NS8cuda_cub9__find_if7functorIS9_EEE10Policy1000ENSB_12zip_iteratorINS8_IJNSD_26transform_input_iterator_tIbNSC_6detail35transform_pair_of_input_iterators_tIbNSB_6detail15normal_iteratorINSB_10device_ptrIKdEEEESR_NS7_8equal_toIdEEEENS7_10__not_fn_tINS7_10__identityEEEEENSB_17counting_iteratorIlNSB_11use_defaultES10_S10_EEEEEEEPS9_ySF_S9_S9_SW_EEvT0_T1_T2_T3_T4_T6__param_4[16],
	.param .align 1 .b8 _ZN3cub18CUB_300001_SM_10006detail6reduce28DeviceReduceSingleTileKernelINS2_10policy_hubIN4cuda3std3__45tupleIJblEEEyN6thrust24THRUST_300001_SM_1000_NS8cuda_cub9__find_if7functorIS9_EEE10Policy1000ENSB_12zip_iteratorINS8_IJNSD_26transform_input_iterator_tIbNSC_6detail35transform_pair_of_input_iterators_tIbNSB_6detail15normal_iteratorINSB_10device_ptrIKdEEEESR_NS7_8equal_toIdEEEENS7_10__not_fn_tINS7_10__identityEEEEENSB_17counting_iteratorIlNSB_11use_defaultES10_S10_EEEEEEEPS9_ySF_S9_S9_SW_EEvT0_T1_T2_T3_T4_T6__param_5[1]
)
.maxntid 256
.minnctapersm 1
{
	.reg .pred 	%p<331>;
	.reg .b16 	%rs<424>;
	.reg .b32 	%r<434>;
	.reg .b64 	%rd<450>;
	.reg .b64 	%fd<81>;
	// demoted variable
	.shared .align 8 .b8 _ZZN3cub18CUB_300001_SM_10006detail6reduce28DeviceReduceSingleTileKernelINS2_10policy_hubIN4cuda3std3__45tupleIJblEEEyN6thrust24THRUST_300001_SM_1000_NS8cuda_cub9__find_if7functorIS9_EEE10Policy1000ENSB_12zip_iteratorINS8_IJNSD_26transform_input_iterator_tIbNSC_6detail35transform_pair_of_input_iterators_tIbNSB_6detail15normal_iteratorINSB_10device_ptrIKdEEEESR_NS7_8equal_toIdEEEENS7_10__not_fn_tINS7_10__identityEEEEENSB_17counting_iteratorIlNSB_11use_defaultES10_S10_EEEEEEEPS9_ySF_S9_S9_SW_EEvT0_T1_T2_T3_T4_T6_E12temp_storage[152];
	ld.param.u64 	%rd125, [_ZN3cub18CUB_300001_SM_10006detail6reduce28DeviceReduceSingleTileKernelINS2_10policy_hubIN4cuda3std3__45tupleIJblEEEyN6thrust24THRUST_300001_SM_1000_NS8cuda_cub9__find_if7functorIS9_EEE10Policy1000ENSB_12zip_iteratorINS8_IJNSD_26transform_input_iterator_tIbNSC_6detail35transform_pair_of_input_iterators_tIbNSB_6detail15normal_iteratorINSB_10device_ptrIKdEEEESR_NS7_8equal_toIdEEEENS7_10__not_fn_tINS7_10__identityEEEEENSB_17counting_iteratorIlNSB_11use_defaultES10_S10_EEEEEEEPS9_ySF_S9_S9_SW_EEvT0_T1_T2_T3_T4_T6__param_4+8];
	ld.param.u64 	%rd123, [_ZN3cub18CUB_300001_SM_10006detail6reduce28DeviceReduceSingleTileKernelINS2_10policy_hubIN4cuda3std3__45tupleIJblEEEyN6thrust24THRUST_300001_SM_1000_NS8cuda_cub9__find_if7functorIS9_EEE10Policy1000ENSB_12zip_iteratorINS8_IJNSD_26transform_input_iterator_tIbNSC_6detail35transform_pair_of_input_iterators_tIbNSB_6detail15normal_iteratorINSB_10device_ptrIKdEEEESR_NS7_8equal_toIdEEEENS7_10__not_fn_tINS7_10__identityEEEEENSB_17counting_iteratorIlNSB_11use_defaultES10_S10_EEEEEEEPS9_ySF_S9_S9_SW_EEvT0_T1_T2_T3_T4_T6__param_0+32];
	ld.param.u64 	%rd122, [_ZN3cub18CUB_300001_SM_10006detail6reduce28DeviceReduceSingleTileKernelINS2_10policy_hubIN4cuda3std3__45tupleIJblEEEyN6thrust24THRUST_300001_SM_1000_NS8cuda_cub9__find_if7functorIS9_EEE10Policy1000ENSB_12zip_iteratorINS8_IJNSD_26transform_input_iterator_tIbNSC_6detail35transform_pair_of_input_iterators_tIbNSB_6detail15normal_iteratorINSB_10device_ptrIKdEEEESR_NS7_8equal_toIdEEEENS7_10__not_fn_tINS7_10__identityEEEEENSB_17counting_iteratorIlNSB_11use_defaultES10_S10_EEEEEEEPS9_ySF_S9_S9_SW_EEvT0_T1_T2_T3_T4_T6__param_0+8];
	ld.param.u64 	%rd121, [_ZN3cub18CUB_300001_SM_10006detail6reduce28DeviceReduceSingleTileKernelINS2_10policy_hubIN4cuda3std3__45tupleIJblEEEyN6thrust24THRUST_300001_SM_1000_NS8cuda_cub9__find_if7functorIS9_EEE10Policy1000ENSB_12zip_iteratorINS8_IJNSD_26transform_input_iterator_tIbNSC_6detail35transform_pair_of_input_iterators_tIbNSB_6detail15normal_iteratorINSB_10device_ptrIKdEEEESR_NS7_8equal_toIdEEEENS7_10__not_fn_tINS7_10__identityEEEEENSB_17counting_iteratorIlNSB_11use_defaultES10_S10_EEEEEEEPS9_ySF_S9_S9_SW_EEvT0_T1_T2_T3_T4_T6__param_0];
	ld.param.u64 	%rd126, [_ZN3cub18CUB_300001_SM_10006detail6reduce28DeviceReduceSingleTileKernelINS2_10policy_hubIN4cuda3std3__45tupleIJblEEEyN6thrust24THRUST_300001_SM_1000_NS8cuda_cub9__find_if7functorIS9_EEE10Policy1000ENSB_12zip_iteratorINS8_IJNSD_26transform_input_iterator_tIbNSC_6detail35transform_pair_of_input_iterators_tIbNSB_6detail15normal_iteratorINSB_10device_ptrIKdEEEESR_NS7_8equal_toIdEEEENS7_10__not_fn_tINS7_10__identityEEEEENSB_17counting_iteratorIlNSB_11use_defaultES10_S10_EEEEEEEPS9_ySF_S9_S9_SW_EEvT0_T1_T2_T3_T4_T6__param_1];
	ld.param.u64 	%rd124, [_ZN3cub18CUB_300001_SM_10006detail6reduce28DeviceReduceSingleTileKernelINS2_10policy_hubIN4cuda3std3__45tupleIJblEEEyN6thrust24THRUST_300001_SM_1000_NS8cuda_cub9__find_if7functorIS9_EEE10Policy1000ENSB_12zip_iteratorINS8_IJNSD_26transform_input_iterator_tIbNSC_6detail35transform_pair_of_input_iterators_tIbNSB_6detail15normal_iteratorINSB_10device_ptrIKdEEEESR_NS7_8equal_toIdEEEENS7_10__not_fn_tINS7_10__identityEEEEENSB_17counting_iteratorIlNSB_11use_defaultES10_S10_EEEEEEEPS9_ySF_S9_S9_SW_EEvT0_T1_T2_T3_T4_T6__param_2];
	ld.param.u8 	%rs110, [_ZN3cub18CUB_300001_SM_10006detail6reduce28DeviceReduceSingleTileKernelINS2_10policy_hubIN4cuda3std3__45tupleIJblEEEyN6thrust24THRUST_300001_SM_1000_NS8cuda_cub9__find_if7functorIS9_EEE10Policy1000ENSB_12zip_iteratorINS8_IJNSD_26transform_input_iterator_tIbNSC_6detail35transform_pair_of_input_iterators_tIbNSB_6detail15normal_iteratorINSB_10device_ptrIKdEEEESR_NS7_8equal_toIdEEEENS7_10__not_fn_tINS7_10__identityEEEEENSB_17counting_iteratorIlNSB_11use_defaultES10_S10_EEEEEEEPS9_ySF_S9_S9_SW_EEvT0_T1_T2_T3_T4_T6__param_4];
	cvta.to.global.u64 	%rd1, %rd126;
	setp.ne.s64 	%p1, %rd124, 0;
	@%p1 bra 	$L__BB7_3;
	mov.u32 	%r422, %tid.x;
	setp.ne.s32 	%p330, %r422, 0;
	@%p330 bra 	$L__BB7_126;
	st.global.u8 	[%rd1], %rs110;
	st.global.u64 	[%rd1+8], %rd125;
	bra.uni 	$L__BB7_126;
$L__BB7_3:
	cvta.to.global.u64 	%rd2, %rd121;
	cvta.to.global.u64 	%rd3, %rd122;
	setp.gt.u64 	%p2, %rd124, 1023;
	@%p2 bra 	$L__BB7_80;
	cvt.u32.u64 	%r1, %rd124;
	mov.u32 	%r2, %tid.x;
	setp.ge.u32 	%p151, %r2, %r1;
	mov.b16 	%rs391, 0;
	mov.b64 	%rd415, 0;
	mov.u32 	%r426, %r2;
	@%p151 bra 	$L__BB7_6;
	cvt.u64.u32 	%rd272, %r2;
	mul.wide.u32 	%rd273, %r2, 8;
	add.s64 	%rd274, %rd2, %rd273;
	add.s64 	%rd275, %rd3, %rd273;
	add.s64 	%rd415, %rd123, %rd272;
	ld.global.f64 	%fd49, [%rd274];
	ld.global.f64 	%fd50, [%rd275];
	setp.neu.f64 	%p152, %fd49, %fd50;
	selp.u16 	%rs391, 1, 0, %p152;
	add.s32 	%r426, %r2, 256;
$L__BB7_6:
	setp.ge.u32 	%p153, %r426, %r1;
	@%p153 bra 	$L__BB7_18;
	not.b32 	%r184, %r426;
	add.s32 	%r5, %r184, %r1;
	shr.u32 	%r185, %r5, 8;
	add.s32 	%r6, %r185, 1;
	and.b32  	%r7, %r6, 7;
	setp.lt.u32 	%p154, %r5, 1792;
	@%p154 bra 	$L__BB7_10;
	and.b32  	%r186, %r6, 33554424;
	neg.s32 	%r424, %r186;
$L__BB7_9:
	.pragma "nounroll";
	cvt.u64.u32 	%rd277, %r426;
	mul.wide.u32 	%rd278, %r426, 8;
	add.s64 	%rd279, %rd2, %rd278;
	add.s64 	%rd280, %rd3, %rd278;
	add.s64 	%rd281, %rd123, %rd277;
	ld.global.f64 	%fd51, [%rd279];
	ld.global.f64 	%fd52, [%rd280];
	setp.neu.f64 	%p155, %fd51, %fd52;
	selp.u16 	%rs232, 1, 0, %p155;
	and.b16  	%rs233, %rs391, 255;
	setp.ne.s16 	%p157, %rs233, 0;
	and.pred  	%p158, %p157, %p155;
	min.s64 	%rd282, %rd281, %rd415;
	setp.eq.s16 	%p159, %rs233, 0;
	selp.b64 	%rd283, %rd281, %rd415, %p159;
	selp.b16 	%rs234, %rs232, %rs391, %p159;
	selp.b64 	%rd284, %rd282, %rd283, %p158;
	selp.b16 	%rs235, 1, %rs234, %p158;
	and.b16  	%rs236, %rs235, 255;
	add.s64 	%rd285, %rd281, 256;
	ld.global.f64 	%fd53, [%rd279+2048];
	ld.global.f64 	%fd54, [%rd280+2048];
	setp.neu.f64 	%p160, %fd53, %fd54;
	selp.u16 	%rs237, 1, 0, %p160;
	setp.ne.s16 	%p162, %rs236, 0;
	and.pred  	%p163, %p162, %p160;
	min.s64 	%rd286, %rd285, %rd284;
	setp.eq.s16 	%p164, %rs236, 0;
	selp.b64 	%rd287, %rd285, %rd284, %p164;
	selp.b16 	%rs238, %rs237, %rs235, %p164;
	selp.b64 	%rd288, %rd286, %rd287, %p163;
	selp.b16 	%rs239, 1, %rs238, %p163;
	and.b16  	%rs240, %rs239, 255;
	add.s64 	%rd289, %rd281, 512;
	ld.global.f64 	%fd55, [%rd279+4096];
	ld.global.f64 	%fd56, [%rd280+4096];
	setp.neu.f64 	%p165, %fd55, %fd56;
	selp.u16 	%rs241, 1, 0, %p165;
	setp.ne.s16 	%p167, %rs240, 0;
	and.pred  	%p168, %p167, %p165;
	min.s64 	%rd290, %rd289, %rd288;
	setp.eq.s16 	%p169, %rs240, 0;
	selp.b64 	%rd291, %rd289, %rd288, %p169;
	selp.b16 	%rs242, %rs241, %rs239, %p169;
	selp.b64 	%rd292, %rd290, %rd291, %p168;
	selp.b16 	%rs243, 1, %rs242, %p168;
	and.b16  	%rs244, %rs243, 255;
	add.s64 	%rd293, %rd281, 768;
	ld.global.f64 	%fd57, [%rd279+6144];
	ld.global.f64 	%fd58, [%rd280+6144];
	setp.neu.f64 	%p170, %fd57, %fd58;
	selp.u16 	%rs245, 1, 0, %p170;
	setp.ne.s16 	%p172, %rs244, 0;
	and.pred  	%p173, %p172, %p170;
	min.s64 	%rd294, %rd293, %rd292;
	setp.eq.s16 	%p174, %rs244, 0;
	selp.b64 	%rd295, %rd293, %rd292, %p174;
	selp.b16 	%rs246, %rs245, %rs243, %p174;
	selp.b64 	%rd296, %rd294, %rd295, %p173;
	selp.b16 	%rs247, 1, %rs246, %p173;
	and.b16  	%rs248, %rs247, 255;
	add.s64 	%rd297, %rd281, 1024;
	ld.global.f64 	%fd59, [%rd279+8192];
	ld.global.f64 	%fd60, [%rd280+8192];
	setp.neu.f64 	%p175, %fd59, %fd60;
	selp.u16 	%rs249, 1, 0, %p175;
	setp.ne.s16 	%p177, %rs248, 0;
	and.pred  	%p178, %p177, %p175;
	min.s64 	%rd298, %rd297, %rd296;
	setp.eq.s16 	%p179, %rs248, 0;
	selp.b64 	%rd299, %rd297, %rd296, %p179;
	selp.b16 	%rs250, %rs249, %rs247, %p179;
	selp.b64 	%rd300, %rd298, %rd299, %p178;
	selp.b16 	%rs251, 1, %rs250, %p178;
	and.b16  	%rs252, %rs251, 255;
	add.s64 	%rd301, %rd281, 1280;
	ld.global.f64 	%fd61, [%rd279+10240];
	ld.global.f64 	%fd62, [%rd280+10240];
	setp.neu.f64 	%p180, %fd61, %fd62;
	selp.u16 	%rs253, 1, 0, %p180;
	setp.ne.s16 	%p182, %rs252, 0;
	and.pred  	%p183, %p182, %p180;
	min.s64 	%rd302, %rd301, %rd300;
	setp.eq.s16 	%p184, %rs252, 0;
	selp.b64 	%rd303, %rd301, %rd300, %p184;
	selp.b16 	%rs254, %rs253, %rs251, %p184;
	selp.b64 	%rd304, %rd302, %rd303, %p183;
	selp.b16 	%rs255, 1, %rs254, %p183;
	and.b16  	%rs256, %rs255, 255;
	add.s64 	%rd305, %rd281, 1536;
	ld.global.f64 	%fd63, [%rd279+12288];
	ld.global.f64 	%fd64, [%rd280+12288];
	setp.neu.f64 	%p185, %fd63, %fd64;
	selp.u16 	%rs257, 1, 0, %p185;
	setp.ne.s16 	%p187, %rs256, 0;
	and.pred  	%p188, %p187, %p185;
	min.s64 	%rd306, %rd305, %rd304;
	setp.eq.s16 	%p189, %rs256, 0;
	selp.b64 	%rd307, %rd305, %rd304, %p189;
	selp.b16 	%rs258, %rs257, %rs255, %p189;
	selp.b64 	%rd308, %rd306, %rd307, %p188;
	selp.b16 	%rs259, 1, %rs258, %p188;
	and.b16  	%rs260, %rs259, 255;
	add.s64 	%rd309, %rd281, 1792;
	ld.global.f64 	%fd65, [%rd279+14336];
	ld.global.f64 	%fd66, [%rd280+14336];
	setp.neu.f64 	%p190, %fd65, %fd66;
	selp.u16 	%rs261, 1, 0, %p190;
	setp.ne.s16 	%p192, %rs260, 0;
	and.pred  	%p193, %p192, %p190;
	min.s64 	%rd310, %rd309, %rd308;
	setp.eq.s16 	%p194, %rs260, 0;
	selp.b64 	%rd311, %rd309, %rd308, %p194;
	selp.b16 	%rs262, %rs261, %rs259, %p194;
	selp.b64 	%rd415, %rd310, %rd311, %p193;
	selp.b16 	%rs391, 1, %rs262, %p193;
	add.s32 	%r426, %r426, 2048;
	add.s32 	%r424, %r424, 8;
	setp.ne.s32 	%p195, %r424, 0;
	@%p195 bra 	$L__BB7_9;
$L__BB7_10:
	setp.eq.s32 	%p196, %r7, 0;
	@%p196 bra 	$L__BB7_18;
	setp.lt.u32 	%p197, %r7, 4;
	@%p197 bra 	$L__BB7_13;
	cvt.u64.u32 	%rd313, %r426;
	mul.wide.u32 	%rd314, %r426, 8;
	add.s64 	%rd315, %rd2, %rd314;
	add.s64 	%rd316, %rd3, %rd314;
	add.s64 	%rd317, %rd123, %rd313;
	ld.global.f64 	%fd67, [%rd315];
	ld.global.f64 	%fd68, [%rd316];
	setp.neu.f64 	%p198, %fd67, %fd68;
	selp.u16 	%rs264, 1, 0, %p198;
	and.b16  	%rs265, %rs391, 255;
	setp.ne.s16 	%p200, %rs265, 0;
	and.pred  	%p201, %p200, %p198;
	min.s64 	%rd318, %rd317, %rd415;
	setp.eq.s16 	%p202, %rs265, 0;
	selp.b64 	%rd319, %rd317, %rd415, %p202;
	selp.b16 	%rs266, %rs264, %rs391, %p202;
	selp.b64 	%rd320, %rd318, %rd319, %p201;
	selp.b16 	%rs267, 1, %rs266, %p201;
	and.b16  	%rs268, %rs267, 255;
	add.s32 	%r187, %r426, 256;
	cvt.u64.u32 	%rd321, %r187;
	add.s64 	%rd322, %rd123, %rd321;
	ld.global.f64 	%fd69, [%rd315+2048];
	ld.global.f64 	%fd70, [%rd316+2048];
	setp.neu.f64 	%p203, %fd69, %fd70;
	selp.u16 	%rs269, 1, 0, %p203;
	setp.ne.s16 	%p205, %rs268, 0;
	and.pred  	%p206, %p205, %p203;
	min.s64 	%rd323, %rd322, %rd320;
	setp.eq.s16 	%p207, %rs268, 0;
	selp.b64 	%rd324, %rd322, %rd320, %p207;
	selp.b16 	%rs270, %rs269, %rs267, %p207;
	selp.b64 	%rd325, %rd323, %rd324, %p206;
	selp.b16 	%rs271, 1, %rs270, %p206;
	and.b16  	%rs272, %rs271, 255;
	add.s32 	%r188, %r426, 512;
	cvt.u64.u32 	%rd326, %r188;
	add.s64 	%rd327, %rd123, %rd326;
	ld.global.f64 	%fd71, [%rd315+4096];
	ld.global.f64 	%fd72, [%rd316+4096];
	setp.neu.f64 	%p208, %fd71, %fd72;
	selp.u16 	%rs273, 1, 0, %p208;
	setp.ne.s16 	%p210, %rs272, 0;
	and.pred  	%p211, %p210, %p208;
	min.s64 	%rd328, %rd327, %rd325;
	setp.eq.s16 	%p212, %rs272, 0;
	selp.b64 	%rd329, %rd327, %rd325, %p212;
	selp.b16 	%rs274, %rs273, %rs271, %p212;
	selp.b64 	%rd330, %rd328, %rd329, %p211;
	selp.b16 	%rs275, 1, %rs274, %p211;
	and.b16  	%rs276, %rs275, 255;
	add.s32 	%r189, %r426, 768;
	cvt.u64.u32 	%rd331, %r189;
	add.s64 	%rd332, %rd123, %rd331;
	ld.global.f64 	%fd73, [%rd315+6144];
	ld.global.f64 	%fd74, [%rd316+6144];
	setp.neu.f64 	%p213, %fd73, %fd74;
	selp.u16 	%rs277, 1, 0, %p213;
	setp.ne.s16 	%p215, %rs276, 0;
	and.pred  	%p216, %p215, %p213;
	min.s64 	%rd333, %rd332, %rd330;
	setp.eq.s16 	%p217, %rs276, 0;
	selp.b64 	%rd334, %rd332, %rd330, %p217;
	selp.b16 	%rs278, %rs277, %rs275, %p217;
	selp.b64 	%rd415, %rd333, %rd334, %p216;
	selp.b16 	%rs391, 1, %rs278, %p216;
	add.s32 	%r426, %r426, 1024;
$L__BB7_13:
	and.b32  	%r190, %r6, 3;
	setp.eq.s32 	%p218, %r190, 0;
	@%p218 bra 	$L__BB7_18;
	setp.eq.s32 	%p219, %r190, 1;
	@%p219 bra 	$L__BB7_16;
	cvt.u64.u32 	%rd336, %r426;
	mul.wide.u32 	%rd337, %r426, 8;
	add.s64 	%rd338, %rd2, %rd337;
	add.s64 	%rd339, %rd3, %rd337;
	add.s64 	%rd340, %rd123, %rd336;
	ld.global.f64 	%fd75, [%rd338];
	ld.global.f64 	%fd76, [%rd339];
	setp.neu.f64 	%p220, %fd75, %fd76;
	selp.u16 	%rs280, 1, 0, %p220;
	and.b16  	%rs281, %rs391, 255;
	setp.ne.s16 	%p222, %rs281, 0;
	and.pred  	%p223, %p222, %p220;
	min.s64 	%rd341, %rd340, %rd415;
	setp.eq.s16 	%p224, %rs281, 0;
	selp.b64 	%rd342, %rd340, %rd415, %p224;
	selp.b16 	%rs282, %rs280, %rs391, %p224;
	selp.b64 	%rd343, %rd341, %rd342, %p223;
	selp.b16 	%rs283, 1, %rs282, %p223;
	and.b16  	%rs284, %rs283, 255;
	add.s32 	%r191, %r426, 256;
	cvt.u64.u32 	%rd344, %r191;
	add.s64 	%rd345, %rd123, %rd344;
	ld.global.f64 	%fd77, [%rd338+2048];
	ld.global.f64 	%fd78, [%rd339+2048];
	setp.neu.f64 	%p225, %fd77, %fd78;
	selp.u16 	%rs285, 1, 0, %p225;
	setp.ne.s16 	%p227, %rs284, 0;
	and.pred  	%p228, %p227, %p225;
	min.s64 	%rd346, %rd345, %rd343;
	setp.eq.s16 	%p229, %rs284, 0;
	selp.b64 	%rd347, %rd345, %rd343, %p229;
	selp.b16 	%rs286, %rs285, %rs283, %p229;
	selp.b64 	%rd415, %rd346, %rd347, %p228;
	selp.b16 	%rs391, 1, %rs286, %p228;
	add.s32 	%r426, %r426, 512;
$L__BB7_16:
	and.b32  	%r192, %r5, 256;
	setp.ne.s32 	%p230, %r192, 0;
	@%p230 bra 	$L__BB7_18;
	cvt.u64.u32 	%rd348, %r426;
	mul.wide.u32 	%rd349, %r426, 8;
	add.s64 	%rd350, %rd2, %rd349;
	add.s64 	%rd351, %rd3, %rd349;
	add.s64 	%rd352, %rd123, %rd348;
	ld.global.f64 	%fd79, [%rd350];
	ld.global.f64 	%fd80, [%rd351];
	setp.neu.f64 	%p231, %fd79, %fd80;
	selp.u16 	%rs287, 1, 0, %p231;
	and.b16  	%rs288, %rs391, 255;
	setp.ne.s16 	%p233, %rs288, 0;
	and.pred  	%p234, %p233, %p231;
	min.s64 	%rd353, %rd352, %rd415;
	setp.eq.s16 	%p235, %rs288, 0;
	selp.b64 	%rd354, %rd352, %rd415, %p235;
	selp.b16 	%rs289, %rs287, %rs391, %p235;
	selp.b64 	%rd415, %rd353, %rd354, %p234;
	selp.b16 	%rs391, 1, %rs289, %p234;
$L__BB7_18:
	setp.lt.u64 	%p236, %rd124, 256;
	@%p236 bra 	$L__BB7_43;
	// begin inline asm
	mov.u32 %r311, %laneid;
	// end inline asm
	cvt.u32.u16 	%r332, %rs391;
	and.b32  	%r313, %r332, 255;
	mov.b32 	%r329, 1;
	mov.b32 	%r330, 31;
	mov.b32 	%r331, -1;
	// begin inline asm
	shfl.sync.down.b32 %r312, %r313, %r329, %r330, %r331;
	// end inline asm
	// begin inline asm
	shfl.sync.down.b32 %r317, %r318, %r329, %r330, %r331;
	// end inline asm
	mov.b64 	{%r323, %r328}, %rd415;
	// begin inline asm
	shfl.sync.down.b32 %r322, %r323, %r329, %r330, %r331;
	// end inline asm
	// begin inline asm
	shfl.sync.down.b32 %r327, %r328, %r329, %r330, %r331;
	// end inline asm
	mov.b64 	%rd19, {%r322, %r327};
	cvt.u16.u32 	%rs15, %r312;
	setp.gt.s32 	%p286, %r311, 30;
	@%p286 bra 	$L__BB7_23;
	and.b16  	%rs331, %rs391, 255;
	setp.eq.s16 	%p287, %rs331, 0;
	and.b16  	%rs332, %rs15, 255;
	setp.eq.s16 	%p288, %rs332, 0;
	or.pred  	%p289, %p287, %p288;
	@%p289 bra 	$L__BB7_22;
	min.s64 	%rd415, %rd19, %rd415;
	mov.b16 	%rs391, 1;
	bra.uni 	$L__BB7_23;
$L__BB7_22:
	setp.eq.s16 	%p290, %rs331, 0;
	selp.b64 	%rd415, %rd19, %rd415, %p290;
	selp.b16 	%rs391, %rs15, %rs391, %p290;
$L__BB7_23:
	cvt.u32.u16 	%r353, %rs391;
	and.b32  	%r334, %r353, 255;
	mov.b32 	%r350, 2;
	mov.b32 	%r351, 31;
	mov.b32 	%r352, -1;
	// begin inline asm
	shfl.sync.down.b32 %r333, %r334, %r350, %r351, %r352;
	// end inline asm
	// begin inline asm
	shfl.sync.down.b32 %r338, %r339, %r350, %r351, %r352;
	// end inline asm
	mov.b64 	{%r344, %r349}, %rd415;
	// begin inline asm
	shfl.sync.down.b32 %r343, %r344, %r350, %r351, %r352;
	// end inline asm
	// begin inline asm
	shfl.sync.down.b32 %r348, %r349, %r350, %r351, %r352;
	// end inline asm
	mov.b64 	%rd23, {%r343, %r348};
	cvt.u16.u32 	%rs18, %r333;
	setp.gt.s32 	%p291, %r311, 29;
	@%p291 bra 	$L__BB7_27;
	and.b16  	%rs335, %rs391, 255;
	setp.eq.s16 	%p292, %rs335, 0;
	and.b16  	%rs336, %rs18, 255;
	setp.eq.s16 	%p293, %rs336, 0;
	or.pred  	%p294, %p292, %p293;
	@%p294 bra 	$L__BB7_26;
	min.s64 	%rd415, %rd23, %rd415;
	mov.b16 	%rs391, 1;
	bra.uni 	$L__BB7_27;
$L__BB7_26:
	setp.eq.s16 	%p295, %rs335, 0;
	selp.b16 	%rs391, %rs18, %rs391, %p295;
	selp.b64 	%rd415, %rd23, %rd415, %p295;
$L__BB7_27:
	cvt.u32.u16 	%r374, %rs391;
	and.b32  	%r355, %r374, 255;
	mov.b32 	%r371, 4;
	mov.b32 	%r372, 31;
	mov.b32 	%r373, -1;
	// begin inline asm
	shfl.sync.down.b32 %r354, %r355, %r371, %r372, %r373;
	// end inline asm
	// begin inline asm
	shfl.sync.down.b32 %r359, %r360, %r371, %r372, %r373;
	// end inline asm
	mov.b64 	{%r365, %r370}, %rd415;
	// begin inline asm
	shfl.sync.down.b32 %r364, %r365, %r371, %r372, %r373;
	// end inline asm
	// begin inline asm
	shfl.sync.down.b32 %r369, %r370, %r371, %r372, %r373;
	// end inline asm
	mov.b64 	%rd27, {%r364, %r369};
	cvt.u16.u32 	%rs21, %r354;
	setp.gt.s32 	%p296, %r311, 27;
	@%p296 bra 	$L__BB7_31;
	and.b16  	%rs339, %rs391, 255;
	setp.eq.s16 	%p297, %rs339, 0;
	and.b16  	%rs340, %rs21, 255;
	setp.eq.s16 	%p298, %rs340, 0;
	or.pred  	%p299, %p297, %p298;
	@%p299 bra 	$L__BB7_30;
	min.s64 	%rd415, %rd27, %rd415;
	mov.b16 	%rs391, 1;
	bra.uni 	$L__BB7_31;
$L__BB7_30:
	setp.eq.s16 	%p300, %rs339, 0;
	selp.b16 	%rs391, %rs21, %rs391, %p300;
	selp.b64 	%rd415, %rd27, %rd415, %p300;
$L__BB7_31:
	cvt.u32.u16 	%r395, %rs391;
	and.b32  	%r376, %r395, 255;
	mov.b32 	%r392, 8;
	mov.b32 	%r393, 31;
	mov.b32 	%r394, -1;
	// begin inline asm
	shfl.sync.down.b32 %r375, %r376, %r392, %r393, %r394;
	// end inline asm
	// begin inline asm
	shfl.sync.down.b32 %r380, %r381, %r392, %r393, %r394;
	// end inline asm
	mov.b64 	{%r386, %r391}, %rd415;
	// begin inline asm
	shfl.sync.down.b32 %r385, %r386, %r392, %r393, %r394;
	// end inline asm
	// begin inline asm
	shfl.sync.down.b32 %r390, %r391, %r392, %r393, %r394;
	// end inline asm
	mov.b64 	%rd31, {%r385, %r390};
	cvt.u16.u32 	%rs24, %r375;
	setp.gt.s32 	%p301, %r311, 23;
	@%p301 bra 	$L__BB7_35;
	and.b16  	%rs343, %rs391, 255;
	setp.eq.s16 	%p302, %rs343, 0;
	and.b16  	%rs344, %rs24, 255;
	setp.eq.s16 	%p303, %rs344, 0;
	or.pred  	%p304, %p302, %p303;
	@%p304 bra 	$L__BB7_34;
	min.s64 	%rd415, %rd31, %rd415;
	mov.b16 	%rs391, 1;
	bra.uni 	$L__BB7_35;
$L__BB7_34:
	setp.eq.s16 	%p305, %rs343, 0;
	selp.b16 	%rs391, %rs24, %rs391, %p305;
	selp.b64 	%rd415, %rd31, %rd415, %p305;
$L__BB7_35:
	cvt.u32.u16 	%r416, %rs391;
	and.b32  	%r397, %r416, 255;
	mov.b32 	%r413, 16;
	mov.b32 	%r414, 31;
	mov.b32 	%r415, -1;
	// begin inline asm
	shfl.sync.down.b32 %r396, %r397, %r413, %r414, %r415;
	// end inline asm
	// begin inline asm
	shfl.sync.down.b32 %r401, %r402, %r413, %r414, %r415;
	// end inline asm
	mov.b64 	{%r407, %r412}, %rd415;
	// begin inline asm
	shfl.sync.down.b32 %r406, %r407, %r413, %r414, %r415;
	// end inline asm
	// begin inline asm
	shfl.sync.down.b32 %r411, %r412, %r413, %r414, %r415;
	// end inline asm
	mov.b64 	%rd35, {%r406, %r411};
	cvt.u16.u32 	%rs27, %r396;
	setp.gt.s32 	%p306, %r311, 15;
	@%p306 bra 	$L__BB7_39;
	and.b16  	%rs347, %rs391, 255;
	setp.eq.s16 	%p307, %rs347, 0;
	and.b16  	%rs348, %rs27, 255;
	setp.eq.s16 	%p308, %rs348, 0;
	or.pred  	%p309, %p307, %p308;
	@%p309 bra 	$L__BB7_38;
	min.s64 	%rd415, %rd35, %rd415;
	mov.b16 	%rs391, 1;
	bra.uni 	$L__BB7_39;
$L__BB7_38:
	setp.eq.s16 	%p310, %rs347, 0;
	selp.b16 	%rs391, %rs27, %rs391, %p310;
	selp.b64 	%rd415, %rd35, %rd415, %p310;
$L__BB7_39:
	setp.ne.s32 	%p311, %r311, 0;
	@%p311 bra 	$L__BB7_41;
	shr.u32 	%r417, %r2, 1;
	and.b32  	%r418, %r417, 496;
	mov.u32 	%r419, _ZZN3cub18CUB_300001_SM_10006detail6reduce28DeviceReduceSingleTileKernelINS2_10policy_hubIN4cuda3std3__45tupleIJblEEEyN6thrust24THRUST_300001_SM_1000_NS8cuda_cub9__find_if7functorIS9_EEE10Policy1000ENSB_12zip_iteratorINS8_IJNSD_26transform_input_iterator_tIbNSC_6detail35transform_pair_of_input_iterators_tIbNSB_6detail15normal_iteratorINSB_10device_ptrIKdEEEESR_NS7_8equal_toIdEEEENS7_10__not_fn_tINS7_10__identityEEEEENSB_17counting_iteratorIlNSB_11use_defaultES10_S10_EEEEEEEPS9_ySF_S9_S9_SW_EEvT0_T1_T2_T3_T4_T6_E12temp_storage;
	add.s32 	%r420, %r419, %r418;
	st.shared.u8 	[%r420+8], %rs391;
	st.shared.u64 	[%r420+16], %rd415;
$L__BB7_41:
	bar.sync 	0;
	setp.ne.s32 	%p312, %r2, 0;
	@%p312 bra 	$L__BB7_124;
	ld.shared.u8 	%rs351, [_ZZN3cub18CUB_300001_SM_10006detail6reduce28DeviceReduceSingleTileKernelINS2_10policy_hubIN4cuda3std3__45tupleIJblEEEyN6thrust24THRUST_300001_SM_1000_NS8cuda_cub9__find_if7functorIS9_EEE10Policy1000ENSB_12zip_iteratorINS8_IJNSD_26transform_input_iterator_tIbNSC_6detail35transform_pair_of_input_iterators_tIbNSB_6detail15normal_iteratorINSB_10device_ptrIKdEEEESR_NS7_8equal_toIdEEEENS7_10__not_fn_tINS7_10__identityEEEEENSB_17counting_iteratorIlNSB_11use_defaultES10_S10_EEEEEEEPS9_ySF_S9_S9_SW_EEvT0_T1_T2_T3_T4_T6_E12temp_storage+24];
	ld.shared.u64 	%rd376, [_ZZN3cub18CUB_300001_SM_10006detail6reduce28DeviceReduceSingleTileKernelINS2_10policy_hubIN4cuda3std3__45tupleIJblEEEyN6thrust24THRUST_300001_SM_1000_NS8cuda_cub9__find_if7functorIS9_EEE10Policy1000ENSB_12zip_iteratorINS8_IJNSD_26transform_input_iterator_tIbNSC_6detail35transform_pair_of_input_iterators_tIbNSB_6detail15normal_iteratorINSB_10device_ptrIKdEEEESR_NS7_8equal_toIdEEEENS7_10__not_fn_tINS7_10__identityEEEEENSB_17counting_iteratorIlNSB_11use_defaultES10_S10_EEEEEEEPS9_ySF_S9_S9_SW_EEvT0_T1_T2_T3_T4_T6_E12temp_storage+32];
	and.b16  	%rs352, %rs391, 255;
	setp.eq.s16 	%p313, %rs352, 0;
	setp.eq.s16 	%p314, %rs351, 0;
	min.s64 	%rd377, %rd376, %rd415;
	selp.b16 	%rs353, %rs391, 1, %p314;
	selp.b16 	%rs354, %rs351, %rs353, %p313;
	and.b16  	%rs355, %rs354, 255;
	selp.b64 	%rd378, %rd415, %rd377, %p314;
	selp.b64 	%rd379, %rd376, %rd378, %p313;
	ld.shared.u8 	%rs356, [_ZZN3cub18CUB_300001_SM_10006detail6reduce28DeviceReduceSingleTileKernelINS2_10policy_hubIN4cuda3std3__45tupleIJblEEEyN6thrust24THRUST_300001_SM_1000_NS8cuda_cub9__find_if7functorIS9_EEE10Policy1000ENSB_12zip_iteratorINS8_IJNSD_26transform_input_iterator_tIbNSC_6detail35transform_pair_of_input_iterators_tIbNSB_6detail15normal_iteratorINSB_10device_ptrIKdEEEESR_NS7_8equal_toIdEEEENS7_10__not_fn_tINS7_10__identityEEEEENSB_17counting_iteratorIlNSB_11use_defaultES10_S10_EEEEEEEPS9_ySF_S9_S9_SW_EEvT0_T1_T2_T3_T4_T6_E12temp_storage+40];
	ld.shared.u64 	%rd380, [_ZZN3cub18CUB_300001_SM_10006detail6reduce28DeviceReduceSingleTileKernelINS2_10policy_hubIN4cuda3std3__45tupleIJblEEEyN6thrust24THRUST_300001_SM_1000_NS8cuda_cub9__find_if7functorIS9_EEE10Policy1000ENSB_12zip_iteratorINS8_IJNSD_26transform_input_iterator_tIbNSC_6detail35transform_pair_of_input_iterators_tIbNSB_6detail15normal_iteratorINSB_10device_ptrIKdEEEESR_NS7_8equal_toIdEEEENS7_10__not_fn_tINS7_10__identityEEEEENSB_17counting_iteratorIlNSB_11use_defaultES10_S10_EEEEEEEPS9_ySF_S9_S9_SW_EEvT0_T1_T2_T3_T4_T6_E12temp_storage+48];
	setp.eq.s16 	%p315, %rs355, 0;
	setp.eq.s16 	%p316, %rs356, 0;
	min.s64 	%rd381, %rd380, %rd379;
	selp.b16 	%rs357, %rs354, 1, %p316;
	selp.b16 	%rs358, %rs356, %rs357, %p315;
	and.b16  	%rs359, %rs358, 255;
	selp.b64 	%rd382, %rd379, %rd381, %p316;
	selp.b64 	%rd383, %rd380, %rd382, %p315;
	ld.shared.u8 	%rs360, [_ZZN3cub18CUB_300001_SM_10006detail6reduce28DeviceReduceSingleTileKernelINS2_10policy_hubIN4cuda3std3__45tupleIJblEEEyN6thrust24THRUST_300001_SM_1000_NS8cuda_cub9__find_if7functorIS9_EEE10Policy1000ENSB_12zip_iteratorINS8_IJNSD_26transform_input_iterator_tIbNSC_6detail35transform_pair_of_input_iterators_tIbNSB_6detail15normal_iteratorINSB_10device_ptrIKdEEEESR_NS7_8equal_toIdEEEENS7_10__not_fn_tINS7_10__identityEEEEENSB_17counting_iteratorIlNSB_11use_defaultES10_S10_EEEEEEEPS9_ySF_S9_S9_SW_EEvT0_T1_T2_T3_T4_T6_E12temp_storage+56];
	ld.shared.u64 	%rd384, [_ZZN3cub18CUB_300001_SM_10006detail6reduce28DeviceReduceSingleTileKernelINS2_10policy_hubIN4cuda3std3__45tupleIJblEEEyN6thrust24THRUST_300001_SM_1000_NS8cuda_cub9__find_if7functorIS9_EEE10Policy1000ENSB_12zip_iteratorINS8_IJNSD_26transform_input_iterator_tIbNSC_6detail35transform_pair_of_input_iterators_tIbNSB_6detail15normal_iteratorINSB_10device_ptrIKdEEEESR_NS7_8equal_toIdEEEENS7_10__not_fn_tINS7_10__identityEEEEENSB_17counting_iteratorIlNSB_11use_defaultES10_S10_EEEEEEEPS9_ySF_S9_S9_SW_EEvT0_T1_T2_T3_T4_T6_E12temp_storage+64];
	setp.eq.s16 	%p317, %rs359, 0;
	setp.eq.s16 	%p318, %rs360, 0;
	min.s64 	%rd385, %rd384, %rd383;
	selp.b16 	%rs361, %rs358, 1, %p318;
	selp.b16 	%rs362, %rs360, %rs361, %p317;
	and.b16  	%rs363, %rs362, 255;
	selp.b64 	%rd386, %rd383, %rd385, %p318;
	selp.b64 	%rd387, %rd384, %rd386, %p317;
	ld.shared.u8 	%rs364, [_ZZN3cub18CUB_300001_SM_10006detail6reduce28DeviceReduceSingleTileKernelINS2_10policy_hubIN4cuda3std3__45tupleIJblEEEyN6thrust24THRUST_300001_SM_1000_NS8cuda_cub9__find_if7functorIS9_EEE10Policy1000ENSB_12zip_iteratorINS8_IJNSD_26transform_input_iterator_tIbNSC_6detail35transform_pair_of_input_iterators_tIbNSB_6detail15normal_iteratorINSB_10device_ptrIKdEEEESR_NS7_8equal_toIdEEEENS7_10__not_fn_tINS7_10__identityEEEEENSB_17counting_iteratorIlNSB_11use_defaultES10_S10_EEEEEEEPS9_ySF_S9_S9_SW_EEvT0_T1_T2_T3_T4_T6_E12temp_storage+72];
	ld.shared.u64 	%rd388, [_ZZN3cub18CUB_300001_SM_10006detail6reduce28DeviceReduceSingleTileKernelINS2_10policy_hubIN4cuda3std3__45tupleIJblEEEyN6thrust24THRUST_300001_SM_1000_NS8cuda_cub9__find_if7functorIS9_EEE10Policy1000ENSB_12zip_iteratorINS8_IJNSD_26transform_input_iterator_tIbNSC_6detail35transform_pair_of_input_iterators_tIbNSB_6detail15normal_iteratorINSB_10device_ptrIKdEEEESR_NS7_8equal_toIdEEEENS7_10__not_fn_tINS7_10__identityEEEEENSB_17counting_iteratorIlNSB_11use_defaultES10_S10_EEEEEEEPS9_ySF_S9_S9_SW_EEvT0_T1_T2_T3_T4_T6_E12temp_storage+80];
	setp.eq.s16 	%p319, %rs363, 0;
	setp.eq.s16 	%p320, %rs364, 0;
	min.s64 	%rd389, %rd388, %rd387;
	selp.b16 	%rs365, %rs362, 1, %p320;
	selp.b16 	%rs366, %rs364, %rs365, %p319;
	and.b16  	%rs367, %rs366, 255;
	selp.b64 	%rd390, %rd387, %rd389, %p320;
	selp.b64 	%rd391, %rd388, %rd390, %p319;
	ld.shared.u8 	%rs368, [_ZZN3cub18CUB_300001_SM_10006detail6reduce28DeviceReduceSingleTileKernelINS2_10policy_hubIN4cuda3std3__45tupleIJblEEEyN6thrust24THRUST_300001_SM_1000_NS8cuda_cub9__find_if7functorIS9_EEE10Policy1000ENSB_12zip_iteratorINS8_IJNSD_26transform_input_iterator_tIbNSC_6detail35transform_pair_of_input_iterators_tIbNSB_6detail15normal_iteratorINSB_10device_ptrIKdEEEESR_NS7_8equal_toIdEEEENS7_10__not_fn_tINS7_10__identityEEEEENSB_17counting_iteratorIlNSB_11use_defaultES10_S10_EEEEEEEPS9_ySF_S9_S9_SW_EEvT0_T1_T2_T3_T4_T6_E12temp_storage+88];
	ld.shared.u64 	%rd392, [_ZZN3cub18CUB_300001_SM_10006detail6reduce28DeviceReduceSingleTileKernelINS2_10policy_hubIN4cuda3std3__45tupleIJblEEEyN6thrust24THRUST_300001_SM_1000_NS8cuda_cub9__find_if7functorIS9_EEE10Policy1000ENSB_12zip_iteratorINS8_IJNSD_26transform_input_iterator_tIbNSC_6detail35transform_pair_of_input_iterators_tIbNSB_6detail15normal_iteratorINSB_10device_ptrIKdEEEESR_NS7_8equal_toIdEEEENS7_10__not_fn_tINS7_10__identityEEEEENSB_17counting_iteratorIlNSB_11use_defaultES10_S10_EEEEEEEPS9_ySF_S9_S9_SW_EEvT0_T1_T2_T3_T4_T6_E12temp_storage+96];
	setp.eq.s16 	%p321, %rs367, 0;
	setp.eq.s16 	%p322, %rs368, 0;
	min.s64 	%rd393, %rd392, %rd391;
	selp.b16 	%rs369, %rs366, 1, %p322;
	selp.b16 	%rs370, %rs368, %rs369, %p321;
	and.b16  	%rs371, %rs370, 255;
	selp.b64 	%rd394, %rd391, %rd393, %p322;
	selp.b64 	%rd395, %rd392, %rd394, %p321;
	ld.shared.u8 	%rs372, [_ZZN3cub18CUB_300001_SM_10006detail6reduce28DeviceReduceSingleTileKernelINS2_10policy_hubIN4cuda3std3__45tupleIJblEEEyN6thrust24THRUST_300001_SM_1000_NS8cuda_cub9__find_if7functorIS9_EEE10Policy1000ENSB_12zip_iteratorINS8_IJNSD_26transform_input_iterator_tIbNSC_6detail35transform_pair_of_input_iterators_tIbNSB_6detail15normal_iteratorINSB_10device_ptrIKdEEEESR_NS7_8equal_toIdEEEENS7_10__not_fn_tINS7_10__identityEEEEENSB_17counting_iteratorIlNSB_11use_defaultES10_S10_EEEEEEEPS9_ySF_S9_S9_SW_EEvT0_T1_T2_T3_T4_T6_E12temp_storage+104];
	ld.shared.u64 	%rd396, [_ZZN3cub18CUB_300001_SM_10006detail6reduce28DeviceReduceSingleTileKernelINS2_10policy_hubIN4cuda3std3__45tupleIJblEEEyN6thrust24THRUST_300001_SM_1000_NS8cuda_cub9__find_if7functorIS9_EEE10Policy1000ENSB_12zip_iteratorINS8_IJNSD_26transform_input_iterator_tIbNSC_6detail35transform_pair_of_input_iterators_tIbNSB_6detail15normal_iteratorINSB_10device_ptrIKdEEEESR_NS7_8equal_toIdEEEENS7_10__not_fn_tINS7_10__identityEEEEENSB_17counting_iteratorIlNSB_11use_defaultES10_S10_EEEEEEEPS9_ySF_S9_S9_SW_EEvT0_T1_T2_T3_T4_T6_E12temp_storage+112];
	setp.eq.s16 	%p323, %rs371, 0;
	setp.eq.s16 	%p324, %rs372, 0;
	min.s64 	%rd397, %rd396, %rd395;
	selp.b16 	%rs373, %rs370, 1, %p324;
	selp.b16 	%rs374, %rs372, %rs373, %p323;
	and.b16  	%rs375, %rs374, 255;
	selp.b64 	%rd398, %rd395, %rd397, %p324;
	selp.b64 	%rd399, %rd396, %rd398, %p323;
	ld.shared.u8 	%rs376, [_ZZN3cub18CUB_300001_SM_10006detail6reduce28DeviceReduceSingleTileKernelINS2_10policy_hubIN4cuda3std3__45tupleIJblEEEyN6thrust24THRUST_300001_SM_1000_NS8cuda_cub9__find_if7functorIS9_EEE10Policy1000ENSB_12zip_iteratorINS8_IJNSD_26transform_input_iterator_tIbNSC_6detail35transform_pair_of_input_iterators_tIbNSB_6detail15normal_iteratorINSB_10device_ptrIKdEEEESR_NS7_8equal_toIdEEEENS7_10__not_fn_tINS7_10__identityEEEEENSB_17counting_iteratorIlNSB_11use_defaultES10_S10_EEEEEEEPS9_ySF_S9_S9_SW_EEvT0_T1_T2_T3_T4_T6_E12temp_storage+120];
	ld.shared.u64 	%rd400, [_ZZN3cub18CUB_300001_SM_10006detail6reduce28DeviceReduceSingleTileKernelINS2_10policy_hubIN4cuda3std3__45tupleIJblEEEyN6thrust24THRUST_300001_SM_1000_NS8cuda_cub9__find_if7functorIS9_EEE10Policy1000ENSB_12zip_iteratorINS8_IJNSD_26transform_input_iterator_tIbNSC_6detail35transform_pair_of_input_iterators_tIbNSB_6detail15normal_iteratorINSB_10device_ptrIKdEEEESR_NS7_8equal_toIdEEEENS7_10__not_fn_tINS7_10__identityEEEEENSB_17counting_iteratorIlNSB_11use_defaultES10_S10_EEEEEEEPS9_ySF_S9_S9_SW_EEvT0_T1_T2_T3_T4_T6_E12temp_storage+128];
	setp.eq.s16 	%p325, %rs375, 0;
	setp.eq.s16 	%p326, %rs376, 0;
	min.s64 	%rd401, %rd400, %rd399;
	selp.b16 	%rs377, %rs374, 1, %p326;
	selp.b16 	%rs391, %rs376, %rs377, %p325;
	selp.b64 	%rd402, %rd399, %rd401, %p326;
	selp.b64 	%rd415, %rd400, %rd402, %p325;
	bra.uni 	$L__BB7_124;
$L__BB7_43:
	// begin inline asm
	mov.u32 %r193, %laneid;
	// end inline asm
	and.b32  	%r214, %r2, 992;
	add.s32 	%r215, %r214, 32;
	setp.gt.u32 	%p237, %r215, %r1;
	not.b32 	%r216, %r214;
	add.s32 	%r217, %r1, %r216;
	selp.b32 	%r212, %r217, 31, %p237;
	cvt.u32.u16 	%r218, %rs391;
	and.b32  	%r195, %r218, 255;
	mov.b32 	%r211, 1;
	mov.b32 	%r213, -1;
	// begin inline asm
	shfl.sync.down.b32 %r194, %r195, %r211, %r212, %r213;
	// end inline asm
	// begin inline asm
	shfl.sync.down.b32 %r199, %r200, %r211, %r212, %r213;
	// end inline asm
	mov.b64 	{%r205, %r210}, %rd415;
	// begin inline asm
	shfl.sync.down.b32 %r204, %r205, %r211, %r212, %r213;
	// end inline asm
	// begin inline asm
	shfl.sync.down.b32 %r209, %r210, %r211, %r212, %r213;
	// end inline asm
	mov.b64 	%rd40, {%r204, %r209};
	cvt.u16.u32 	%rs31, %r194;
	setp.ge.s32 	%p238, %r193, %r212;
	@%p238 bra 	$L__BB7_47;
	and.b16  	%rs290, %rs391, 255;
	setp.eq.s16 	%p239, %rs290, 0;
	and.b16  	%rs291, %rs31, 255;
	setp.eq.s16 	%p240, %rs291, 0;
	or.pred  	%p241, %p239, %p240;
	@%p241 bra 	$L__BB7_46;
	min.s64 	%rd415, %rd40, %rd415;
	mov.b16 	%rs391, 1;
	bra.uni 	$L__BB7_47;
$L__BB7_46:
	setp.eq.s16 	%p242, %rs290, 0;
	selp.b16 	%rs391, %rs31, %rs391, %p242;
	selp.b64 	%rd415, %rd40, %rd415, %p242;
$L__BB7_47:
	cvt.u32.u16 	%r239, %rs391;
	and.b32  	%r220, %r239, 255;
	mov.b32 	%r236, 2;
	mov.b32 	%r238, -1;
	// begin inline asm
	shfl.sync.down.b32 %r219, %r220, %r236, %r212, %r238;
	// end inline asm
	// begin inline asm
	shfl.sync.down.b32 %r224, %r225, %r236, %r212, %r238;
	// end inline asm
	mov.b64 	{%r230, %r235}, %rd415;
	// begin inline asm
	shfl.sync.down.b32 %r229, %r230, %r236, %r212, %r238;
	// end inline asm
	// begin inline asm
	shfl.sync.down.b32 %r234, %r235, %r236, %r212, %r238;
	// end inline asm
	mov.b64 	%rd44, {%r229, %r234};
	cvt.u16.u32 	%rs34, %r219;
	add.s32 	%r240, %r193, 2;
	setp.gt.s32 	%p243, %r240, %r212;
	@%p243 bra 	$L__BB7_51;
	and.b16  	%rs294, %rs391, 255;
	setp.eq.s16 	%p244, %rs294, 0;
	and.b16  	%rs295, %rs34, 255;
	setp.eq.s16 	%p245, %rs295, 0;
	or.pred  	%p246, %p244, %p245;
	@%p246 bra 	$L__BB7_50;
	min.s64 	%rd415, %rd44, %rd415;
	mov.b16 	%rs391, 1;
	bra.uni 	$L__BB7_51;
$L__BB7_50:
	setp.eq.s16 	%p247, %rs294, 0;
	selp.b16 	%rs391, %rs34, %rs391, %p247;
	selp.b64 	%rd415, %rd44, %rd415, %p247;
$L__BB7_51:
	cvt.u32.u16 	%r261, %rs391;
	and.b32  	%r242, %r261, 255;
	mov.b32 	%r258, 4;
	mov.b32 	%r260, -1;
	// begin inline asm
	shfl.sync.down.b32 %r241, %r242, %r258, %r212, %r260;
	// end inline asm
	// begin inline asm
	shfl.sync.down.b32 %r246, %r247, %r258, %r212, %r260;
	// end inline asm
	mov.b64 	{%r252, %r257}, %rd415;
	// begin inline asm
	shfl.sync.down.b32 %r251, %r252, %r258, %r212, %r260;
	// end inline asm
	// begin inline asm
	shfl.sync.down.b32 %r256, %r257, %r258, %r212, %r260;
	// end inline asm
	mov.b64 	%rd48, {%r251, %r256};
	cvt.u16.u32 	%rs37, %r241;
	add.s32 	%r262, %r193, 4;
	setp.gt.s32 	%p248, %r262, %r212;
	@%p248 bra 	$L__BB7_55;
	and.b16  	%rs298, %rs391, 255;
	setp.eq.s16 	%p249, %rs298, 0;
	and.b16  	%rs299, %rs37, 255;
	setp.eq.s16 	%p250, %rs299, 0;
	or.pred  	%p251, %p249, %p250;
	@%p251 bra 	$L__BB7_54;
	min.s64 	%rd415, %rd48, %rd415;
	mov.b16 	%rs391, 1;
	bra.uni 	$L__BB7_55;
$L__BB7_54:
	setp.eq.s16 	%p252, %rs298, 0;
	selp.b16 	%rs391, %rs37, %rs391, %p252;
	selp.b64 	%rd415, %rd48, %rd415, %p252;
$L__BB7_55:
	cvt.u32.u16 	%r283, %rs391;
	and.b32  	%r264, %r283, 255;
	mov.b32 	%r280, 8;
	mov.b32 	%r282, -1;
	// begin inline asm
	shfl.sync.down.b32 %r263, %r264, %r280, %r212, %r282;
	// end inline asm
	// begin inline asm
	shfl.sync.down.b32 %r268, %r269, %r280, %r212, %r282;
	// end inline asm
	mov.b64 	{%r274, %r279}, %rd415;
	// begin inline asm
	shfl.sync.down.b32 %r273, %r274, %r280, %r212, %r282;
	// end inline asm
	// begin inline asm
	shfl.sync.down.b32 %r278, %r279, %r280, %r212, %r282;
	// end inline asm
	mov.b64 	%rd52, {%r273, %r278};
	cvt.u16.u32 	%rs40, %r263;
	add.s32 	%r284, %r193, 8;
	setp.gt.s32 	%p253, %r284, %r212;
	@%p253 bra 	$L__BB7_59;
	and.b16  	%rs302, %rs391, 255;
	setp.eq.s16 	%p254, %rs302, 0;
	and.b16  	%rs303, %rs40, 255;
	setp.eq.s16 	%p255, %rs303, 0;
	or.pred  	%p256, %p254, %p255;
	@%p256 bra 	$L__BB7_58;
	min.s64 	%rd415, %rd52, %rd415;
	mov.b16 	%rs391, 1;
	bra.uni 	$L__BB7_59;
$L__BB7_58:
	setp.eq.s16 	%p257, %rs302, 0;
	selp.b16 	%rs391, %rs40, %rs391, %p257;
	selp.b64 	%rd415, %rd52, %rd415, %p257;
$L__BB7_59:
	cvt.u32.u16 	%r305, %rs391;
	and.b32  	%r286, %r305, 255;
	mov.b32 	%r302, 16;
	mov.b32 	%r304, -1;
	// begin inline asm
	shfl.sync.down.b32 %r285, %r286, %r302, %r212, %r304;
	// end inline asm
	// begin inline asm
	shfl.sync.down.b32 %r290, %r291, %r302, %r212, %r304;
	// end inline asm
	mov.b64 	{%r296, %r301}, %rd415;
	// begin inline asm
	shfl.sync.down.b32 %r295, %r296, %r302, %r212, %r304;
	// end inline asm
	// begin inline asm
	shfl.sync.down.b32 %r300, %r301, %r302, %r212, %r304;
	// end inline asm
	mov.b64 	%rd56, {%r295, %r300};
	cvt.u16.u32 	%rs43, %r285;
	add.s32 	%r306, %r193, 16;
	setp.gt.s32 	%p258, %r306, %r212;
	@%p258 bra 	$L__BB7_63;
	and.b16  	%rs306, %rs391, 255;
	setp.eq.s16 	%p259, %rs306, 0;
	and.b16  	%rs307, %rs43, 255;
	setp.eq.s16 	%p260, %rs307, 0;
	or.pred  	%p261, %p259, %p260;
	@%p261 bra 	$L__BB7_62;
	min.s64 	%rd415, %rd56, %rd415;
	mov.b16 	%rs391, 1;
	bra.uni 	$L__BB7_63;
$L__BB7_62:
	setp.eq.s16 	%p262, %rs306, 0;
	selp.b16 	%rs391, %rs43, %rs391, %p262;
	selp.b64 	%rd415, %rd56, %rd415, %p262;
$L__BB7_63:
	setp.ne.s32 	%p263, %r193, 0;
	@%p263 bra 	$L__BB7_65;
	shr.u32 	%r307, %r2, 1;
	and.b32  	%r308, %r307, 496;
	mov.u32 	%r309, _ZZN3cub18CUB_300001_SM_10006detail6reduce28DeviceReduceSingleTileKernelINS2_10policy_hubIN4cuda3std3__45tupleIJblEEEyN6thrust24THRUST_300001_SM_1000_NS8cuda_cub9__find_if7functorIS9_EEE10Policy1000ENSB_12zip_iteratorINS8_IJNSD_26transform_input_iterator_tIbNSC_6detail35transform_pair_of_input_iterators_tIbNSB_6detail15normal_iteratorINSB_10device_ptrIKdEEEESR_NS7_8equal_toIdEEEENS7_10__not_fn_tINS7_10__identityEEEEENSB_17counting_iteratorIlNSB_11use_defaultES10_S10_EEEEEEEPS9_ySF_S9_S9_SW_EEvT0_T1_T2_T3_T4_T6_E12temp_storage;
	add.s32 	%r310, %r309, %r308;
	st.shared.u8 	[%r310+8], %rs391;
	st.shared.u64 	[%r310+16], %rd415;
$L__BB7_65:
	bar.sync 	0;
	setp.ne.s32 	%p264, %r2, 0;
	@%p264 bra 	$L__BB7_124;
	setp.lt.u64 	%p265, %rd124, 33;
	@%p265 bra 	$L__BB7_68;
	ld.shared.u8 	%rs310, [_ZZN3cub18CUB_300001_SM_10006detail6reduce28DeviceReduceSingleTileKernelINS2_10policy_hubIN4cuda3std3__45tupleIJblEEEyN6thrust24THRUST_300001_SM_1000_NS8cuda_cub9__find_if7functorIS9_EEE10Policy1000ENSB_12zip_iteratorINS8_IJNSD_26transform_input_iterator_tIbNSC_6detail35transform_pair_of_input_iterators_tIbNSB_6detail15normal_iteratorINSB_10device_ptrIKdEEEESR_NS7_8equal_toIdEEEENS7_10__not_fn_tINS7_10__identityEEEEENSB_17counting_iteratorIlNSB_11use_defaultES10_S10_EEEEEEEPS9_ySF_S9_S9_SW_EEvT0_T1_T2_T3_T4_T6_E12temp_storage+24];
	ld.shared.u64 	%rd355, [_ZZN3cub18CUB_300001_SM_10006detail6reduce28DeviceReduceSingleTileKernelINS2_10policy_hubIN4cuda3std3__45tupleIJblEEEyN6thrust24THRUST_300001_SM_1000_NS8cuda_cub9__find_if7functorIS9_EEE10Policy1000ENSB_12zip_iteratorINS8_IJNSD_26transform_input_iterator_tIbNSC_6detail35transform_pair_of_input_iterators_tIbNSB_6detail15normal_iteratorINSB_10device_ptrIKdEEEESR_NS7_8equal_toIdEEEENS7_10__not_fn_tINS7_10__identityEEEEENSB_17counting_iteratorIlNSB_11use_defaultES10_S10_EEEEEEEPS9_ySF_S9_S9_SW_EEvT0_T1_T2_T3_T4_T6_E12temp_storage+32];
	and.b16  	%rs311, %rs391, 255;
	setp.eq.s16 	%p266, %rs311, 0;
	setp.eq.s16 	%p267, %rs310, 0;
	min.s64 	%rd356, %rd355, %rd415;
	selp.b16 	%rs312, %rs391, 1, %p267;
	selp.b16 	%rs391, %rs310, %rs312, %p266;
	selp.b64 	%rd357, %rd415, %rd356, %p267;
	selp.b64 	%rd415, %rd355, %rd357, %p266;
$L__BB7_68:
	setp.lt.u64 	%p268, %rd124, 65;
	@%p268 bra 	$L__BB7_70;
	ld.shared.u8 	%rs313, [_ZZN3cub18CUB_300001_SM_10006detail6reduce28DeviceReduceSingleTileKernelINS2_10policy_hubIN4cuda3std3__45tupleIJblEEEyN6thrust24THRUST_300001_SM_1000_NS8cuda_cub9__find_if7functorIS9_EEE10Policy1000ENSB_12zip_iteratorINS8_IJNSD_26transform_input_iterator_tIbNSC_6detail35transform_pair_of_input_iterators_tIbNSB_6detail15normal_iteratorINSB_10device_ptrIKdEEEESR_NS7_8equal_toIdEEEENS7_10__not_fn_tINS7_10__identityEEEEENSB_17counting_iteratorIlNSB_11use_defaultES10_S10_EEEEEEEPS9_ySF_S9_S9_SW_EEvT0_T1_T2_T3_T4_T6_E12temp_storage+40];
	ld.shared.u64 	%rd358, [_ZZN3cub18CUB_300001_SM_10006detail6reduce28DeviceReduceSingleTileKernelINS2_10policy_hubIN4cuda3std3__45tupleIJblEEEyN6thrust24THRUST_300001_SM_1000_NS8cuda_cub9__find_if7functorIS9_EEE10Policy1000ENSB_12zip_iteratorINS8_IJNSD_26transform_input_iterator_tIbNSC_6detail35transform_pair_of_input_iterators_tIbNSB_6detail15normal_iteratorINSB_10device_ptrIKdEEEESR_NS7_8equal_toIdEEEENS7_10__not_fn_tINS7_10__identityEEEEENSB_17counting_iteratorIlNSB_11use_defaultES10_S10_EEEEEEEPS9_ySF_S9_S9_SW_EEvT0_T1_T2_T3_T4_T6_E12temp_storage+48];
	and.b16  	%rs314, %rs391, 255;
	setp.eq.s16 	%p269, %rs314, 0;
	setp.eq.s16 	%p270, %rs313, 0;
	min.s64 	%rd359, %rd358, %rd415;
	selp.b16 	%rs315, %rs391, 1, %p270;
	selp.b16 	%rs391, %rs313, %rs315, %p269;
	selp.b64 	%rd360, %rd415, %rd359, %p270;
	selp.b64 	%rd415, %rd358, %rd360, %p269;
$L__BB7_70:
	setp.lt.u64 	%p271, %rd124, 97;
	@%p271 bra 	$L__BB7_72;
	ld.shared.u8 	%rs316, [_ZZN3cub18CUB_300001_SM_10006detail6reduce28DeviceReduceSingleTileKernelINS2_10policy_hubIN4cuda3std3__45tupleIJblEEEyN6thrust24THRUST_300001_SM_1000_NS8cuda_cub9__find_if7functorIS9_EEE10Policy1000ENSB_12zip_iteratorINS8_IJNSD_26transform_input_iterator_tIbNSC_6detail35transform_pair_of_input_iterators_tIbNSB_6detail15normal_iteratorINSB_10device_ptrIKdEEEESR_NS7_8equal_toIdEEEENS7_10__not_fn_tINS7_10__identityEEEEENSB_17counting_iteratorIlNSB_11use_defaultES10_S10_EEEEEEEPS9_ySF_S9_S9_SW_EEvT0_T1_T2_T3_T4_T6_E12temp_storage+56];
	ld.shared.u64 	%rd361, [_ZZN3cub18CUB_300001_SM_10006detail6reduce28DeviceReduceSingleTileKernelINS2_10policy_hubIN4cuda3std3__45tupleIJblEEEyN6thrust24THRUST_300001_SM_1000_NS8cuda_cub9__find_if7functorIS9_EEE10Policy1000ENSB_12zip_iteratorINS8_IJNSD_26transform_input_iterator_tIbNSC_6detail35transform_pair_of_input_iterators_tIbNSB_6detail15normal_iteratorINSB_10device_ptrIKdEEEESR_NS7_8equal_toIdEEEENS7_10__not_fn_tINS7_10__identityEEEEENSB_17counting_iteratorIlNSB_11use_defaultES10_S10_EEEEEEEPS9_ySF_S9_S9_SW_EEvT0_T1_T2_T3_T4_T6_E12temp_storage+64];
	and.b16  	%rs317, %rs391, 255;
	setp.eq.s16 	%p272, %rs317, 0;
	setp.eq.s16 	%p273, %rs316, 0;
	min.s64 	%rd362, %rd361, %rd415;
	selp.b16 	%rs318, %rs391, 1, %p273;
	selp.b16 	%rs391, %rs316, %rs318, %p272;
	selp.b64 	%rd363, %rd415, %rd362, %p273;
	selp.b64 	%rd415, %rd361, %rd363, %p272;
$L__BB7_72:
	setp.lt.u64 	%p274, %rd124, 129;
	@%p274 bra 	$L__BB7_74;
	ld.shared.u8 	%rs319, [_ZZN3cub18CUB_300001_SM_10006detail6reduce28DeviceReduceSingleTileKernelINS2_10policy_hubIN4cuda3std3__45tupleIJblEEEyN6thrust24THRUST_300001_SM_1000_NS8cuda_cub9__find_if7functorIS9_EEE10Policy1000ENSB_12zip_iteratorINS8_IJNSD_26transform_input_iterator_tIbNSC_6detail35transform_pair_of_input_iterators_tIbNSB_6detail15normal_iteratorINSB_10device_ptrIKdEEEESR_NS7_8equal_toIdEEEENS7_10__not_fn_tINS7_10__identityEEEEENSB_17counting_iteratorIlNSB_11use_defaultES10_S10_EEEEEEEPS9_ySF_S9_S9_SW_EEvT0_T1_T2_T3_T4_T6_E12temp_storage+72];
	ld.shared.u64 	%rd364, [_ZZN3cub18CUB_300001_SM_10006detail6reduce28DeviceReduceSingleTileKernelINS2_10policy_hubIN4cuda3std3__45tupleIJblEEEyN6thrust24THRUST_300001_SM_1000_NS8cuda_cub9__find_if7functorIS9_EEE10Policy1000ENSB_12zip_iteratorINS8_IJNSD_26transform_input_iterator_tIbNSC_6detail35transform_pair_of_input_iterators_tIbNSB_6detail15normal_iteratorINSB_10device_ptrIKdEEEESR_NS7_8equal_toIdEEEENS7_10__not_fn_tINS7_10__identityEEEEENSB_17counting_iteratorIlNSB_11use_defaultES10_S10_EEEEEEEPS9_ySF_S9_S9_SW_EEvT0_T1_T2_T3_T4_T6_E12temp_storage+80];
	and.b16  	%rs320, %rs391, 255;
	setp.eq.s16 	%p275, %rs320, 0;
	setp.eq.s16 	%p276, %rs319, 0;
	min.s64 	%rd365, %rd364, %rd415;
	selp.b16 	%rs321, %rs391, 1, %p276;
	selp.b16 	%rs391, %rs319, %rs321, %p275;
	selp.b64 	%rd366, %rd415, %rd365, %p276;
	selp.b64 	%rd415, %rd364, %rd366, %p275;
$L__BB7_74:
	setp.lt.u64 	%p277, %rd124, 161;
	@%p277 bra 	$L__BB7_76;
	ld.shared.u8 	%rs322, [_ZZN3cub18CUB_300001_SM_10006detail6reduce28DeviceReduceSingleTileKernelINS2_10policy_hubIN4cuda3std3__45tupleIJblEEEyN6thrust24THRUST_300001_SM_1000_NS8cuda_cub9__find_if7functorIS9_EEE10Policy1000ENSB_12zip_iteratorINS8_IJNSD_26transform_input_iterator_tIbNSC_6detail35transform_pair_of_input_iterators_tIbNSB_6detail15normal_iteratorINSB_10device_ptrIKdEEEESR_NS7_8equal_toIdEEEENS7_10__not_fn_tINS7_10__identityEEEEENSB_17counting_iteratorIlNSB_11use_defaultES10_S10_EEEEEEEPS9_ySF_S9_S9_SW_EEvT0_T1_T2_T3_T4_T6_E12temp_storage+88];
	ld.shared.u64 	%rd367, [_ZZN3cub18CUB_300001_SM_10006detail6reduce28DeviceReduceSingleTileKernelINS2_10policy_hubIN4cuda3std3__45tupleIJblEEEyN6thrust24THRUST_300001_SM_1000_NS8cuda_cub9__find_if7functorIS9_EEE10Policy1000ENSB_12zip_iteratorINS8_IJNSD_26transform_input_iterator_tIbNSC_6detail35transform_pair_of_input_iterators_tIbNSB_6detail15normal_iteratorINSB_10device_ptrIKdEEEESR_NS7_8equal_toIdEEEENS7_10__not_fn_tINS7_10__identityEEEEENSB_17counting_iteratorIlNSB_11use_defaultES10_S10_EEEEEEEPS9_ySF_S9_S9_SW_EEvT0_T1_T2_T3_T4_T6_E12temp_storage+96];
	and.b16  	%rs323, %rs391, 255;
	setp.eq.s16 	%p278, %rs323, 0;
	setp.eq.s16 	%p279, %rs322, 0;
	min.s64 	%rd368, %rd367, %rd415;
	selp.b16 	%rs324, %rs391, 1, %p279;
	selp.b16 	%rs391, %rs322, %rs324, %p278;
	selp.b64 	%rd369, %rd415, %rd368, %p279;
	selp.b64 	%rd415, %rd367, %rd369, %p278;
$L__BB7_76:
	setp.lt.u64 	%p280, %rd124, 193;
	@%p280 bra 	$L__BB7_78;
	ld.shared.u8 	%rs325, [_ZZN3cub18CUB_300001_SM_10006detail6reduce28DeviceReduceSingleTileKernelINS2_10policy_hubIN4cuda3std3__45tupleIJblEEEyN6thrust24THRUST_300001_SM_1000_NS8cuda_cub9__find_if7functorIS9_EEE10Policy1000ENSB_12zip_iteratorINS8_IJNSD_26transform_input_iterator_tIbNSC_6detail35transform_pair_of_input_iterators_tIbNSB_6detail15normal_iteratorINSB_10device_ptrIKdEEEESR_NS7_8equal_toIdEEEENS7_10__not_fn_tINS7_10__identityEEEEENSB_17counting_iteratorIlNSB_11use_defaultES10_S10_EEEEEEEPS9_ySF_S9_S9_SW_EEvT0_T1_T2_T3_T4_T6_E12temp_storage+104];
	ld.shared.u64 	%rd370, [_ZZN3cub18CUB_300001_SM_10006detail6reduce28DeviceReduceSingleTileKernelINS2_10policy_hubIN4cuda3std3__45tupleIJblEEEyN6thrust24THRUST_300001_SM_1000_NS8cuda_cub9__find_if7functorIS9_EEE10Policy1000ENSB_12zip_iteratorINS8_IJNSD_26transform_input_iterator_tIbNSC_6detail35transform_pair_of_input_iterators_tIbNSB_6detail15normal_iteratorINSB_10device_ptrIKdEEEESR_NS7_8equal_toIdEEEENS7_10__not_fn_tINS7_10__identityEEEEENSB_17counting_iteratorIlNSB_11use_defaultES10_S10_EEEEEEEPS9_ySF_S9_S9_SW_EEvT0_T1_T2_T3_T4_T6_E12temp_storage+112];
	and.b16  	%rs326, %rs391, 255;
	setp.eq.s16 	%p281, %rs326, 0;
	setp.eq.s16 	%p282, %rs325, 0;
	min.s64 	%rd371, %rd370, %rd415;
	selp.b16 	%rs327, %rs391, 1, %p282;
	selp.b16 	%rs391, %rs325, %rs327, %p281;
	selp.b64 	%rd372, %rd415, %rd371, %p282;
	selp.b64 	%rd415, %rd370, %rd372, %p281;
$L__BB7_78:
	setp.lt.u64 	%p283, %rd124, 225;
	@%p283 bra 	$L__BB7_124;
	ld.shared.u8 	%rs328, [_ZZN3cub18CUB_300001_SM_10006detail6reduce28DeviceReduceSingleTileKernelINS2_10policy_hubIN4cuda3std3__45tupleIJblEEEyN6thrust24THRUST_300001_SM_1000_NS8cuda_cub9__find_if7functorIS9_EEE10Policy1000ENSB_12zip_iteratorINS8_IJNSD_26transform_input_iterator_tIbNSC_6detail35transform_pair_of_input_iterators_tIbNSB_6detail15normal_iteratorINSB_10device_ptrIKdEEEESR_NS7_8equal_toIdEEEENS7_10__not_fn_tINS7_10__identityEEEEENSB_17counting_iteratorIlNSB_11use_defaultES10_S10_EEEEEEEPS9_ySF_S9_S9_SW_EEvT0_T1_T2_T3_T4_T6_E12temp_storage+120];
	ld.shared.u64 	%rd373, [_ZZN3cub18CUB_300001_SM_10006detail6reduce28DeviceReduceSingleTileKernelINS2_10policy_hubIN4cuda3std3__45tupleIJblEEEyN6thrust24THRUST_300001_SM_1000_NS8cuda_cub9__find_if7functorIS9_EEE10Policy1000ENSB_12zip_iteratorINS8_IJNSD_26transform_input_iterator_tIbNSC_6detail35transform_pair_of_input_iterators_tIbNSB_6detail15normal_iteratorINSB_10device_ptrIKdEEEESR_NS7_8equal_toIdEEEENS7_10__not_fn_tINS7_10__identityEEEEENSB_17counting_iteratorIlNSB_11use_defaultES10_S10_EEEEEEEPS9_ySF_S9_S9_SW_EEvT0_T1_T2_T3_T4_T6_E12temp_storage+128];
	and.b16  	%rs329, %rs391, 255;
	setp.eq.s16 	%p284, %rs329, 0;
	setp.eq.s16 	%p285, %rs328, 0;
	min.s64 	%rd374, %rd373, %rd415;
	selp.b16 	%rs330, %rs391, 1, %p285;
	selp.b16 	%rs391, %rs328, %rs330, %p284;
	selp.b64 	%rd375, %rd415, %rd374, %p285;
	selp.b64 	%rd415, %rd373, %rd375, %p284;
	bra.uni 	$L__BB7_124;
$L__BB7_80:
	mov.u32 	%r21, %tid.x;
	cvt.u64.u32 	%rd73, %r21;
	mul.wide.u32 	%rd128, %r21, 8;
	add.s64 	%rd74, %rd2, %rd128;
	add.s64 	%rd75, %rd3, %rd128;
	ld.global.f64 	%fd9, [%rd74];
	ld.global.f64 	%fd10, [%rd75];
	setp.eq.f64 	%p3, %fd9, %fd10;
	add.s32 	%r56, %r21, 256;
	cvt.u64.u32 	%rd129, %r56;
	ld.global.f64 	%fd11, [%rd74+2048];
	ld.global.f64 	%fd13, [%rd75+2048];
	setp.eq.f64 	%p4, %fd11, %fd13;
	add.s32 	%r57, %r21, 512;
	cvt.u64.u32 	%rd130, %r57;
	add.s64 	%rd131, %rd123, %rd130;
	ld.global.f64 	%fd15, [%rd74+4096];
	ld.global.f64 	%fd16, [%rd75+4096];
	setp.eq.f64 	%p5, %fd15, %fd16;
	add.s64 	%rd132, %rd131, 256;
	ld.global.f64 	%fd17, [%rd74+6144];
	ld.global.f64 	%fd18, [%rd75+6144];
	setp.neu.f64 	%p7, %fd17, %fd18;
	and.pred  	%p9, %p3, %p4;
	selp.b64 	%rd133, %rd129, %rd73, %p3;
	add.s64 	%rd134, %rd123, %rd133;
	min.s64 	%rd135, %rd131, %rd134;
	and.pred  	%p10, %p9, %p5;
	selp.b64 	%rd136, %rd134, %rd135, %p5;
	selp.b64 	%rd137, %rd131, %rd136, %p9;
	min.s64 	%rd138, %rd132, %rd137;
	not.pred 	%p11, %p10;
	or.pred  	%p12, %p11, %p7;
	selp.u16 	%rs391, 1, 0, %p12;
	selp.b64 	%rd139, %rd138, %rd137, %p7;
	selp.b64 	%rd415, %rd132, %rd139, %p10;
	add.s64 	%rd77, %rd124, -1024;
	setp.lt.u64 	%p13, %rd77, 1024;
	mov.b64 	%rd435, 1024;
	@%p13 bra 	$L__BB7_88;
	mov.b64 	%rd435, 1024;
$L__BB7_82:
	add.s64 	%rd141, %rd435, %rd73;
	shl.b64 	%rd142, %rd435, 3;
	add.s64 	%rd143, %rd74, %rd142;
	add.s64 	%rd144, %rd75, %rd142;
	add.s64 	%rd80, %rd141, %rd123;
	ld.global.f64 	%fd1, [%rd143];
	ld.global.f64 	%fd2, [%rd144];
	ld.global.f64 	%fd3, [%rd143+2048];
	ld.global.f64 	%fd4, [%rd144+2048];
	ld.global.f64 	%fd5, [%rd143+4096];
	ld.global.f64 	%fd6, [%rd144+4096];
	ld.global.f64 	%fd7, [%rd143+6144];
	ld.global.f64 	%fd8, [%rd144+6144];
	and.b16  	%rs111, %rs391, 255;
	setp.eq.s16 	%p14, %rs111, 0;
	@%p14 bra 	$L__BB7_85;
	setp.eq.f64 	%p15, %fd1, %fd2;
	@%p15 bra 	$L__BB7_86;
	min.s64 	%rd415, %rd80, %rd415;
	mov.b16 	%rs391, 1;
	bra.uni 	$L__BB7_86;
$L__BB7_85:
	setp.neu.f64 	%p16, %fd1, %fd2;
	selp.u16 	%rs391, 1, 0, %p16;
	mov.u64 	%rd415, %rd80;
$L__BB7_86:
	add.s64 	%rd145, %rd80, 256;
	add.s64 	%rd146, %rd80, 512;
	add.s64 	%rd147, %rd80, 768;
	setp.neu.f64 	%p17, %fd7, %fd8;
	setp.neu.f64 	%p18, %fd5, %fd6;
	setp.neu.f64 	%p19, %fd3, %fd4;
	and.b16  	%rs113, %rs391, 255;
	setp.eq.s16 	%p20, %rs113, 0;
	min.s64 	%rd148, %rd145, %rd415;
	selp.b16 	%rs114, 1, %rs391, %p19;
	selp.u16 	%rs115, 1, 0, %p19;
	selp.b16 	%rs116, %rs115, %rs114, %p20;
	and.b16  	%rs117, %rs116, 255;
	selp.b64 	%rd149, %rd148, %rd415, %p19;
	selp.b64 	%rd150, %rd145, %rd149, %p20;
	setp.eq.s16 	%p21, %rs117, 0;
	min.s64 	%rd151, %rd146, %rd150;
	selp.b16 	%rs118, 1, %rs116, %p18;
	selp.u16 	%rs119, 1, 0, %p18;
	selp.b16 	%rs120, %rs119, %rs118, %p21;
	and.b16  	%rs121, %rs120, 255;
	selp.b64 	%rd152, %rd151, %rd150, %p18;
	selp.b64 	%rd153, %rd146, %rd152, %p21;
	setp.eq.s16 	%p22, %rs121, 0;
	min.s64 	%rd154, %rd147, %rd153;
	selp.b16 	%rs122, 1, %rs120, %p17;
	selp.u16 	%rs123, 1, 0, %p17;
	selp.b16 	%rs391, %rs123, %rs122, %p22;
	selp.b64 	%rd155, %rd154, %rd153, %p17;
	selp.b64 	%rd415, %rd147, %rd155, %p22;
	sub.s64 	%rd156, %rd124, %rd435;
	setp.lt.u64 	%p23, %rd156, 1024;
	@%p23 bra 	$L__BB7_100;
	add.s64 	%rd435, %rd435, 1024;
	setp.le.u64 	%p24, %rd435, %rd77;
	@%p24 bra 	$L__BB7_82;
$L__BB7_88:
	setp.le.u64 	%p25, %rd124, %rd435;
	cvt.u32.u64 	%r58, %rd435;
	cvt.u32.u64 	%r59, %rd124;
	sub.s32 	%r60, %r59, %r58;
	setp.ge.s32 	%p26, %r21, %r60;
	or.pred  	%p27, %p25, %p26;
	@%p27 bra 	$L__BB7_100;
	not.b32 	%r63, %r21;
	add.s32 	%r64, %r63, %r59;
	sub.s32 	%r22, %r64, %r58;
	shr.u32 	%r66, %r22, 8;
	add.s32 	%r23, %r66, 1;
	and.b32  	%r24, %r23, 7;
	setp.lt.u32 	%p28, %r22, 1792;
	mov.u32 	%r431, %r21;
	@%p28 bra 	$L__BB7_92;
	and.b32  	%r67, %r23, 33554424;
	neg.s32 	%r429, %r67;
	mov.u32 	%r431, %r21;
$L__BB7_91:
	.pragma "nounroll";
	cvt.u64.u32 	%rd158, %r431;
	add.s64 	%rd159, %rd435, %rd158;
	shl.b64 	%rd160, %rd159, 3;
	add.s64 	%rd161, %rd2, %rd160;
	add.s64 	%rd162, %rd3, %rd160;
	add.s64 	%rd163, %rd159, %rd123;
	ld.global.f64 	%fd19, [%rd161];
	ld.global.f64 	%fd20, [%rd162];
	setp.neu.f64 	%p29, %fd19, %fd20;
	selp.u16 	%rs125, 1, 0, %p29;
	and.b16  	%rs126, %rs391, 255;
	setp.ne.s16 	%p31, %rs126, 0;
	and.pred  	%p32, %p31, %p29;
	min.s64 	%rd164, %rd163, %rd415;
	setp.eq.s16 	%p33, %rs126, 0;
	selp.b16 	%rs127, %rs125, %rs391, %p33;
	selp.b64 	%rd165, %rd163, %rd415, %p33;
	selp.b16 	%rs128, 1, %rs127, %p32;
	and.b16  	%rs129, %rs128, 255;
	selp.b64 	%rd166, %rd164, %rd165, %p32;
	add.s64 	%rd167, %rd163, 256;
	ld.global.f64 	%fd21, [%rd161+2048];
	ld.global.f64 	%fd22, [%rd162+2048];
	setp.neu.f64 	%p34, %fd21, %fd22;
	selp.u16 	%rs130, 1, 0, %p34;
	setp.ne.s16 	%p36, %rs129, 0;
	and.pred  	%p37, %p36, %p34;
	min.s64 	%rd168, %rd167, %rd166;
	setp.eq.s16 	%p38, %rs129, 0;
	selp.b16 	%rs131, %rs130, %rs128, %p38;
	selp.b64 	%rd169, %rd167, %rd166, %p38;
	selp.b16 	%rs132, 1, %rs131, %p37;
	and.b16  	%rs133, %rs132, 255;
	selp.b64 	%rd170, %rd168, %rd169, %p37;
	add.s64 	%rd171, %rd163, 512;
	ld.global.f64 	%fd23, [%rd161+4096];
	ld.global.f64 	%fd24, [%rd162+4096];
	setp.neu.f64 	%p39, %fd23, %fd24;
	selp.u16 	%rs134, 1, 0, %p39;
	setp.ne.s16 	%p41, %rs133, 0;
	and.pred  	%p42, %p41, %p39;
	min.s64 	%rd172, %rd171, %rd170;
	setp.eq.s16 	%p43, %rs133, 0;
	selp.b16 	%rs135, %rs134, %rs132, %p43;
	selp.b64 	%rd173, %rd171, %rd170, %p43;
	selp.b16 	%rs136, 1, %rs135, %p42;
	and.b16  	%rs137, %rs136, 255;
	selp.b64 	%rd174, %rd172, %rd173, %p42;
	add.s64 	%rd175, %rd163, 768;
	ld.global.f64 	%fd25, [%rd161+6144];
	ld.global.f64 	%fd26, [%rd162+6144];
	setp.neu.f64 	%p44, %fd25, %fd26;
	selp.u16 	%rs138, 1, 0, %p44;
	setp.ne.s16 	%p46, %rs137, 0;
	and.pred  	%p47, %p46, %p44;
	min.s64 	%rd176, %rd175, %rd174;
	setp.eq.s16 	%p48, %rs137, 0;
	selp.b16 	%rs139, %rs138, %rs136, %p48;
	selp.b64 	%rd177, %rd175, %rd174, %p48;
	selp.b16 	%rs140, 1, %rs139, %p47;
	and.b16  	%rs141, %rs140, 255;
	selp.b64 	%rd178, %rd176, %rd177, %p47;
	add.s64 	%rd179, %rd163, 1024;
	ld.global.f64 	%fd27, [%rd161+8192];
	ld.global.f64 	%fd28, [%rd162+8192];
	setp.neu.f64 	%p49, %fd27, %fd28;
	selp.u16 	%rs142, 1, 0, %p49;
	setp.ne.s16 	%p51, %rs141, 0;
	and.pred  	%p52, %p51, %p49;
	min.s64 	%rd180, %rd179, %rd178;
	setp.eq.s16 	%p53, %rs141, 0;
	selp.b16 	%rs143, %rs142, %rs140, %p53;
	selp.b64 	%rd181, %rd179, %rd178, %p53;
	selp.b16 	%rs144, 1, %rs143, %p52;
	and.b16  	%rs145, %rs144, 255;
	selp.b64 	%rd182, %rd180, %rd181, %p52;
	add.s64 	%rd183, %rd163, 1280;
	ld.global.f64 	%fd29, [%rd161+10240];
	ld.global.f64 	%fd30, [%rd162+10240];
	setp.neu.f64 	%p54, %fd29, %fd30;
	selp.u16 	%rs146, 1, 0, %p54;
	setp.ne.s16 	%p56, %rs145, 0;
	and.pred  	%p57, %p56, %p54;
	min.s64 	%rd184, %rd183, %rd182;
	setp.eq.s16 	%p58, %rs145, 0;
	selp.b16 	%rs147, %rs146, %rs144, %p58;
	selp.b64 	%rd185, %rd183, %rd182, %p58;
	selp.b16 	%rs148, 1, %rs147, %p57;
	and.b16  	%rs149, %rs148, 255;
	selp.b64 	%rd186, %rd184, %rd185, %p57;
	add.s64 	%rd187, %rd163, 1536;
	ld.global.f64 	%fd31, [%rd161+12288];
	ld.global.f64 	%fd32, [%rd162+12288];
	setp.neu.f64 	%p59, %fd31, %fd32;
	selp.u16 	%rs150, 1, 0, %p59;
	setp.ne.s16 	%p61, %rs149, 0;
	and.pred  	%p62, %p61, %p59;
	min.s64 	%rd188, %rd187, %rd186;
	setp.eq.s16 	%p63, %rs149, 0;
	selp.b16 	%rs151, %rs150, %rs148, %p63;
	selp.b64 	%rd189, %rd187, %rd186, %p63;
	selp.b16 	%rs152, 1, %rs151, %p62;
	and.b16  	%rs153, %rs152, 255;
	selp.b64 	%rd190, %rd188, %rd189, %p62;
	add.s64 	%rd191, %rd163, 1792;
	ld.global.f64 	%fd33, [%rd161+14336];
	ld.global.f64 	%fd34, [%rd162+14336];
	setp.neu.f64 	%p64, %fd33, %fd34;
	selp.u16 	%rs154, 1, 0, %p64;
	setp.ne.s16 	%p66, %rs153, 0;
	and.pred  	%p67, %p66, %p64;
	min.s64 	%rd192, %rd191, %rd190;
	setp.eq.s16 	%p68, %rs153, 0;
	selp.b16 	%rs155, %rs154, %rs152, %p68;
	selp.b64 	%rd193, %rd191, %rd190, %p68;
	selp.b16 	%rs391, 1, %rs155, %p67;
	selp.b64 	%rd415, %rd192, %rd193, %p67;
	add.s32 	%r431, %r431, 2048;
	add.s32 	%r429, %r429, 8;
	setp.ne.s32 	%p69, %r429, 0;
	@%p69 bra 	$L__BB7_91;
$L__BB7_92:
	setp.eq.s32 	%p70, %r24, 0;
	@%p70 bra 	$L__BB7_100;
	setp.lt.u32 	%p71, %r24, 4;
	@%p71 bra 	$L__BB7_95;
	cvt.u64.u32 	%rd195, %r431;
	add.s64 	%rd196, %rd435, %rd195;
	shl.b64 	%rd197, %rd196, 3;
	add.s64 	%rd198, %rd2, %rd197;
	add.s64 	%rd199, %rd3, %rd197;
	add.s64 	%rd200, %rd196, %rd123;
	ld.global.f64 	%fd35, [%rd198];
	ld.global.f64 	%fd36, [%rd199];
	setp.neu.f64 	%p72, %fd35, %fd36;
	selp.u16 	%rs157, 1, 0, %p72;
	and.b16  	%rs158, %rs391, 255;
	setp.ne.s16 	%p74, %rs158, 0;
	and.pred  	%p75, %p74, %p72;
	min.s64 	%rd201, %rd200, %rd415;
	setp.eq.s16 	%p76, %rs158, 0;
	selp.b16 	%rs159, %rs157, %rs391, %p76;
	selp.b64 	%rd202, %rd200, %rd415, %p76;
	selp.b16 	%rs160, 1, %rs159, %p75;
	and.b16  	%rs161, %rs160, 255;
	selp.b64 	%rd203, %rd201, %rd202, %p75;
	add.s32 	%r68, %r431, 256;
	cvt.u64.u32 	%rd204, %r68;
	add.s64 	%rd205, %rd435, %rd204;
	add.s64 	%rd206, %rd205, %rd123;
	ld.global.f64 	%fd37, [%rd198+2048];
	ld.global.f64 	%fd38, [%rd199+2048];
	setp.neu.f64 	%p77, %fd37, %fd38;
	selp.u16 	%rs162, 1, 0, %p77;
	setp.ne.s16 	%p79, %rs161, 0;
	and.pred  	%p80, %p79, %p77;
	min.s64 	%rd207, %rd206, %rd203;
	setp.eq.s16 	%p81, %rs161, 0;
	selp.b16 	%rs163, %rs162, %rs160, %p81;
	selp.b64 	%rd208, %rd206, %rd203, %p81;
	selp.b16 	%rs164, 1, %rs163, %p80;
	and.b16  	%rs165, %rs164, 255;
	selp.b64 	%rd209, %rd207, %rd208, %p80;
	add.s32 	%r69, %r431, 512;
	cvt.u64.u32 	%rd210, %r69;
	add.s64 	%rd211, %rd435, %rd210;
	add.s64 	%rd212, %rd211, %rd123;
	ld.global.f64 	%fd39, [%rd198+4096];
	ld.global.f64 	%fd40, [%rd199+4096];
	setp.neu.f64 	%p82, %fd39, %fd40;
	selp.u16 	%rs166, 1, 0, %p82;
	setp.ne.s16 	%p84, %rs165, 0;
	and.pred  	%p85, %p84, %p82;
	min.s64 	%rd213, %rd212, %rd209;
	setp.eq.s16 	%p86, %rs165, 0;
	selp.b16 	%rs167, %rs166, %rs164, %p86;
	selp.b64 	%rd214, %rd212, %rd209, %p86;
	selp.b16 	%rs168, 1, %rs167, %p85;
	and.b16  	%rs169, %rs168, 255;
	selp.b64 	%rd215, %rd213, %rd214, %p85;
	add.s32 	%r70, %r431, 768;
	cvt.u64.u32 	%rd216, %r70;
	add.s64 	%rd217, %rd435, %rd216;
	add.s64 	%rd218, %rd217, %rd123;
	ld.global.f64 	%fd41, [%rd198+6144];
	ld.global.f64 	%fd42, [%rd199+6144];
	setp.neu.f64 	%p87, %fd41, %fd42;
	selp.u16 	%rs170, 1, 0, %p87;
	setp.ne.s16 	%p89, %rs169, 0;
	and.pred  	%p90, %p89, %p87;
	min.s64 	%rd219, %rd218, %rd215;
	setp.eq.s16 	%p91, %rs169, 0;
	selp.b16 	%rs171, %rs170, %rs168, %p91;
	selp.b64 	%rd220, %rd218, %rd215, %p91;
	selp.b16 	%rs391, 1, %rs171, %p90;
	selp.b64 	%rd415, %rd219, %rd220, %p90;
	add.s32 	%r431, %r431, 1024;
$L__BB7_95:
	and.b32  	%r71, %r23, 3;
	setp.eq.s32 	%p92, %r71, 0;
	@%p92 bra 	$L__BB7_100;
	setp.eq.s32 	%p93, %r71, 1;
	@%p93 bra 	$L__BB7_98;
	cvt.u64.u32 	%rd222, %r431;
	add.s64 	%rd223, %rd435, %rd222;
	shl.b64 	%rd224, %rd223, 3;
	add.s64 	%rd225, %rd2, %rd224;
	add.s64 	%rd226, %rd3, %rd224;
	add.s64 	%rd227, %rd223, %rd123;
	ld.global.f64 	%fd43, [%rd225];
	ld.global.f64 	%fd44, [%rd226];
	setp.neu.f64 	%p94, %fd43, %fd44;
	selp.u16 	%rs173, 1, 0, %p94;
	and.b16  	%rs174, %rs391, 255;
	setp.ne.s16 	%p96, %rs174, 0;
	and.pred  	%p97, %p96, %p94;
	min.s64 	%rd228, %rd227, %rd415;
	setp.eq.s16 	%p98, %rs174, 0;
	selp.b16 	%rs175, %rs173, %rs391, %p98;
	selp.b64 	%rd229, %rd227, %rd415, %p98;
	selp.b16 	%rs176, 1, %rs175, %p97;
	and.b16  	%rs177, %rs176, 255;
	selp.b64 	%rd230, %rd228, %rd229, %p97;
	add.s32 	%r72, %r431, 256;
	cvt.u64.u32 	%rd231, %r72;
	add.s64 	%rd232, %rd435, %rd231;
	add.s64 	%rd233, %rd232, %rd123;
	ld.global.f64 	%fd45, [%rd225+2048];
	ld.global.f64 	%fd46, [%rd226+2048];
	setp.neu.f64 	%p99, %fd45, %fd46;
	selp.u16 	%rs178, 1, 0, %p99;
	setp.ne.s16 	%p101, %rs177, 0;
	and.pred  	%p102, %p101, %p99;
	min.s64 	%rd234, %rd233, %rd230;
	setp.eq.s16 	%p103, %rs177, 0;
	selp.b16 	%rs179, %rs178, %rs176, %p103;
	selp.b64 	%rd235, %rd233, %rd230, %p103;
	selp.b16 	%rs391, 1, %rs179, %p102;
	selp.b64 	%rd415, %rd234, %rd235, %p102;
	add.s32 	%r431, %r431, 512;
$L__BB7_98:
	and.b32  	%r73, %r22, 256;
	setp.ne.s32 	%p104, %r73, 0;
	@%p104 bra 	$L__BB7_100;
	cvt.u64.u32 	%rd236, %r431;
	add.s64 	%rd237, %rd435, %rd236;
	shl.b64 	%rd238, %rd237, 3;
	add.s64 	%rd239, %rd2, %rd238;
	add.s64 	%rd240, %rd3, %rd238;
	add.s64 	%rd241, %rd237, %rd123;
	ld.global.f64 	%fd47, [%rd239];
	ld.global.f64 	%fd48, [%rd240];
	setp.neu.f64 	%p105, %fd47, %fd48;
	selp.u16 	%rs180, 1, 0, %p105;
	and.b16  	%rs181, %rs391, 255;
	setp.ne.s16 	%p107, %rs181, 0;
	and.pred  	%p108, %p107, %p105;
	min.s64 	%rd242, %rd241, %rd415;
	setp.eq.s16 	%p109, %rs181, 0;
	selp.b16 	%rs182, %rs180, %rs391, %p109;
	selp.b64 	%rd243, %rd241, %rd415, %p109;
	selp.b16 	%rs391, 1, %rs182, %p108;
	selp.b64 	%rd415, %rd242, %rd243, %p108;
$L__BB7_100:
	// begin inline asm
	mov.u32 %r74, %laneid;
	// end inline asm
	cvt.u32.u16 	%r95, %rs391;
	and.b32  	%r76, %r95, 255;
	mov.b32 	%r92, 1;
	mov.b32 	%r93, 31;
	mov.b32 	%r94, -1;
	// begin inline asm
	shfl.sync.down.b32 %r75, %r76, %r92, %r93, %r94;
	// end inline asm
	// begin inline asm
	shfl.sync.down.b32 %r80, %r81, %r92, %r93, %r94;
	// end inline asm
	mov.b64 	{%r86, %r91}, %rd415;
	// begin inline asm
	shfl.sync.down.b32 %r85, %r86, %r92, %r93, %r94;
	// end inline asm
	// begin inline asm
	shfl.sync.down.b32 %r90, %r91, %r92, %r93, %r94;
	// end inline asm
	mov.b64 	%rd99, {%r85, %r90};
	cvt.u16.u32 	%rs77, %r75;
	setp.gt.s32 	%p110, %r74, 30;
	@%p110 bra 	$L__BB7_104;
	and.b16  	%rs183, %rs391, 255;
	setp.eq.s16 	%p111, %rs183, 0;
	and.b16  	%rs184, %rs77, 255;
	setp.eq.s16 	%p112, %rs184, 0;
	or.pred  	%p113, %p111, %p112;
	@%p113 bra 	$L__BB7_103;
	min.s64 	%rd415, %rd99, %rd415;
	mov.b16 	%rs391, 1;
	bra.uni 	$L__BB7_104;
$L__BB7_103:
	setp.eq.s16 	%p114, %rs183, 0;
	selp.b16 	%rs391, %rs77, %rs391, %p114;
	selp.b64 	%rd415, %rd99, %rd415, %p114;
$L__BB7_104:
	cvt.u32.u16 	%r116, %rs391;
	and.b32  	%r97, %r116, 255;
	mov.b32 	%r113, 2;
	mov.b32 	%r114, 31;
	mov.b32 	%r115, -1;
	// begin inline asm
	shfl.sync.down.b32 %r96, %r97, %r113, %r114, %r115;
	// end inline asm
	// begin inline asm
	shfl.sync.down.b32 %r101, %r102, %r113, %r114, %r115;
	// end inline asm
	mov.b64 	{%r107, %r112}, %rd415;
	// begin inline asm
	shfl.sync.down.b32 %r106, %r107, %r113, %r114, %r115;
	// end inline asm
	// begin inline asm
	shfl.sync.down.b32 %r111, %r112, %r113, %r114, %r115;
	// end inline asm
	mov.b64 	%rd103, {%r106, %r111};
	cvt.u16.u32 	%rs80, %r96;
	setp.gt.s32 	%p115, %r74, 29;
	@%p115 bra 	$L__BB7_108;
	and.b16  	%rs187, %rs391, 255;
	setp.eq.s16 	%p116, %rs187, 0;
	and.b16  	%rs188, %rs80, 255;
	setp.eq.s16 	%p117, %rs188, 0;
	or.pred  	%p118, %p116, %p117;
	@%p118 bra 	$L__BB7_107;
	min.s64 	%rd415, %rd103, %rd415;
	mov.b16 	%rs391, 1;
	bra.uni 	$L__BB7_108;
$L__BB7_107:
	setp.eq.s16 	%p119, %rs187, 0;
	selp.b16 	%rs391, %rs80, %rs391, %p119;
	selp.b64 	%rd415, %rd103, %rd415, %p119;
$L__BB7_108:
	cvt.u32.u16 	%r137, %rs391;
	and.b32  	%r118, %r137, 255;
	mov.b32 	%r134, 4;
	mov.b32 	%r135, 31;
	mov.b32 	%r136, -1;
	// begin inline asm
	shfl.sync.down.b32 %r117, %r118, %r134, %r135, %r136;
	// end inline asm
	// begin inline asm
	shfl.sync.down.b32 %r122, %r123, %r134, %r135, %r136;
	// end inline asm
	mov.b64 	{%r128, %r133}, %rd415;
	// begin inline asm
	shfl.sync.down.b32 %r127, %r128, %r134, %r135, %r136;
	// end inline asm
	// begin inline asm
	shfl.sync.down.b32 %r132, %r133, %r134, %r135, %r136;
	// end inline asm
	mov.b64 	%rd107, {%r127, %r132};
	cvt.u16.u32 	%rs83, %r117;
	setp.gt.s32 	%p120, %r74, 27;
	@%p120 bra 	$L__BB7_112;
	and.b16  	%rs191, %rs391, 255;
	setp.eq.s16 	%p121, %rs191, 0;
	and.b16  	%rs192, %rs83, 255;
	setp.eq.s16 	%p122, %rs192, 0;
	or.pred  	%p123, %p121, %p122;
	@%p123 bra 	$L__BB7_111;
	min.s64 	%rd415, %rd107, %rd415;
	mov.b16 	%rs391, 1;
	bra.uni 	$L__BB7_112;
$L__BB7_111:
	setp.eq.s16 	%p124, %rs191, 0;
	selp.b16 	%rs391, %rs83, %rs391, %p124;
	selp.b64 	%rd415, %rd107, %rd415, %p124;
$L__BB7_112:
	cvt.u32.u16 	%r158, %rs391;
	and.b32  	%r139, %r158, 255;
	mov.b32 	%r155, 8;
	mov.b32 	%r156, 31;
	mov.b32 	%r157, -1;
	// begin inline asm
	shfl.sync.down.b32 %r138, %r139, %r155, %r156, %r157;
	// end inline asm
	// begin inline asm
	shfl.sync.down.b32 %r143, %r144, %r155, %r156, %r157;
	// end inline asm
	mov.b64 	{%r149, %r154}, %rd415;
	// begin inline asm
	shfl.sync.down.b32 %r148, %r149, %r155, %r156, %r157;
	// end inline asm
	// begin inline asm
	shfl.sync.down.b32 %r153, %r154, %r155, %r156, %r157;
	// end inline asm
	mov.b64 	%rd111, {%r148, %r153};
	cvt.u16.u32 	%rs86, %r138;
	setp.gt.s32 	%p125, %r74, 23;
	@%p125 bra 	$L__BB7_116;
	and.b16  	%rs195, %rs391, 255;
	setp.eq.s16 	%p126, %rs195, 0;
	and.b16  	%rs196, %rs86, 255;
	setp.eq.s16 	%p127, %rs196, 0;
	or.pred  	%p128, %p126, %p127;
	@%p128 bra 	$L__BB7_115;
	min.s64 	%rd415, %rd111, %rd415;
	mov.b16 	%rs391, 1;
	bra.uni 	$L__BB7_116;
$L__BB7_115:
	setp.eq.s16 	%p129, %rs195, 0;
	selp.b16 	%rs391, %rs86, %rs391, %p129;
	selp.b64 	%rd415, %rd111, %rd415, %p129;
$L__BB7_116:
	cvt.u32.u16 	%r179, %rs391;
	and.b32  	%r160, %r179, 255;
	mov.b32 	%r176, 16;
	mov.b32 	%r177, 31;
	mov.b32 	%r178, -1;
	// begin inline asm
	shfl.sync.down.b32 %r159, %r160, %r176, %r177, %r178;
	// end inline asm
	// begin inline asm
	shfl.sync.down.b32 %r164, %r165, %r176, %r177, %r178;
	// end inline asm
	mov.b64 	{%r170, %r175}, %rd415;
	// begin inline asm
	shfl.sync.down.b32 %r169, %r170, %r176, %r177, %r178;
	// end inline asm
	// begin inline asm
	shfl.sync.down.b32 %r174, %r175, %r176, %r177, %r178;
	// end inline asm
	mov.b64 	%rd115, {%r169, %r174};
	cvt.u16.u32 	%rs89, %r159;
	setp.gt.s32 	%p130, %r74, 15;
	@%p130 bra 	$L__BB7_120;
	and.b16  	%rs199, %rs391, 255;
	setp.eq.s16 	%p131, %rs199, 0;
	and.b16  	%rs200, %rs89, 255;
	setp.eq.s16 	%p132, %rs200, 0;
	or.pred  	%p133, %p131, %p132;
	@%p133 bra 	$L__BB7_119;
	min.s64 	%rd415, %rd115, %rd415;
	mov.b16 	%rs391, 1;
	bra.uni 	$L__BB7_120;
$L__BB7_119:
	setp.eq.s16 	%p134, %rs199, 0;
	selp.b16 	%rs391, %rs89, %rs391, %p134;
	selp.b64 	%rd415, %rd115, %rd415, %p134;
$L__BB7_120:
	setp.ne.s32 	%p135, %r74, 0;
	@%p135 bra 	$L__BB7_122;
	shr.u32 	%r180, %r21, 1;
	and.b32  	%r181, %r180, 496;
	mov.u32 	%r182, _ZZN3cub18CUB_300001_SM_10006detail6reduce28DeviceReduceSingleTileKernelINS2_10policy_hubIN4cuda3std3__45tupleIJblEEEyN6thrust24THRUST_300001_SM_1000_NS8cuda_cub9__find_if7functorIS9_EEE10Policy1000ENSB_12zip_iteratorINS8_IJNSD_26transform_input_iterator_tIbNSC_6detail35transform_pair_of_input_iterators_tIbNSB_6detail15normal_iteratorINSB_10device_ptrIKdEEEESR_NS7_8equal_toIdEEEENS7_10__not_fn_tINS7_10__identityEEEEENSB_17counting_iteratorIlNSB_11use_defaultES10_S10_EEEEEEEPS9_ySF_S9_S9_SW_EEvT0_T1_T2_T3_T4_T6_E12temp_storage;
	add.s32 	%r183, %r182, %r181;
	st.shared.u8 	[%r183+8], %rs391;
	st.shared.u64 	[%r183+16], %rd415;
$L__BB7_122:
	bar.sync 	0;
	setp.ne.s32 	%p136, %r21, 0;
	@%p136 bra 	$L__BB7_124;
	ld.shared.u8 	%rs203, [_ZZN3cub18CUB_300001_SM_10006detail6reduce28DeviceReduceSingleTileKernelINS2_10policy_hubIN4cuda3std3__45tupleIJblEEEyN6thrust24THRUST_300001_SM_1000_NS8cuda_cub9__find_if7functorIS9_EEE10Policy1000ENSB_12zip_iteratorINS8_IJNSD_26transform_input_iterator_tIbNSC_6detail35transform_pair_of_input_iterators_tIbNSB_6detail15normal_iteratorINSB_10device_ptrIKdEEEESR_NS7_8equal_toIdEEEENS7_10__not_fn_tINS7_10__identityEEEEENSB_17counting_iteratorIlNSB_11use_defaultES10_S10_EEEEEEEPS9_ySF_S9_S9_SW_EEvT0_T1_T2_T3_T4_T6_E12temp_storage+24];
	ld.shared.u64 	%rd244, [_ZZN3cub18CUB_300001_SM_10006detail6reduce28DeviceReduceSingleTileKernelINS2_10policy_hubIN4cuda3std3__45tupleIJblEEEyN6thrust24THRUST_300001_SM_1000_NS8cuda_cub9__find_if7functorIS9_EEE10Policy1000ENSB_12zip_iteratorINS8_IJNSD_26transform_input_iterator_tIbNSC_6detail35transform_pair_of_input_iterators_tIbNSB_6detail15normal_iteratorINSB_10device_ptrIKdEEEESR_NS7_8equal_toIdEEEENS7_10__not_fn_tINS7_10__identityEEEEENSB_17counting_iteratorIlNSB_11use_defaultES10_S10_EEEEEEEPS9_ySF_S9_S9_SW_EEvT0_T1_T2_T3_T4_T6_E12temp_storage+32];
	and.b16  	%rs204, %rs391, 255;
	setp.eq.s16 	%p137, %rs204, 0;
	setp.eq.s16 	%p138, %rs203, 0;
	min.s64 	%rd245, %rd244, %rd415;
	selp.b16 	%rs205, %rs391, 1, %p138;
	selp.b16 	%rs206, %rs203, %rs205, %p137;
	and.b16  	%rs207, %rs206, 255;
	selp.b64 	%rd246, %rd415, %rd245, %p138;
	selp.b64 	%rd247, %rd244, %rd246, %p137;
	ld.shared.u8 	%rs208, [_ZZN3cub18CUB_300001_SM_10006detail6reduce28DeviceReduceSingleTileKernelINS2_10policy_hubIN4cuda3std3__45tupleIJblEEEyN6thrust24THRUST_300001_SM_1000_NS8cuda_cub9__find_if7functorIS9_EEE10Policy1000ENSB_12zip_iteratorINS8_IJNSD_26transform_input_iterator_tIbNSC_6detail35transform_pair_of_input_iterators_tIbNSB_6detail15normal_iteratorINSB_10device_ptrIKdEEEESR_NS7_8equal_toIdEEEENS7_10__not_fn_tINS7_10__identityEEEEENSB_17counting_iteratorIlNSB_11use_defaultES10_S10_EEEEEEEPS9_ySF_S9_S9_SW_EEvT0_T1_T2_T3_T4_T6_E12temp_storage+40];
	ld.shared.u64 	%rd248, [_ZZN3cub18CUB_300001_SM_10006detail6reduce28DeviceReduceSingleTileKernelINS2_10policy_hubIN4cuda3std3__45tupleIJblEEEyN6thrust24THRUST_300001_SM_1000_NS8cuda_cub9__find_if7functorIS9_EEE10Policy1000ENSB_12zip_iteratorINS8_IJNSD_26transform_input_iterator_tIbNSC_6detail35transform_pair_of_input_iterators_tIbNSB_6detail15normal_iteratorINSB_10device_ptrIKdEEEESR_NS7_8equal_toIdEEEENS7_10__not_fn_tINS7_10__identityEEEEENSB_17counting_iteratorIlNSB_11use_defaultES10_S10_EEEEEEEPS9_ySF_S9_S9_SW_EEvT0_T1_T2_T3_T4_T6_E12temp_storage+48];
	setp.eq.s16 	%p139, %rs207, 0;
	setp.eq.s16 	%p140, %rs208, 0;
	min.s64 	%rd249, %rd248, %rd247;
	selp.b16 	%rs209, %rs206, 1, %p140;
	selp.b16 	%rs210, %rs208, %rs209, %p139;
	and.b16  	%rs211, %rs210, 255;
	selp.b64 	%rd250, %rd247, %rd249, %p140;
	selp.b64 	%rd251, %rd248, %rd250, %p139;
	ld.shared.u8 	%rs212, [_ZZN3cub18CUB_300001_SM_10006detail6reduce28DeviceReduceSingleTileKernelINS2_10policy_hubIN4cuda3std3__45tupleIJblEEEyN6thrust24THRUST_300001_SM_1000_NS8cuda_cub9__find_if7functorIS9_EEE10Policy1000ENSB_12zip_iteratorINS8_IJNSD_26transform_input_iterator_tIbNSC_6detail35transform_pair_of_input_iterators_tIbNSB_6detail15normal_iteratorINSB_10device_ptrIKdEEEESR_NS7_8equal_toIdEEEENS7_10__not_fn_tINS7_10__identityEEEEENSB_17counting_iteratorIlNSB_11use_defaultES10_S10_EEEEEEEPS9_ySF_S9_S9_SW_EEvT0_T1_T2_T3_T4_T6_E12temp_storage+56];
	ld.shared.u64 	%rd252, [_ZZN3cub18CUB_300001_SM_10006detail6reduce28DeviceReduceSingleTileKernelINS2_10policy_hubIN4cuda3std3__45tupleIJblEEEyN6thrust24THRUST_300001_SM_1000_NS8cuda_cub9__find_if7functorIS9_EEE10Policy1000ENSB_12zip_iteratorINS8_IJNSD_26transform_input_iterator_tIbNSC_6detail35transform_pair_of_input_iterators_tIbNSB_6detail15normal_iteratorINSB_10device_ptrIKdEEEESR_NS7_8equal_toIdEEEENS7_10__not_fn_tINS7_10__identityEEEEENSB_17counting_iteratorIlNSB_11use_defaultES10_S10_EEEEEEEPS9_ySF_S9_S9_SW_EEvT0_T1_T2_T3_T4_T6_E12temp_storage+64];
	setp.eq.s16 	%p141, %rs211, 0;
	setp.eq.s16 	%p142, %rs212, 0;
	min.s64 	%rd253, %rd252, %rd251;
	selp.b16 	%rs213, %rs210, 1, %p142;
	selp.b16 	%rs214, %rs212, %rs213, %p141;
	and.b16  	%rs215, %rs214, 255;
	selp.b64 	%rd254, %rd251, %rd253, %p142;
	selp.b64 	%rd255, %rd252, %rd254, %p141;
	ld.shared.u8 	%rs216, [_ZZN3cub18CUB_300001_SM_10006detail6reduce28DeviceReduceSingleTileKernelINS2_10policy_hubIN4cuda3std3__45tupleIJblEEEyN6thrust24THRUST_300001_SM_1000_NS8cuda_cub9__find_if7functorIS9_EEE10Policy1000ENSB_12zip_iteratorINS8_IJNSD_26transform_input_iterator_tIbNSC_6detail35transform_pair_of_input_iterators_tIbNSB_6detail15normal_iteratorINSB_10device_ptrIKdEEEESR_NS7_8equal_toIdEEEENS7_10__not_fn_tINS7_10__identityEEEEENSB_17counting_iteratorIlNSB_11use_defaultES10_S10_EEEEEEEPS9_ySF_S9_S9_SW_EEvT0_T1_T2_T3_T4_T6_E12temp_storage+72];
	ld.shared.u64 	%rd256, [_ZZN3cub18CUB_300001_SM_10006detail6reduce28DeviceReduceSingleTileKernelINS2_10policy_hubIN4cuda3std3__45tupleIJblEEEyN6thrust24THRUST_300001_SM_1000_NS8cuda_cub9__find_if7functorIS9_EEE10Policy1000ENSB_12zip_iteratorINS8_IJNSD_26transform_input_iterator_tIbNSC_6detail35transform_pair_of_input_iterators_tIbNSB_6detail15normal_iteratorINSB_10device_ptrIKdEEEESR_NS7_8equal_toIdEEEENS7_10__not_fn_tINS7_10__identityEEEEENSB_17counting_iteratorIlNSB_11use_defaultES10_S10_EEEEEEEPS9_ySF_S9_S9_SW_EEvT0_T1_T2_T3_T4_T6_E12temp_storage+80];
	setp.eq.s16 	%p143, %rs215, 0;
	setp.eq.s16 	%p144, %rs216, 0;
	min.s64 	%rd257, %rd256, %rd255;
	selp.b16 	%rs217, %rs214, 1, %p144;
	selp.b16 	%rs218, %rs216, %rs217, %p143;
	and.b16  	%rs219, %rs218, 255;
	selp.b64 	%rd258, %rd255, %rd257, %p144;
	selp.b64 	%rd259, %rd256, %rd258, %p143;
	ld.shared.u8 	%rs220, [_ZZN3cub18CUB_300001_SM_10006detail6reduce28DeviceReduceSingleTileKernelINS2_10policy_hubIN4cuda3std3__45tupleIJblEEEyN6thrust24THRUST_300001_SM_1000_NS8cuda_cub9__find_if7functorIS9_EEE10Policy1000ENSB_12zip_iteratorINS8_IJNSD_26transform_input_iterator_tIbNSC_6detail35transform_pair_of_input_iterators_tIbNSB_6detail15normal_iteratorINSB_10device_ptrIKdEEEESR_NS7_8equal_toIdEEEENS7_10__not_fn_tINS7_10__identityEEEEENSB_17counting_iteratorIlNSB_11use_defaultES10_S10_EEEEEEEPS9_ySF_S9_S9_SW_EEvT0_T1_T2_T3_T4_T6_E12temp_storage+88];
	ld.shared.u64 	%rd260, [_ZZN3cub18CUB_300001_SM_10006detail6reduce28DeviceReduceSingleTileKernelINS2_10policy_hubIN4cuda3std3__45tupleIJblEEEyN6thrust24THRUST_300001_SM_1000_NS8cuda_cub9__find_if7functorIS9_EEE10Policy1000ENSB_12zip_iteratorINS8_IJNSD_26transform_input_iterator_tIbNSC_6detail35transform_pair_of_input_iterators_tIbNSB_6detail15normal_iteratorINSB_10device_ptrIKdEEEESR_NS7_8equal_toIdEEEENS7_10__not_fn_tINS7_10__identityEEEEENSB_17counting_iteratorIlNSB_11use_defaultES10_S10_EEEEEEEPS9_ySF_S9_S9_SW_EEvT0_T1_T2_T3_T4_T6_E12temp_storage+96];
	setp.eq.s16 	%p145, %rs219, 0;
	setp.eq.s16 	%p146, %rs220, 0;
	min.s64 	%rd261, %rd260, %rd259;
	selp.b16 	%rs221, %rs218, 1, %p146;
	selp.b16 	%rs222, %rs220, %rs221, %p145;
	and.b16  	%rs223, %rs222, 255;
	selp.b64 	%rd262, %rd259, %rd261, %p146;
	selp.b64 	%rd263, %rd260, %rd262, %p145;
	ld.shared.u8 	%rs224, [_ZZN3cub18CUB_300001_SM_10006detail6reduce28DeviceReduceSingleTileKernelINS2_10policy_hubIN4cuda3std3__45tupleIJblEEEyN6thrust24THRUST_300001_SM_1000_NS8cuda_cub9__find_if7functorIS9_EEE10Policy1000ENSB_12zip_iteratorINS8_IJNSD_26transform_input_iterator_tIbNSC_6detail35transform_pair_of_input_iterators_tIbNSB_6detail15normal_iteratorINSB_10device_ptrIKdEEEESR_NS7_8equal_toIdEEEENS7_10__not_fn_tINS7_10__identityEEEEENSB_17counting_iteratorIlNSB_11use_defaultES10_S10_EEEEEEEPS9_ySF_S9_S9_SW_EEvT0_T1_T2_T3_T4_T6_E12temp_storage+104];
	ld.shared.u64 	%rd264, [_ZZN3cub18CUB_300001_SM_10006detail6reduce28DeviceReduceSingleTileKernelINS2_10policy_hubIN4cuda3std3__45tupleIJblEEEyN6thrust24THRUST_300001_SM_1000_NS8cuda_cub9__find_if7functorIS9_EEE10Policy1000ENSB_12zip_iteratorINS8_IJNSD_26transform_input_iterator_tIbNSC_6detail35transform_pair_of_input_iterators_tIbNSB_6detail15normal_iteratorINSB_10device_ptrIKdEEEESR_NS7_8equal_toIdEEEENS7_10__not_fn_tINS7_10__identityEEEEENSB_17counting_iteratorIlNSB_11use_defaultES10_S10_EEEEEEEPS9_ySF_S9_S9_SW_EEvT0_T1_T2_T3_T4_T6_E12temp_storage+112];
	setp.eq.s16 	%p147, %rs223, 0;
	setp.eq.s16 	%p148, %rs224, 0;
	min.s64 	%rd265, %rd264, %rd263;
	selp.b16 	%rs225, %rs222, 1, %p148;
	selp.b16 	%rs226, %rs224, %rs225, %p147;
	and.b16  	%rs227, %rs226, 255;
	selp.b64 	%rd266, %rd263, %rd265, %p148;
	selp.b64 	%rd267, %rd264, %rd266, %p147;
	ld.shared.u8 	%rs228, [_ZZN3cub18CUB_300001_SM_10006detail6reduce28DeviceReduceSingleTileKernelINS2_10policy_hubIN4cuda3std3__45tupleIJblEEEyN6thrust24THRUST_300001_SM_1000_NS8cuda_cub9__find_if7functorIS9_EEE10Policy1000ENSB_12zip_iteratorINS8_IJNSD_26transform_input_iterator_tIbNSC_6detail35transform_pair_of_input_iterators_tIbNSB_6detail15normal_iteratorINSB_10device_ptrIKdEEEESR_NS7_8equal_toIdEEEENS7_10__not_fn_tINS7_10__identityEEEEENSB_17counting_iteratorIlNSB_11use_defaultES10_S10_EEEEEEEPS9_ySF_S9_S9_SW_EEvT0_T1_T2_T3_T4_T6_E12temp_storage+120];
	ld.shared.u64 	%rd268, [_ZZN3cub18CUB_300001_SM_10006detail6reduce28DeviceReduceSingleTileKernelINS2_10policy_hubIN4cuda3std3__45tupleIJblEEEyN6thrust24THRUST_300001_SM_1000_NS8cuda_cub9__find_if7functorIS9_EEE10Policy1000ENSB_12zip_iteratorINS8_IJNSD_26transform_input_iterator_tIbNSC_6detail35transform_pair_of_input_iterators_tIbNSB_6detail15normal_iteratorINSB_10device_ptrIKdEEEESR_NS7_8equal_toIdEEEENS7_10__not_fn_tINS7_10__identityEEEEENSB_17counting_iteratorIlNSB_11use_defaultES10_S10_EEEEEEEPS9_ySF_S9_S9_SW_EEvT0_T1_T2_T3_T4_T6_E12temp_storage+128];
	setp.eq.s16 	%p149, %rs227, 0;
	setp.eq.s16 	%p150, %rs228, 0;
	min.s64 	%rd269, %rd268, %rd267;
	selp.b16 	%rs229, %rs226, 1, %p150;
	selp.b16 	%rs391, %rs228, %rs229, %p149;
	selp.b64 	%rd270, %rd267, %rd269, %p150;
	selp.b64 	%rd415, %rd268, %rd270, %p149;
$L__BB7_124:
	mov.u32 	%r421, %tid.x;
	setp.ne.s32 	%p327, %r421, 0;
	@%p327 bra 	$L__BB7_126;
	setp.eq.s16 	%p328, %rs110, 0;
	and.b16  	%rs379, %rs391, 255;
	setp.eq.s16 	%p329, %rs379, 0;
	min.s64 	%rd403, %rd415, %rd125;
	selp.b16 	%rs380, %rs110, 1, %p329;
	selp.b16 	%rs381, %rs391, %rs380, %p328;
	selp.b64 	%rd404, %rd125, %rd403, %p329;
	selp.b64 	%rd405, %rd415, %rd404, %p328;
	st.global.u8 	[%rd1], %rs381;
	st.global.u64 	[%rd1+8], %rd405;
$L__BB7_126:
	ret;

}
	// .globl	_ZN3cub18CUB_300001_SM_10006detail6reduce18DeviceReduceKernelINS2_10policy_hubIN4cuda3std3__45tupleIJblEEEyN6thrust24THRUST_300001_SM_1000_NS8cuda_cub9__find_if7functorIS9_EEE10Policy1000ENSB_12zip_iteratorINS8_IJNSD_26transform_input_iterator_tIbNSC_6detail35transform_pair_of_input_iterators_tIbNSB_6detail15normal_iteratorINSB_10device_ptrIKdEEEESR_NS7_8equal_toIdEEEENS7_10__not_fn_tINS7_10__identityEEEEENSB_17counting_iteratorIlNSB_11use_defaultES10_S10_EEEEEEEySF_S9_SW_EEvT0_PT3_T1_NS0_13GridEvenShareIS17_EET2_T4_
.visible .entry _ZN3cub18CUB_300001_SM_10006detail6reduce18DeviceReduceKernelINS2_10policy_hubIN4cuda3std3__45tupleIJblEEEyN6thrust24THRUST_300001_SM_1000_NS8cuda_cub9__find_if7functorIS9_EEE10Policy1000ENSB_12zip_iteratorINS8_IJNSD_26transform_input_iterator_tIbNSC_6detail35transform_pair_of_input_iterators_tIbNSB_6detail15normal_iteratorINSB_10device_ptrIKdEEEESR_NS7_8equal_toIdEEEENS7_10__not_fn_tINS7_10__identityEEEEENSB_17counting_iteratorIlNSB_11use_defaultES10_S10_EEEEEEEySF_S9_SW_EEvT0_PT3_T1_NS0_13GridEvenShareIS17_EET2_T4_(
	.param .align 8 .b8 _ZN3cub18CUB_300001_SM_10006detail6reduce18DeviceReduceKernelINS2_10policy_hubIN4cuda3std3__45tupleIJblEEEyN6thrust24THRUST_300001_SM_1000_NS8cuda_cub9__find_if7functorIS9_EEE10Policy1000ENSB_12zip_iteratorINS8_IJNSD_26transform_input_iterator_tIbNSC_6detail35transform_pair_of_input_iterators_tIbNSB_6detail15normal_iteratorINSB_10device_ptrIKdEEEESR_NS7_8equal_toIdEEEENS7_10__not_fn_tINS7_10__identityEEEEENSB_17counting_iteratorIlNSB_11use_defaultES10_S10_EEEEEEEySF_S9_SW_EEvT0_PT3_T1_NS0_13GridEvenShareIS17_EET2_T4__param_0[40],
	.param .u64 .ptr .align 1 _ZN3cub18CUB_300001_SM_10006detail6reduce18DeviceReduceKernelINS2_10policy_hubIN4cuda3std3__45tupleIJblEEEyN6thrust24THRUST_300001_SM_1000_NS8cuda_cub9__find_if7functorIS9_EEE10Policy1000ENSB_12zip_iteratorINS8_IJNSD_26transform_input_iterator_tIbNSC_6detail35transform_pair_of_input_iterators_tIbNSB_6detail15normal_iteratorINSB_10device_ptrIKdEEEESR_NS7_8equal_toIdEEEENS7_10__not_fn_tINS7_10__identityEEEEENSB_17counting_iteratorIlNSB_11use_defaultES10_S10_EEEEEEEySF_S9_SW_EEvT0_PT3_T1_NS0_13GridEvenShareIS17_EET2_T4__param_1,
	.param .u64 _ZN3cub18CUB_300001_SM_10006detail6reduce18DeviceReduceKernelINS2_10policy_hubIN4cuda3std3__45tupleIJblEEEyN6thrust24THRUST_300001_SM_1000_NS8cuda_cub9__find_if7functorIS9_EEE10Policy1000ENSB_12zip_iteratorINS8_IJNSD_26transform_input_iterator_tIbNSC_6detail35transform_pair_of_input_iterators_tIbNSB_6detail15normal_iteratorINSB_10device_ptrIKdEEEESR_NS7_8equal_toIdEEEENS7_10__not_fn_tINS7_10__identityEEEEENSB_17counting_iteratorIlNSB_11use_defaultES10_S10_EEEEEEEySF_S9_SW_EEvT0_PT3_T1_NS0_13GridEvenShareIS17_EET2_T4__param_2,
	.param .align 8 .b8 _ZN3cub18CUB_300001_SM_10006detail6reduce18DeviceReduceKernelINS2_10policy_hubIN4cuda3std3__45tupleIJblEEEyN6thrust24THRUST_300001_SM_1000_NS8cuda_cub9__find_if7functorIS9_EEE10Policy1000ENSB_12zip_iteratorINS8_IJNSD_26transform_input_iterator_tIbNSC_6detail35transform_pair_of_input_iterators_tIbNSB_6detail15normal_iteratorINSB_10device_ptrIKdEEEESR_NS7_8equal_toIdEEEENS7_10__not_fn_tINS7_10__identityEEEEENSB_17counting_iteratorIlNSB_11use_defaultES10_S10_EEEEEEEySF_S9_SW_EEvT0_PT3_T1_NS0_13GridEvenShareIS17_EET2_T4__param_3[72],
	.param .align 1 .b8 _ZN3cub18CUB_300001_SM_10006detail6reduce18DeviceReduceKernelINS2_10policy_hubIN4cuda3std3__45tupleIJblEEEyN6thrust24THRUST_300001_SM_1000_NS8cuda_cub9__find_if7functorIS9_EEE10Policy1000ENSB_12zip_iteratorINS8_IJNSD_26transform_input_iterator_tIbNSC_6detail35transform_pair_of_input_iterators_tIbNSB_6detail15normal_iteratorINSB_10device_ptrIKdEEEESR_NS7_8equal_toIdEEEENS7_10__not_fn_tINS7_10__identityEEEEENSB_17counting_iteratorIlNSB_11use_defaultES10_S10_EEEEEEEySF_S9_SW_EEvT0_PT3_T1_NS0_13GridEvenShareIS17_EET2_T4__param_4[1],
	.param .align 1 .b8 _ZN3cub18CUB_300001_SM_10006detail6reduce18DeviceReduceKernelINS2_10policy_hubIN4cuda3std3__45tupleIJblEEEyN6thrust24THRUST_300001_SM_1000_NS8cuda_cub9__find_if7functorIS9_EEE10Policy1000ENSB_12zip_iteratorINS8_IJNSD_26transform_input_iterator_tIbNSC_6detail35transform_pair_of_input_iterators_tIbNSB_6detail15normal_iteratorINSB_10device_ptrIKdEEEESR_NS7_8equal_toIdEEEENS7_10__not_fn_tINS7_10__identityEEEEENSB_17counting_iteratorIlNSB_11use_defaultES10_S10_EEEEEEEySF_S9_SW_EEvT0_PT3_T1_NS0_13GridEvenShareIS17_EET2_T4__param_5[1]
)
.maxntid 256
{
	.reg .pred 	%p<327>;
	.reg .b16 	%rs<401>;
	.reg .b32 	%r<453>;
	.reg .b64 	%rd<469>;
	.reg .b64 	%fd<81>;
	// demoted variable
	.shared .align 8 .b8 _ZZN3cub18CUB_300001_SM_10006detail6reduce18DeviceReduceKernelINS2_10policy_hubIN4cuda3std3__45tupleIJblEEEyN6thrust24THRUST_300001_SM_1000_NS8cuda_cub9__find_if7functorIS9_EEE10Policy1000ENSB_12zip_iteratorINS8_IJNSD_26transform_input_iterator_tIbNSC_6detail35transform_pair_of_input_iterators_tIbNSB_6detail15normal_iteratorINSB_10device_ptrIKdEEEESR_NS7_8equal_toIdEEEENS7_10__not_fn_tINS7_10__identityEEEEENSB_17counting_iteratorIlNSB_11use_defaultES10_S10_EEEEEEEySF_S9_SW_EEvT0_PT3_T1_NS0_13GridEvenShareIS17_EET2_T4_E12temp_storage[152];
	ld.param.u64 	%rd4, [_ZN3cub18CUB_300001_SM_10006detail6reduce18DeviceReduceKernelINS2_10policy_hubIN4cuda3std3__45tupleIJblEEEyN6thrust24THRUST_300001_SM_1000_NS8cuda_cub9__find_if7functorIS9_EEE10Policy1000ENSB_12zip_iteratorINS8_IJNSD_26transform_input_iterator_tIbNSC_6detail35transform_pair_of_input_iterators_tIbNSB_6detail15normal_iteratorINSB_10device_ptrIKdEEEESR_NS7_8equal_toIdEEEENS7_10__not_fn_tINS7_10__identityEEEEENSB_17counting_iteratorIlNSB_11use_defaultES10_S10_EEEEEEEySF_S9_SW_EEvT0_PT3_T1_NS0_13GridEvenShareIS17_EET2_T4__param_0+32];
	ld.param.u64 	%rd1, [_ZN3cub18CUB_300001_SM_10006detail6reduce18DeviceReduceKernelINS2_10policy_hubIN4cuda3std3__45tupleIJblEEEyN6thrust24THRUST_300001_SM_1000_NS8cuda_cub9__find_if7functorIS9_EEE10Policy1000ENSB_12zip_iteratorINS8_IJNSD_26transform_input_iterator_tIbNSC_6detail35transform_pair_of_input_iterators_tIbNSB_6detail15normal_iteratorINSB_10device_ptrIKdEEEESR_NS7_8equal_toIdEEEENS7_10__not_fn_tINS7_10__identityEEEEENSB_17counting_iteratorIlNSB_11use_defaultES10_S10_EEEEEEEySF_S9_SW_EEvT0_PT3_T1_NS0_13GridEvenShareIS17_EET2_T4__param_3+32];
	ld.param.u32 	%r1, [_ZN3cub18CUB_300001_SM_10006detail6reduce18DeviceReduceKernelINS2_10policy_hubIN4cuda3std3__45tupleIJblEEEyN6thrust24THRUST_300001_SM_1000_NS8cuda_cub9__find_if7functorIS9_EEE10Policy1000ENSB_12zip_iteratorINS8_IJNSD_26transform_input_iterator_tIbNSC_6detail35transform_pair_of_input_iterators_tIbNSB_6detail15normal_iteratorINSB_10device_ptrIKdEEEESR_NS7_8equal_toIdEEEENS7_10__not_fn_tINS7_10__identityEEEEENSB_17counting_iteratorIlNSB_11use_defaultES10_S10_EEEEEEEySF_S9_SW_EEvT0_PT3_T1_NS0_13GridEvenShareIS17_EET2_T4__param_3+40];
	ld.param.u64 	%rd120, [_ZN3cub18CUB_300001_SM_10006detail6reduce18DeviceReduceKernelINS2_10policy_hubIN4cuda3std3__45tupleIJblEEEyN6thrust24THRUST_300001_SM_1000_NS8cuda_cub9__find_if7functorIS9_EEE10Policy1000ENSB_12zip_iteratorINS8_IJNSD_26transform_input_iterator_tIbNSC_6detail35transform_pair_of_input_iterators_tIbNSB_6detail15normal_iteratorINSB_10device_ptrIKdEEEESR_NS7_8equal_toIdEEEENS7_10__not_fn_tINS7_10__identityEEEEENSB_17counting_iteratorIlNSB_11use_defaultES10_S10_EEEEEEEySF_S9_SW_EEvT0_PT3_T1_NS0_13GridEvenShareIS17_EET2_T4__param_0+8];
	ld.param.u64 	%rd121, [_ZN3cub18CUB_300001_SM_10006detail6reduce18DeviceReduceKernelINS2_10policy_hubIN4cuda3std3__45tupleIJblEEEyN6thrust24THRUST_300001_SM_1000_NS8cuda_cub9__find_if7functorIS9_EEE10Policy1000ENSB_12zip_iteratorINS8_IJNSD_26transform_input_iterator_tIbNSC_6detail35transform_pair_of_input_iterators_tIbNSB_6detail15normal_iteratorINSB_10device_ptrIKdEEEESR_NS7_8equal_toIdEEEENS7_10__not_fn_tINS7_10__identityEEEEENSB_17counting_iteratorIlNSB_11use_defaultES10_S10_EEEEEEEySF_S9_SW_EEvT0_PT3_T1_NS0_13GridEvenShareIS17_EET2_T4__param_0];
	cvta.to.global.u64 	%rd2, %rd121;
	cvta.to.global.u64 	%rd3, %rd120;
	mov.u32 	%r2, %ctaid.x;
	shl.b32 	%r47, %r1, 10;
	cvt.s64.s32 	%rd5, %r47;
	shl.b32 	%r48, %r2, 10;
	cvt.u64.u32 	%rd6, %r48;
	sub.s64 	%rd7, %rd1, %rd6;
	setp.gt.u64 	%p1, %rd7, 1023;
	@%p1 bra 	$L__BB8_78;
	cvt.u32.u64 	%r190, %rd6;
	cvt.u32.u64 	%r3, %rd1;
	sub.s32 	%r4, %r3, %r190;
	mov.u32 	%r5, %tid.x;
	setp.ge.s32 	%p150, %r5, %r4;
	mov.b16 	%rs369, 0;
	mov.b64 	%rd436, 0;
	mov.u32 	%r443, %r5;
	@%p150 bra 	$L__BB8_3;
	add.s32 	%r192, %r190, %r5;
	cvt.u64.u32 	%rd270, %r192;
	mul.wide.u32 	%rd271, %r192, 8;
	add.s64 	%rd272, %rd2, %rd271;
	add.s64 	%rd273, %rd3, %rd271;
	add.s64 	%rd436, %rd4, %rd270;
	ld.global.f64 	%fd49, [%rd272];
	ld.global.f64 	%fd50, [%rd273];
	setp.neu.f64 	%p151, %fd49, %fd50;
	selp.u16 	%rs369, 1, 0, %p151;
	add.s32 	%r443, %r5, 256;
$L__BB8_3:
	setp.ge.s32 	%p152, %r443, %r4;
	@%p152 bra 	$L__BB8_16;
	not.b32 	%r194, %r443;
	add.s32 	%r8, %r194, %r3;
	sub.s32 	%r195, %r8, %r190;
	shr.u32 	%r196, %r195, 8;
	add.s32 	%r9, %r196, 1;
	and.b32  	%r10, %r9, 7;
	setp.lt.u32 	%p153, %r195, 1792;
	@%p153 bra 	$L__BB8_8;
	add.s32 	%r442, %r443, 1024;
	and.b32  	%r197, %r9, 33554424;
	neg.s32 	%r441, %r197;
$L__BB8_6:
	.pragma "nounroll";
	add.s32 	%r198, %r442, -1024;
	cvt.s64.s32 	%rd275, %r198;
	add.s64 	%rd276, %rd275, %rd6;
	shl.b64 	%rd277, %rd276, 3;
	add.s64 	%rd278, %rd2, %rd277;
	add.s64 	%rd279, %rd3, %rd277;
	add.s64 	%rd280, %rd276, %rd4;
	ld.global.f64 	%fd51, [%rd278];
	ld.global.f64 	%fd52, [%rd279];
	setp.neu.f64 	%p154, %fd51, %fd52;
	selp.u16 	%rs214, 1, 0, %p154;
	and.b16  	%rs215, %rs369, 255;
	setp.ne.s16 	%p156, %rs215, 0;
	and.pred  	%p157, %p156, %p154;
	min.s64 	%rd281, %rd280, %rd436;
	setp.eq.s16 	%p158, %rs215, 0;
	selp.b64 	%rd282, %rd280, %rd436, %p158;
	selp.b16 	%rs216, %rs214, %rs369, %p158;
	selp.b64 	%rd283, %rd281, %rd282, %p157;
	selp.b16 	%rs217, 1, %rs216, %p157;
	and.b16  	%rs218, %rs217, 255;
	add.s32 	%r199, %r442, -768;
	cvt.s64.s32 	%rd284, %r199;
	add.s64 	%rd285, %rd284, %rd6;
	add.s64 	%rd286, %rd285, %rd4;
	ld.global.f64 	%fd53, [%rd278+2048];
	ld.global.f64 	%fd54, [%rd279+2048];
	setp.neu.f64 	%p159, %fd53, %fd54;
	selp.u16 	%rs219, 1, 0, %p159;
	setp.ne.s16 	%p161, %rs218, 0;
	and.pred  	%p162, %p161, %p159;
	min.s64 	%rd287, %rd286, %rd283;
	setp.eq.s16 	%p163, %rs218, 0;
	selp.b64 	%rd288, %rd286, %rd283, %p163;
	selp.b16 	%rs220, %rs219, %rs217, %p163;
	selp.b64 	%rd289, %rd287, %rd288, %p162;
	selp.b16 	%rs221, 1, %rs220, %p162;
	and.b16  	%rs222, %rs221, 255;
	add.s32 	%r200, %r442, -512;
	cvt.s64.s32 	%rd290, %r200;
	add.s64 	%rd291, %rd290, %rd6;
	add.s64 	%rd292, %rd291, %rd4;
	ld.global.f64 	%fd55, [%rd278+4096];
	ld.global.f64 	%fd56, [%rd279+4096];
	setp.neu.f64 	%p164, %fd55, %fd56;
	selp.u16 	%rs223, 1, 0, %p164;
	setp.ne.s16 	%p166, %rs222, 0;
	and.pred  	%p167, %p166, %p164;
	min.s64 	%rd293, %rd292, %rd289;
	setp.eq.s16 	%p168, %rs222, 0;
	selp.b64 	%rd294, %rd292, %rd289, %p168;
	selp.b16 	%rs224, %rs223, %rs221, %p168;
	selp.b64 	%rd295, %rd293, %rd294, %p167;
	selp.b16 	%rs225, 1, %rs224, %p167;
	and.b16  	%rs226, %rs225, 255;
	add.s32 	%r201, %r442, -256;
	cvt.s64.s32 	%rd296, %r201;
	add.s64 	%rd297, %rd296, %rd6;
	add.s64 	%rd298, %rd297, %rd4;
	ld.global.f64 	%fd57, [%rd278+6144];
	ld.global.f64 	%fd58, [%rd279+6144];
	setp.neu.f64 	%p169, %fd57, %fd58;
	selp.u16 	%rs227, 1, 0, %p169;
	setp.ne.s16 	%p171, %rs226, 0;
	and.pred  	%p172, %p171, %p169;
	min.s64 	%rd299, %rd298, %rd295;
	setp.eq.s16 	%p173, %rs226, 0;
	selp.b64 	%rd300, %rd298, %rd295, %p173;
	selp.b16 	%rs228, %rs227, %rs225, %p173;
	selp.b64 	%rd301, %rd299, %rd300, %p172;
	selp.b16 	%rs229, 1, %rs228, %p172;
	and.b16  	%rs230, %rs229, 255;
	add.s32 	%r202, %r442, 768;
	cvt.s64.s32 	%rd302, %r442;
	add.s64 	%rd303, %rd302, %rd6;
	add.s64 	%rd304, %rd303, %rd4;
	ld.global.f64 	%fd59, [%rd278+8192];
	ld.global.f64 	%fd60, [%rd279+8192];
	setp.neu.f64 	%p174, %fd59, %fd60;
	selp.u16 	%rs231, 1, 0, %p174;
	setp.ne.s16 	%p176, %rs230, 0;
	and.pred  	%p177, %p176, %p174;
	min.s64 	%rd305, %rd304, %rd301;
	setp.eq.s16 	%p178, %rs230, 0;
	selp.b64 	%rd306, %rd304, %rd301, %p178;
	selp.b16 	%rs232, %rs231, %rs229, %p178;
	selp.b64 	%rd307, %rd305, %rd306, %p177;
	selp.b16 	%rs233, 1, %rs232, %p177;
	and.b16  	%rs234, %rs233, 255;
	add.s32 	%r203, %r442, 256;
	cvt.s64.s32 	%rd308, %r203;
	add.s64 	%rd309, %rd308, %rd6;
	add.s64 	%rd310, %rd309, %rd4;
	ld.global.f64 	%fd61, [%rd278+10240];
	ld.global.f64 	%fd62, [%rd279+10240];
	setp.neu.f64 	%p179, %fd61, %fd62;
	selp.u16 	%rs235, 1, 0, %p179;
	setp.ne.s16 	%p181, %rs234, 0;
	and.pred  	%p182, %p181, %p179;
	min.s64 	%rd311, %rd310, %rd307;
	setp.eq.s16 	%p183, %rs234, 0;
	selp.b64 	%rd312, %rd310, %rd307, %p183;
	selp.b16 	%rs236, %rs235, %rs233, %p183;
	selp.b64 	%rd313, %rd311, %rd312, %p182;
	selp.b16 	%rs237, 1, %rs236, %p182;
	and.b16  	%rs238, %rs237, 255;
	add.s32 	%r204, %r442, 512;
	cvt.s64.s32 	%rd314, %r204;
	add.s64 	%rd315, %rd314, %rd6;
	add.s64 	%rd316, %rd315, %rd4;
	ld.global.f64 	%fd63, [%rd278+12288];
	ld.global.f64 	%fd64, [%rd279+12288];
	setp.neu.f64 	%p184, %fd63, %fd64;
	selp.u16 	%rs239, 1, 0, %p184;
	setp.ne.s16 	%p186, %rs238, 0;
	and.pred  	%p187, %p186, %p184;
	min.s64 	%rd317, %rd316, %rd313;
	setp.eq.s16 	%p188, %rs238, 0;
	selp.b64 	%rd318, %rd316, %rd313, %p188;
	selp.b16 	%rs240, %rs239, %rs237, %p188;
	selp.b64 	%rd319, %rd317, %rd318, %p187;
	selp.b16 	%rs241, 1, %rs240, %p187;
	and.b16  	%rs242, %rs241, 255;
	cvt.s64.s32 	%rd320, %r202;
	add.s64 	%rd321, %rd320, %rd6;
	add.s64 	%rd322, %rd321, %rd4;
	ld.global.f64 	%fd65, [%rd278+14336];
	ld.global.f64 	%fd66, [%rd279+14336];
	setp.neu.f64 	%p189, %fd65, %fd66;
	selp.u16 	%rs243, 1, 0, %p189;
	setp.ne.s16 	%p191, %rs242, 0;
	and.pred  	%p192, %p191, %p189;
	min.s64 	%rd323, %rd322, %rd319;
	setp.eq.s16 	%p193, %rs242, 0;
	selp.b64 	%rd324, %rd322, %rd319, %p193;
	selp.b16 	%rs244, %rs243, %rs241, %p193;
	selp.b64 	%rd436, %rd323, %rd324, %p192;
	selp.b16 	%rs369, 1, %rs244, %p192;
	add.s32 	%r442, %r442, 2048;
	add.s32 	%r441, %r441, 8;
	setp.ne.s32 	%p194, %r441, 0;
	@%p194 bra 	$L__BB8_6;
	add.s32 	%r443, %r442, -1024;
$L__BB8_8:
	setp.eq.s32 	%p195, %r10, 0;
	@%p195 bra 	$L__BB8_16;
	setp.lt.u32 	%p196, %r10, 4;
	@%p196 bra 	$L__BB8_11;
	cvt.s64.s32 	%rd326, %r443;
	add.s64 	%rd327, %rd326, %rd6;
	shl.b64 	%rd328, %rd327, 3;
	add.s64 	%rd329, %rd2, %rd328;
	add.s64 	%rd330, %rd3, %rd328;
	add.s64 	%rd331, %rd327, %rd4;
	ld.global.f64 	%fd67, [%rd329];
	ld.global.f64 	%fd68, [%rd330];
	setp.neu.f64 	%p197, %fd67, %fd68;
	selp.u16 	%rs246, 1, 0, %p197;
	and.b16  	%rs247, %rs369, 255;
	setp.ne.s16 	%p199, %rs247, 0;
	and.pred  	%p200, %p199, %p197;
	min.s64 	%rd332, %rd331, %rd436;
	setp.eq.s16 	%p201, %rs247, 0;
	selp.b64 	%rd333, %rd331, %rd436, %p201;
	selp.b16 	%rs248, %rs246, %rs369, %p201;
	selp.b64 	%rd334, %rd332, %rd333, %p200;
	selp.b16 	%rs249, 1, %rs248, %p200;
	and.b16  	%rs250, %rs249, 255;
	add.s32 	%r205, %r443, 256;
	cvt.s64.s32 	%rd335, %r205;
	add.s64 	%rd336, %rd335, %rd6;
	add.s64 	%rd337, %rd336, %rd4;
	ld.global.f64 	%fd69, [%rd329+2048];
	ld.global.f64 	%fd70, [%rd330+2048];
	setp.neu.f64 	%p202, %fd69, %fd70;
	selp.u16 	%rs251, 1, 0, %p202;
	setp.ne.s16 	%p204, %rs250, 0;
	and.pred  	%p205, %p204, %p202;
	min.s64 	%rd338, %rd337, %rd334;
	setp.eq.s16 	%p206, %rs250, 0;
	selp.b64 	%rd339, %rd337, %rd334, %p206;
	selp.b16 	%rs252, %rs251, %rs249, %p206;
	selp.b64 	%rd340, %rd338, %rd339, %p205;
	selp.b16 	%rs253, 1, %rs252, %p205;
	and.b16  	%rs254, %rs253, 255;
	add.s32 	%r206, %r443, 512;
	cvt.s64.s32 	%rd341, %r206;
	add.s64 	%rd342, %rd341, %rd6;
	add.s64 	%rd343, %rd342, %rd4;
	ld.global.f64 	%fd71, [%rd329+4096];
	ld.global.f64 	%fd72, [%rd330+4096];
	setp.neu.f64 	%p207, %fd71, %fd72;
	selp.u16 	%rs255, 1, 0, %p207;
	setp.ne.s16 	%p209, %rs254, 0;
	and.pred  	%p210, %p209, %p207;
	min.s64 	%rd344, %rd343, %rd340;
	setp.eq.s16 	%p211, %rs254, 0;
	selp.b64 	%rd345, %rd343, %rd340, %p211;
	selp.b16 	%rs256, %rs255, %rs253, %p211;
	selp.b64 	%rd346, %rd344, %rd345, %p210;
	selp.b16 	%rs257, 1, %rs256, %p210;
	and.b16  	%rs258, %rs257, 255;
	add.s32 	%r207, %r443, 768;
	cvt.s64.s32 	%rd347, %r207;
	add.s64 	%rd348, %rd347, %rd6;
	add.s64 	%rd349, %rd348, %rd4;
	ld.global.f64 	%fd73, [%rd329+6144];
	ld.global.f64 	%fd74, [%rd330+6144];
	setp.neu.f64 	%p212, %fd73, %fd74;
	selp.u16 	%rs259, 1, 0, %p212;
	setp.ne.s16 	%p214, %rs258, 0;
	and.pred  	%p215, %p214, %p212;
	min.s64 	%rd350, %rd349, %rd346;
	setp.eq.s16 	%p216, %rs258, 0;
	selp.b64 	%rd351, %rd349, %rd346, %p216;
	selp.b16 	%rs260, %rs259, %rs257, %p216;
	selp.b64 	%rd436, %rd350, %rd351, %p215;
	selp.b16 	%rs369, 1, %rs260, %p215;
	add.s32 	%r443, %r443, 1024;
$L__BB8_11:
	and.b32  	%r208, %r9, 3;
	setp.eq.s32 	%p217, %r208, 0;
	@%p217 bra 	$L__BB8_16;
	setp.eq.s32 	%p218, %r208, 1;
	@%p218 bra 	$L__BB8_14;
	cvt.s64.s32 	%rd353, %r443;
	add.s64 	%rd354, %rd353, %rd6;
	shl.b64 	%rd355, %rd354, 3;
	add.s64 	%rd356, %rd2, %rd355;
	add.s64 	%rd357, %rd3, %rd355;
	add.s64 	%rd358, %rd354, %rd4;
	ld.global.f64 	%fd75, [%rd356];
	ld.global.f64 	%fd76, [%rd357];
	setp.neu.f64 	%p219, %fd75, %fd76;
	selp.u16 	%rs262, 1, 0, %p219;
	and.b16  	%rs263, %rs369, 255;
	setp.ne.s16 	%p221, %rs263, 0;
	and.pred  	%p222, %p221, %p219;
	min.s64 	%rd359, %rd358, %rd436;
	setp.eq.s16 	%p223, %rs263, 0;
	selp.b64 	%rd360, %rd358, %rd436, %p223;
	selp.b16 	%rs264, %rs262, %rs369, %p223;
	selp.b64 	%rd361, %rd359, %rd360, %p222;
	selp.b16 	%rs265, 1, %rs264, %p222;
	and.b16  	%rs266, %rs265, 255;
	add.s32 	%r209, %r443, 256;
	cvt.s64.s32 	%rd362, %r209;
	add.s64 	%rd363, %rd362, %rd6;
	add.s64 	%rd364, %rd363, %rd4;
	ld.global.f64 	%fd77, [%rd356+2048];
	ld.global.f64 	%fd78, [%rd357+2048];
	setp.neu.f64 	%p224, %fd77, %fd78;
	selp.u16 	%rs267, 1, 0, %p224;
	setp.ne.s16 	%p226, %rs266, 0;
	and.pred  	%p227, %p226, %p224;
	min.s64 	%rd365, %rd364, %rd361;
	setp.eq.s16 	%p228, %rs266, 0;
	selp.b64 	%rd366, %rd364, %rd361, %p228;
	selp.b16 	%rs268, %rs267, %rs265, %p228;
	selp.b64 	%rd436, %rd365, %rd366, %p227;
	selp.b16 	%rs369, 1, %rs268, %p227;
	add.s32 	%r443, %r443, 512;
$L__BB8_14:
	and.b32  	%r210, %r8, 256;
	setp.ne.s32 	%p229, %r210, 0;
	@%p229 bra 	$L__BB8_16;
	cvt.s64.s32 	%rd367, %r443;
	add.s64 	%rd368, %rd367, %rd6;
	shl.b64 	%rd369, %rd368, 3;
	add.s64 	%rd370, %rd2, %rd369;
	add.s64 	%rd371, %rd3, %rd369;
	add.s64 	%rd372, %rd368, %rd4;
	ld.global.f64 	%fd79, [%rd370];
	ld.global.f64 	%fd80, [%rd371];
	setp.neu.f64 	%p230, %fd79, %fd80;
	selp.u16 	%rs269, 1, 0, %p230;
	and.b16  	%rs270, %rs369, 255;
	setp.ne.s16 	%p232, %rs270, 0;
	and.pred  	%p233, %p232, %p230;
	min.s64 	%rd373, %rd372, %rd436;
	setp.eq.s16 	%p234, %rs270, 0;
	selp.b64 	%rd374, %rd372, %rd436, %p234;
	selp.b16 	%rs271, %rs269, %rs369, %p234;
	selp.b64 	%rd436, %rd373, %rd374, %p233;
	selp.b16 	%rs369, 1, %rs271, %p233;
$L__BB8_16:
	setp.lt.s32 	%p235, %r4, 256;
	@%p235 bra 	$L__BB8_41;
	// begin inline asm
	mov.u32 %r329, %laneid;
	// end inline asm
	cvt.u32.u16 	%r350, %rs369;
	and.b32  	%r331, %r350, 255;
	mov.b32 	%r347, 1;
	mov.b32 	%r348, 31;
	mov.b32 	%r349, -1;
	// begin inline asm
	shfl.sync.down.b32 %r330, %r331, %r347, %r348, %r349;
	// end inline asm
	// begin inline asm
	shfl.sync.down.b32 %r335, %r336, %r347, %r348, %r349;
	// end inline asm
	mov.b64 	{%r341, %r346}, %rd436;
	// begin inline asm
	shfl.sync.down.b32 %r340, %r341, %r347, %r348, %r349;
	// end inline asm
	// begin inline asm
	shfl.sync.down.b32 %r345, %r346, %r347, %r348, %r349;
	// end inline asm
	mov.b64 	%rd22, {%r340, %r345};
	cvt.u16.u32 	%rs15, %r330;
	setp.gt.s32 	%p285, %r329, 30;
	@%p285 bra 	$L__BB8_21;
	and.b16  	%rs313, %rs369, 255;
	setp.eq.s16 	%p286, %rs313, 0;
	and.b16  	%rs314, %rs15, 255;
	setp.eq.s16 	%p287, %rs314, 0;
	or.pred  	%p288, %p286, %p287;
	@%p288 bra 	$L__BB8_20;
	min.s64 	%rd436, %rd22, %rd436;
	mov.b16 	%rs369, 1;
	bra.uni 	$L__BB8_21;
$L__BB8_20:
	setp.eq.s16 	%p289, %rs313, 0;
	selp.b64 	%rd436, %rd22, %rd436, %p289;
	selp.b16 	%rs369, %rs15, %rs369, %p289;
$L__BB8_21:
	cvt.u32.u16 	%r371, %rs369;
	and.b32  	%r352, %r371, 255;
	mov.b32 	%r368, 2;
	mov.b32 	%r369, 31;
	mov.b32 	%r370, -1;
	// begin inline asm
	shfl.sync.down.b32 %r351, %r352, %r368, %r369, %r370;
	// end inline asm
	// begin inline asm
	shfl.sync.down.b32 %r356, %r357, %r368, %r369, %r370;
	// end inline asm
	mov.b64 	{%r362, %r367}, %rd436;
	// begin inline asm
	shfl.sync.down.b32 %r361, %r362, %r368, %r369, %r370;
	// end inline asm
	// begin inline asm
	shfl.sync.down.b32 %r366, %r367, %r368, %r369, %r370;
	// end inline asm
	mov.b64 	%rd26, {%r361, %r366};
	cvt.u16.u32 	%rs18, %r351;
	setp.gt.s32 	%p290, %r329, 29;
	@%p290 bra 	$L__BB8_25;
	and.b16  	%rs317, %rs369, 255;
	setp.eq.s16 	%p291, %rs317, 0;
	and.b16  	%rs318, %rs18, 255;
	setp.eq.s16 	%p292, %rs318, 0;
	or.pred  	%p293, %p291, %p292;
	@%p293 bra 	$L__BB8_24;
	min.s64 	%rd436, %rd26, %rd436;
	mov.b16 	%rs369, 1;
	bra.uni 	$L__BB8_25;
$L__BB8_24:
	setp.eq.s16 	%p294, %rs317, 0;
	selp.b64 	%rd436, %rd26, %rd436, %p294;
	selp.b16 	%rs369, %rs18, %rs369, %p294;
$L__BB8_25:
	cvt.u32.u16 	%r392, %rs369;
	and.b32  	%r373, %r392, 255;
	mov.b32 	%r389, 4;
	mov.b32 	%r390, 31;
	mov.b32 	%r391, -1;
	// begin inline asm
	shfl.sync.down.b32 %r372, %r373, %r389, %r390, %r391;
	// end inline asm
	// begin inline asm
	shfl.sync.down.b32 %r377, %r378, %r389, %r390, %r391;
	// end inline asm
	mov.b64 	{%r383, %r388}, %rd436;
	// begin inline asm
	shfl.sync.down.b32 %r382, %r383, %r389, %r390, %r391;
	// end inline asm
	// begin inline asm
	shfl.sync.down.b32 %r387, %r388, %r389, %r390, %r391;
	// end inline asm
	mov.b64 	%rd30, {%r382, %r387};
	cvt.u16.u32 	%rs21, %r372;
	setp.gt.s32 	%p295, %r329, 27;
	@%p295 bra 	$L__BB8_29;
	and.b16  	%rs321, %rs369, 255;
	setp.eq.s16 	%p296, %rs321, 0;
	and.b16  	%rs322, %rs21, 255;
	setp.eq.s16 	%p297, %rs322, 0;
	or.pred  	%p298, %p296, %p297;
	@%p298 bra 	$L__BB8_28;
	min.s64 	%rd436, %rd30, %rd436;
	mov.b16 	%rs369, 1;
	bra.uni 	$L__BB8_29;
$L__BB8_28:
	setp.eq.s16 	%p299, %rs321, 0;
	selp.b16 	%rs369, %rs21, %rs369, %p299;
	selp.b64 	%rd436, %rd30, %rd436, %p299;
$L__BB8_29:
	cvt.u32.u16 	%r413, %rs369;
	and.b32  	%r394, %r413, 255;
	mov.b32 	%r410, 8;
	mov.b32 	%r411, 31;
	mov.b32 	%r412, -1;
	// begin inline asm
	shfl.sync.down.b32 %r393, %r394, %r410, %r411, %r412;
	// end inline asm
	// begin inline asm
	shfl.sync.down.b32 %r398, %r399, %r410, %r411, %r412;
	// end inline asm
	mov.b64 	{%r404, %r409}, %rd436;
	// begin inline asm
	shfl.sync.down.b32 %r403, %r404, %r410, %r411, %r412;
	// end inline asm
	// begin inline asm
	shfl.sync.down.b32 %r408, %r409, %r410, %r411, %r412;
	// end inline asm
	mov.b64 	%rd34, {%r403, %r408};
	cvt.u16.u32 	%rs24, %r393;
	setp.gt.s32 	%p300, %r329, 23;
	@%p300 bra 	$L__BB8_33;
	and.b16  	%rs325, %rs369, 255;
	setp.eq.s16 	%p301, %rs325, 0;
	and.b16  	%rs326, %rs24, 255;
	setp.eq.s16 	%p302, %rs326, 0;
	or.pred  	%p303, %p301, %p302;
	@%p303 bra 	$L__BB8_32;
	min.s64 	%rd436, %rd34, %rd436;
	mov.b16 	%rs369, 1;
	bra.uni 	$L__BB8_33;
$L__BB8_32:
	setp.eq.s16 	%p304, %rs325, 0;
	selp.b16 	%rs369, %rs24, %rs369, %p304;
	selp.b64 	%rd436, %rd34, %rd436, %p304;
$L__BB8_33:
	cvt.u32.u16 	%r434, %rs369;
	and.b32  	%r415, %r434, 255;
	mov.b32 	%r431, 16;
	mov.b32 	%r432, 31;
	mov.b32 	%r433, -1;
	// begin inline asm
	shfl.sync.down.b32 %r414, %r415, %r431, %r432, %r433;
	// end inline asm
	// begin inline asm
	shfl.sync.down.b32 %r419, %r420, %r431, %r432, %r433;
	// end inline asm
	mov.b64 	{%r425, %r430}, %rd436;
	// begin inline asm
	shfl.sync.down.b32 %r424, %r425, %r431, %r432, %r433;
	// end inline asm
	// begin inline asm
	shfl.sync.down.b32 %r429, %r430, %r431, %r432, %r433;
	// end inline asm
	mov.b64 	%rd38, {%r424, %r429};
	cvt.u16.u32 	%rs27, %r414;
	setp.gt.s32 	%p305, %r329, 15;
	@%p305 bra 	$L__BB8_37;
	and.b16  	%rs329, %rs369, 255;
	setp.eq.s16 	%p306, %rs329, 0;
	and.b16  	%rs330, %rs27, 255;
	setp.eq.s16 	%p307, %rs330, 0;
	or.pred  	%p308, %p306, %p307;
	@%p308 bra 	$L__BB8_36;
	min.s64 	%rd436, %rd38, %rd436;
	mov.b16 	%rs369, 1;
	bra.uni 	$L__BB8_37;
$L__BB8_36:
	setp.eq.s16 	%p309, %rs329, 0;
	selp.b16 	%rs369, %rs27, %rs369, %p309;
	selp.b64 	%rd436, %rd38, %rd436, %p309;
$L__BB8_37:
	setp.ne.s32 	%p310, %r329, 0;
	@%p310 bra 	$L__BB8_39;
	shr.u32 	%r435, %r5, 1;
	and.b32  	%r436, %r435, 496;
	mov.u32 	%r437, _ZZN3cub18CUB_300001_SM_10006detail6reduce18DeviceReduceKernelINS2_10policy_hubIN4cuda3std3__45tupleIJblEEEyN6thrust24THRUST_300001_SM_1000_NS8cuda_cub9__find_if7functorIS9_EEE10Policy1000ENSB_12zip_iteratorINS8_IJNSD_26transform_input_iterator_tIbNSC_6detail35transform_pair_of_input_iterators_tIbNSB_6detail15normal_iteratorINSB_10device_ptrIKdEEEESR_NS7_8equal_toIdEEEENS7_10__not_fn_tINS7_10__identityEEEEENSB_17counting_iteratorIlNSB_11use_defaultES10_S10_EEEEEEEySF_S9_SW_EEvT0_PT3_T1_NS0_13GridEvenShareIS17_EET2_T4_E12temp_storage;
	add.s32 	%r438, %r437, %r436;
	st.shared.u8 	[%r438+8], %rs369;
	st.shared.u64 	[%r438+16], %rd436;
$L__BB8_39:
	bar.sync 	0;
	setp.ne.s32 	%p311, %r5, 0;
	@%p311 bra 	$L__BB8_122;
	ld.shared.u8 	%rs333, [_ZZN3cub18CUB_300001_SM_10006detail6reduce18DeviceReduceKernelINS2_10policy_hubIN4cuda3std3__45tupleIJblEEEyN6thrust24THRUST_300001_SM_1000_NS8cuda_cub9__find_if7functorIS9_EEE10Policy1000ENSB_12zip_iteratorINS8_IJNSD_26transform_input_iterator_tIbNSC_6detail35transform_pair_of_input_iterators_tIbNSB_6detail15normal_iteratorINSB_10device_ptrIKdEEEESR_NS7_8equal_toIdEEEENS7_10__not_fn_tINS7_10__identityEEEEENSB_17counting_iteratorIlNSB_11use_defaultES10_S10_EEEEEEEySF_S9_SW_EEvT0_PT3_T1_NS0_13GridEvenShareIS17_EET2_T4_E12temp_storage+24];
	ld.shared.u64 	%rd396, [_ZZN3cub18CUB_300001_SM_10006detail6reduce18DeviceReduceKernelINS2_10policy_hubIN4cuda3std3__45tupleIJblEEEyN6thrust24THRUST_300001_SM_1000_NS8cuda_cub9__find_if7functorIS9_EEE10Policy1000ENSB_12zip_iteratorINS8_IJNSD_26transform_input_iterator_tIbNSC_6detail35transform_pair_of_input_iterators_tIbNSB_6detail15normal_iteratorINSB_10device_ptrIKdEEEESR_NS7_8equal_toIdEEEENS7_10__not_fn_tINS7_10__identityEEEEENSB_17counting_iteratorIlNSB_11use_defaultES10_S10_EEEEEEEySF_S9_SW_EEvT0_PT3_T1_NS0_13GridEvenShareIS17_EET2_T4_E12temp_storage+32];
	and.b16  	%rs334, %rs369, 255;
	setp.eq.s16 	%p312, %rs334, 0;
	setp.eq.s16 	%p313, %rs333, 0;
	min.s64 	%rd397, %rd396, %rd436;
	selp.b16 	%rs335, %rs369, 1, %p313;
	selp.b16 	%rs336, %rs333, %rs335, %p312;
	and.b16  	%rs337, %rs336, 255;
	selp.b64 	%rd398, %rd436, %rd397, %p313;
	selp.b64 	%rd399, %rd396, %rd398, %p312;
	ld.shared.u8 	%rs338, [_ZZN3cub18CUB_300001_SM_10006detail6reduce18DeviceReduceKernelINS2_10policy_hubIN4cuda3std3__45tupleIJblEEEyN6thrust24THRUST_300001_SM_1000_NS8cuda_cub9__find_if7functorIS9_EEE10Policy1000ENSB_12zip_iteratorINS8_IJNSD_26transform_input_iterator_tIbNSC_6detail35transform_pair_of_input_iterators_tIbNSB_6detail15normal_iteratorINSB_10device_ptrIKdEEEESR_NS7_8equal_toIdEEEENS7_10__not_fn_tINS7_10__identityEEEEENSB_17counting_iteratorIlNSB_11use_defaultES10_S10_EEEEEEEySF_S9_SW_EEvT0_PT3_T1_NS0_13GridEvenShareIS17_EET2_T4_E12temp_storage+40];
	ld.shared.u64 	%rd400, [_ZZN3cub18CUB_300001_SM_10006detail6reduce18DeviceReduceKernelINS2_10policy_hubIN4cuda3std3__45tupleIJblEEEyN6thrust24THRUST_300001_SM_1000_NS8cuda_cub9__find_if7functorIS9_EEE10Policy1000ENSB_12zip_iteratorINS8_IJNSD_26transform_input_iterator_tIbNSC_6detail35transform_pair_of_input_iterators_tIbNSB_6detail15normal_iteratorINSB_10device_ptrIKdEEEESR_NS7_8equal_toIdEEEENS7_10__not_fn_tINS7_10__identityEEEEENSB_17counting_iteratorIlNSB_11use_defaultES10_S10_EEEEEEEySF_S9_SW_EEvT0_PT3_T1_NS0_13GridEvenShareIS17_EET2_T4_E12temp_storage+48];
	setp.eq.s16 	%p314, %rs337, 0;
	setp.eq.s16 	%p315, %rs338, 0;
	min.s64 	%rd401, %rd400, %rd399;
	selp.b16 	%rs339, %rs336, 1, %p315;
	selp.b16 	%rs340, %rs338, %rs339, %p314;
	and.b16  	%rs341, %rs340, 255;
	selp.b64 	%rd402, %rd399, %rd401, %p315;
	selp.b64 	%rd403, %rd400, %rd402, %p314;
	ld.shared.u8 	%rs342, [_ZZN3cub18CUB_300001_SM_10006detail6reduce18DeviceReduceKernelINS2_10policy_hubIN4cuda3std3__45tupleIJblEEEyN6thrust24THRUST_300001_SM_1000_NS8cuda_cub9__find_if7functorIS9_EEE10Policy1000ENSB_12zip_iteratorINS8_IJNSD_26transform_input_iterator_tIbNSC_6detail35transform_pair_of_input_iterators_tIbNSB_6detail15normal_iteratorINSB_10device_ptrIKdEEEESR_NS7_8equal_toIdEEEENS7_10__not_fn_tINS7_10__identityEEEEENSB_17counting_iteratorIlNSB_11use_defaultES10_S10_EEEEEEEySF_S9_SW_EEvT0_PT3_T1_NS0_13GridEvenShareIS17_EET2_T4_E12temp_storage+56];
	ld.shared.u64 	%rd404, [_ZZN3cub18CUB_300001_SM_10006detail6reduce18DeviceReduceKernelINS2_10policy_hubIN4cuda3std3__45tupleIJblEEEyN6thrust24THRUST_300001_SM_1000_NS8cuda_cub9__find_if7functorIS9_EEE10Policy1000ENSB_12zip_iteratorINS8_IJNSD_26transform_input_iterator_tIbNSC_6detail35transform_pair_of_input_iterators_tIbNSB_6detail15normal_iteratorINSB_10device_ptrIKdEEEESR_NS7_8equal_toIdEEEENS7_10__not_fn_tINS7_10__identityEEEEENSB_17counting_iteratorIlNSB_11use_defaultES10_S10_EEEEEEEySF_S9_SW_EEvT0_PT3_T1_NS0_13GridEvenShareIS17_EET2_T4_E12temp_storage+64];
	setp.eq.s16 	%p316, %rs341, 0;
	setp.eq.s16 	%p317, %rs342, 0;
	min.s64 	%rd405, %rd404, %rd403;
	selp.b16 	%rs343, %rs340, 1, %p317;
	selp.b16 	%rs344, %rs342, %rs343, %p316;
	and.b16  	%rs345, %rs344, 255;
	selp.b64 	%rd406, %rd403, %rd405, %p317;
	selp.b64 	%rd407, %rd404, %rd406, %p316;
	ld.shared.u8 	%rs346, [_ZZN3cub18CUB_300001_SM_10006detail6reduce18DeviceReduceKernelINS2_10policy_hubIN4cuda3std3__45tupleIJblEEEyN6thrust24THRUST_300001_SM_1000_NS8cuda_cub9__find_if7functorIS9_EEE10Policy1000ENSB_12zip_iteratorINS8_IJNSD_26transform_input_iterator_tIbNSC_6detail35transform_pair_of_input_iterators_tIbNSB_6detail15normal_iteratorINSB_10device_ptrIKdEEEESR_NS7_8equal_toIdEEEENS7_10__not_fn_tINS7_10__identityEEEEENSB_17counting_iteratorIlNSB_11use_defaultES10_S10_EEEEEEEySF_S9_SW_EEvT0_PT3_T1_NS0_13GridEvenShareIS17_EET2_T4_E12temp_storage+72];
	ld.shared.u64 	%rd408, [_ZZN3cub18CUB_300001_SM_10006detail6reduce18DeviceReduceKernelINS2_10policy_hubIN4cuda3std3__45tupleIJblEEEyN6thrust24THRUST_300001_SM_1000_NS8cuda_cub9__find_if7functorIS9_EEE10Policy1000ENSB_12zip_iteratorINS8_IJNSD_26transform_input_iterator_tIbNSC_6detail35transform_pair_of_input_iterators_tIbNSB_6detail15normal_iteratorINSB_10device_ptrIKdEEEESR_NS7_8equal_toIdEEEENS7_10__not_fn_tINS7_10__identityEEEEENSB_17counting_iteratorIlNSB_11use_defaultES10_S10_EEEEEEEySF_S9_SW_EEvT0_PT3_T1_NS0_13GridEvenShareIS17_EET2_T4_E12temp_storage+80];
	setp.eq.s16 	%p318, %rs345, 0;
	setp.eq.s16 	%p319, %rs346, 0;
	min.s64 	%rd409, %rd408, %rd407;
	selp.b16 	%rs347, %rs344, 1, %p319;
	selp.b16 	%rs348, %rs346, %rs347, %p318;
	and.b16  	%rs349, %rs348, 255;
	selp.b64 	%rd410, %rd407, %rd409, %p319;
	selp.b64 	%rd411, %rd408, %rd410, %p318;
	ld.shared.u8 	%rs350, [_ZZN3cub18CUB_300001_SM_10006detail6reduce18DeviceReduceKernelINS2_10policy_hubIN4cuda3std3__45tupleIJblEEEyN6thrust24THRUST_300001_SM_1000_NS8cuda_cub9__find_if7functorIS9_EEE10Policy1000ENSB_12zip_iteratorINS8_IJNSD_26transform_input_iterator_tIbNSC_6detail35transform_pair_of_input_iterators_tIbNSB_6detail15normal_iteratorINSB_10device_ptrIKdEEEESR_NS7_8equal_toIdEEEENS7_10__not_fn_tINS7_10__identityEEEEENSB_17counting_iteratorIlNSB_11use_defaultES10_S10_EEEEEEEySF_S9_SW_EEvT0_PT3_T1_NS0_13GridEvenShareIS17_EET2_T4_E12temp_storage+88];
	ld.shared.u64 	%rd412, [_ZZN3cub18CUB_300001_SM_10006detail6reduce18DeviceReduceKernelINS2_10policy_hubIN4cuda3std3__45tupleIJblEEEyN6thrust24THRUST_300001_SM_1000_NS8cuda_cub9__find_if7functorIS9_EEE10Policy1000ENSB_12zip_iteratorINS8_IJNSD_26transform_input_iterator_tIbNSC_6detail35transform_pair_of_input_iterators_tIbNSB_6detail15normal_iteratorINSB_10device_ptrIKdEEEESR_NS7_8equal_toIdEEEENS7_10__not_fn_tINS7_10__identityEEEEENSB_17counting_iteratorIlNSB_11use_defaultES10_S10_EEEEEEEySF_S9_SW_EEvT0_PT3_T1_NS0_13GridEvenShareIS17_EET2_T4_E12temp_storage+96];
	setp.eq.s16 	%p320, %rs349, 0;
	setp.eq.s16 	%p321, %rs350, 0;
	min.s64 	%rd413, %rd412, %rd411;
	selp.b16 	%rs351, %rs348, 1, %p321;
	selp.b16 	%rs352, %rs350, %rs351, %p320;
	and.b16  	%rs353, %rs352, 255;
	selp.b64 	%rd414, %rd411, %rd413, %p321;
	selp.b64 	%rd415, %rd412, %rd414, %p320;
	ld.shared.u8 	%rs354, [_ZZN3cub18CUB_300001_SM_10006detail6reduce18DeviceReduceKernelINS2_10policy_hubIN4cuda3std3__45tupleIJblEEEyN6thrust24THRUST_300001_SM_1000_NS8cuda_cub9__find_if7functorIS9_EEE10Policy1000ENSB_12zip_iteratorINS8_IJNSD_26transform_input_iterator_tIbNSC_6detail35transform_pair_of_input_iterators_tIbNSB_6detail15normal_iteratorINSB_10device_ptrIKdEEEESR_NS7_8equal_toIdEEEENS7_10__not_fn_tINS7_10__identityEEEEENSB_17counting_iteratorIlNSB_11use_defaultES10_S10_EEEEEEEySF_S9_SW_EEvT0_PT3_T1_NS0_13GridEvenShareIS17_EET2_T4_E12temp_storage+104];
	ld.shared.u64 	%rd416, [_ZZN3cub18CUB_300001_SM_10006detail6reduce18DeviceReduceKernelINS2_10policy_hubIN4cuda3std3__45tupleIJblEEEyN6thrust24THRUST_300001_SM_1000_NS8cuda_cub9__find_if7functorIS9_EEE10Policy1000ENSB_12zip_iteratorINS8_IJNSD_26transform_input_iterator_tIbNSC_6detail35transform_pair_of_input_iterators_tIbNSB_6detail15normal_iteratorINSB_10device_ptrIKdEEEESR_NS7_8equal_toIdEEEENS7_10__not_fn_tINS7_10__identityEEEEENSB_17counting_iteratorIlNSB_11use_defaultES10_S10_EEEEEEEySF_S9_SW_EEvT0_PT3_T1_NS0_13GridEvenShareIS17_EET2_T4_E12temp_storage+112];
	setp.eq.s16 	%p322, %rs353, 0;
	setp.eq.s16 	%p323, %rs354, 0;
	min.s64 	%rd417, %rd416, %rd415;
	selp.b16 	%rs355, %rs352, 1, %p323;
	selp.b16 	%rs356, %rs354, %rs355, %p322;
	and.b16  	%rs357, %rs356, 255;
	selp.b64 	%rd418, %rd415, %rd417, %p323;
	selp.b64 	%rd419, %rd416, %rd418, %p322;
	ld.shared.u8 	%rs358, [_ZZN3cub18CUB_300001_SM_10006detail6reduce18DeviceReduceKernelINS2_10policy_hubIN4cuda3std3__45tupleIJblEEEyN6thrust24THRUST_300001_SM_1000_NS8cuda_cub9__find_if7functorIS9_EEE10Policy1000ENSB_12zip_iteratorINS8_IJNSD_26transform_input_iterator_tIbNSC_6detail35transform_pair_of_input_iterators_tIbNSB_6detail15normal_iteratorINSB_10device_ptrIKdEEEESR_NS7_8equal_toIdEEEENS7_10__not_fn_tINS7_10__identityEEEEENSB_17counting_iteratorIlNSB_11use_defaultES10_S10_EEEEEEEySF_S9_SW_EEvT0_PT3_T1_NS0_13GridEvenShareIS17_EET2_T4_E12temp_storage+120];
	ld.shared.u64 	%rd420, [_ZZN3cub18CUB_300001_SM_10006detail6reduce18DeviceReduceKernelINS2_10policy_hubIN4cuda3std3__45tupleIJblEEEyN6thrust24THRUST_300001_SM_1000_NS8cuda_cub9__find_if7functorIS9_EEE10Policy1000ENSB_12zip_iteratorINS8_IJNSD_26transform_input_iterator_tIbNSC_6detail35transform_pair_of_input_iterators_tIbNSB_6detail15normal_iteratorINSB_10device_ptrIKdEEEESR_NS7_8equal_toIdEEEENS7_10__not_fn_tINS7_10__identityEEEEENSB_17counting_iteratorIlNSB_11use_defaultES10_S10_EEEEEEEySF_S9_SW_EEvT0_PT3_T1_NS0_13GridEvenShareIS17_EET2_T4_E12temp_storage+128];
	setp.eq.s16 	%p324, %rs357, 0;
	setp.eq.s16 	%p325, %rs358, 0;
	min.s64 	%rd421, %rd420, %rd419;
	selp.b16 	%rs359, %rs356, 1, %p325;
	selp.b16 	%rs369, %rs358, %rs359, %p324;
	selp.b64 	%rd422, %rd419, %rd421, %p325;
	selp.b64 	%rd436, %rd420, %rd422, %p324;
	bra.uni 	$L__BB8_122;
$L__BB8_41:
	// begin inline asm
	mov.u32 %r211, %laneid;
	// end inline asm
	and.b32  	%r232, %r5, 992;
	add.s32 	%r233, %r232, 32;
	setp.gt.s32 	%p236, %r233, %r4;
	not.b32 	%r234, %r232;
	add.s32 	%r235, %r4, %r234;
	selp.b32 	%r230, %r235, 31, %p236;
	cvt.u32.u16 	%r236, %rs369;
	and.b32  	%r213, %r236, 255;
	mov.b32 	%r229, 1;
	mov.b32 	%r231, -1;
	// begin inline asm
	shfl.sync.down.b32 %r212, %r213, %r229, %r230, %r231;
	// end inline asm
	// begin inline asm
	shfl.sync.down.b32 %r217, %r218, %r229, %r230, %r231;
	// end inline asm
	mov.b64 	{%r223, %r228}, %rd436;
	// begin inline asm
	shfl.sync.down.b32 %r222, %r223, %r229, %r230, %r231;
	// end inline asm
	// begin inline asm
	shfl.sync.down.b32 %r227, %r228, %r229, %r230, %r231;
	// end inline asm
	mov.b64 	%rd43, {%r222, %r227};
	cvt.u16.u32 	%rs31, %r212;
	setp.ge.s32 	%p237, %r211, %r230;
	@%p237 bra 	$L__BB8_45;
	and.b16  	%rs272, %rs369, 255;
	setp.eq.s16 	%p238, %rs272, 0;
	and.b16  	%rs273, %rs31, 255;
	setp.eq.s16 	%p239, %rs273, 0;
	or.pred  	%p240, %p238, %p239;
	@%p240 bra 	$L__BB8_44;
	min.s64 	%rd436, %rd43, %rd436;
	mov.b16 	%rs369, 1;
	bra.uni 	$L__BB8_45;
$L__BB8_44:
	setp.eq.s16 	%p241, %rs272, 0;
	selp.b16 	%rs369, %rs31, %rs369, %p241;
	selp.b64 	%rd436, %rd43, %rd436, %p241;
$L__BB8_45:
	cvt.u32.u16 	%r257, %rs369;
	and.b32  	%r238, %r257, 255;
	mov.b32 	%r254, 2;
	mov.b32 	%r256, -1;
	// begin inline asm
	shfl.sync.down.b32 %r237, %r238, %r254, %r230, %r256;
	// end inline asm
	// begin inline asm
	shfl.sync.down.b32 %r242, %r243, %r254, %r230, %r256;
	// end inline asm
	mov.b64 	{%r248, %r253}, %rd436;
	// begin inline asm
	shfl.sync.down.b32 %r247, %r248, %r254, %r230, %r256;
	// end inline asm
	// begin inline asm
	shfl.sync.down.b32 %r252, %r253, %r254, %r230, %r256;
	// end inline asm
	mov.b64 	%rd47, {%r247, %r252};
	cvt.u16.u32 	%rs34, %r237;
	add.s32 	%r258, %r211, 2;
	setp.gt.s32 	%p242, %r258, %r230;
	@%p242 bra 	$L__BB8_49;
	and.b16  	%rs276, %rs369, 255;
	setp.eq.s16 	%p243, %rs276, 0;
	and.b16  	%rs277, %rs34, 255;
	setp.eq.s16 	%p244, %rs277, 0;
	or.pred  	%p245, %p243, %p244;
	@%p245 bra 	$L__BB8_48;
	min.s64 	%rd436, %rd47, %rd436;
	mov.b16 	%rs369, 1;
	bra.uni 	$L__BB8_49;
$L__BB8_48:
	setp.eq.s16 	%p246, %rs276, 0;
	selp.b16 	%rs369, %rs34, %rs369, %p246;
	selp.b64 	%rd436, %rd47, %rd436, %p246;
$L__BB8_49:
	cvt.u32.u16 	%r279, %rs369;
	and.b32  	%r260, %r279, 255;
	mov.b32 	%r276, 4;
	mov.b32 	%r278, -1;
	// begin inline asm
	shfl.sync.down.b32 %r259, %r260, %r276, %r230, %r278;
	// end inline asm
	// begin inline asm
	shfl.sync.down.b32 %r264, %r265, %r276, %r230, %r278;
	// end inline asm
	mov.b64 	{%r270, %r275}, %rd436;
	// begin inline asm
	shfl.sync.down.b32 %r269, %r270, %r276, %r230, %r278;
	// end inline asm
	// begin inline asm
	shfl.sync.down.b32 %r274, %r275, %r276, %r230, %r278;
	// end inline asm
	mov.b64 	%rd51, {%r269, %r274};
	cvt.u16.u32 	%rs37, %r259;
	add.s32 	%r280, %r211, 4;
	setp.gt.s32 	%p247, %r280, %r230;
	@%p247 bra 	$L__BB8_53;
	and.b16  	%rs280, %rs369, 255;
	setp.eq.s16 	%p248, %rs280, 0;
	and.b16  	%rs281, %rs37, 255;
	setp.eq.s16 	%p249, %rs281, 0;
	or.pred  	%p250, %p248, %p249;
	@%p250 bra 	$L__BB8_52;
	min.s64 	%rd436, %rd51, %rd436;
	mov.b16 	%rs369, 1;
	bra.uni 	$L__BB8_53;
$L__BB8_52:
	setp.eq.s16 	%p251, %rs280, 0;
	selp.b16 	%rs369, %rs37, %rs369, %p251;
	selp.b64 	%rd436, %rd51, %rd436, %p251;
$L__BB8_53:
	cvt.u32.u16 	%r301, %rs369;
	and.b32  	%r282, %r301, 255;
	mov.b32 	%r298, 8;
	mov.b32 	%r300, -1;
	// begin inline asm
	shfl.sync.down.b32 %r281, %r282, %r298, %r230, %r300;
	// end inline asm
	// begin inline asm
	shfl.sync.down.b32 %r286, %r287, %r298, %r230, %r300;
	// end inline asm
	mov.b64 	{%r292, %r297}, %rd436;
	// begin inline asm
	shfl.sync.down.b32 %r291, %r292, %r298, %r230, %r300;
	// end inline asm
	// begin inline asm
	shfl.sync.down.b32 %r296, %r297, %r298, %r230, %r300;
	// end inline asm
	mov.b64 	%rd55, {%r291, %r296};
	cvt.u16.u32 	%rs40, %r281;
	add.s32 	%r302, %r211, 8;
	setp.gt.s32 	%p252, %r302, %r230;
	@%p252 bra 	$L__BB8_57;
	and.b16  	%rs284, %rs369, 255;
	setp.eq.s16 	%p253, %rs284, 0;
	and.b16  	%rs285, %rs40, 255;
	setp.eq.s16 	%p254, %rs285, 0;
	or.pred  	%p255, %p253, %p254;
	@%p255 bra 	$L__BB8_56;
	min.s64 	%rd436, %rd55, %rd436;
	mov.b16 	%rs369, 1;
	bra.uni 	$L__BB8_57;
$L__BB8_56:
	setp.eq.s16 	%p256, %rs284, 0;
	selp.b16 	%rs369, %rs40, %rs369, %p256;
	selp.b64 	%rd436, %rd55, %rd436, %p256;
$L__BB8_57:
	cvt.u32.u16 	%r323, %rs369;
	and.b32  	%r304, %r323, 255;
	mov.b32 	%r320, 16;
	mov.b32 	%r322, -1;
	// begin inline asm
	shfl.sync.down.b32 %r303, %r304, %r320, %r230, %r322;
	// end inline asm
	// begin inline asm
	shfl.sync.down.b32 %r308, %r309, %r320, %r230, %r322;
	// end inline asm
	mov.b64 	{%r314, %r319}, %rd436;
	// begin inline asm
	shfl.sync.down.b32 %r313, %r314, %r320, %r230, %r322;
	// end inline asm
	// begin inline asm
	shfl.sync.down.b32 %r318, %r319, %r320, %r230, %r322;
	// end inline asm
	mov.b64 	%rd59, {%r313, %r318};
	cvt.u16.u32 	%rs43, %r303;
	add.s32 	%r324, %r211, 16;
	setp.gt.s32 	%p257, %r324, %r230;
	@%p257 bra 	$L__BB8_61;
	and.b16  	%rs288, %rs369, 255;
	setp.eq.s16 	%p258, %rs288, 0;
	and.b16  	%rs289, %rs43, 255;
	setp.eq.s16 	%p259, %rs289, 0;
	or.pred  	%p260, %p258, %p259;
	@%p260 bra 	$L__BB8_60;
	min.s64 	%rd436, %rd59, %rd436;
	mov.b16 	%rs369, 1;
	bra.uni 	$L__BB8_61;
$L__BB8_60:
	setp.eq.s16 	%p261, %rs288, 0;
	selp.b16 	%rs369, %rs43, %rs369, %p261;
	selp.b64 	%rd436, %rd59, %rd436, %p261;
$L__BB8_61:
	setp.ne.s32 	%p262, %r211, 0;
	@%p262 bra 	$L__BB8_63;
	shr.u32 	%r325, %r5, 1;
	and.b32  	%r326, %r325, 496;
	mov.u32 	%r327, _ZZN3cub18CUB_300001_SM_10006detail6reduce18DeviceReduceKernelINS2_10policy_hubIN4cuda3std3__45tupleIJblEEEyN6thrust24THRUST_300001_SM_1000_NS8cuda_cub9__find_if7functorIS9_EEE10Policy1000ENSB_12zip_iteratorINS8_IJNSD_26transform_input_iterator_tIbNSC_6detail35transform_pair_of_input_iterators_tIbNSB_6detail15normal_iteratorINSB_10device_ptrIKdEEEESR_NS7_8equal_toIdEEEENS7_10__not_fn_tINS7_10__identityEEEEENSB_17counting_iteratorIlNSB_11use_defaultES10_S10_EEEEEEEySF_S9_SW_EEvT0_PT3_T1_NS0_13GridEvenShareIS17_EET2_T4_E12temp_storage;
	add.s32 	%r328, %r327, %r326;
	st.shared.u8 	[%r328+8], %rs369;
	st.shared.u64 	[%r328+16], %rd436;
$L__BB8_63:
	bar.sync 	0;
	setp.ne.s32 	%p263, %r5, 0;
	@%p263 bra 	$L__BB8_122;
	setp.lt.s32 	%p264, %r4, 33;
	@%p264 bra 	$L__BB8_66;
	ld.shared.u8 	%rs292, [_ZZN3cub18CUB_300001_SM_10006detail6reduce18DeviceReduceKernelINS2_10policy_hubIN4cuda3std3__45tupleIJblEEEyN6thrust24THRUST_300001_SM_1000_NS8cuda_cub9__find_if7functorIS9_EEE10Policy1000ENSB_12zip_iteratorINS8_IJNSD_26transform_input_iterator_tIbNSC_6detail35transform_pair_of_input_iterators_tIbNSB_6detail15normal_iteratorINSB_10device_ptrIKdEEEESR_NS7_8equal_toIdEEEENS7_10__not_fn_tINS7_10__identityEEEEENSB_17counting_iteratorIlNSB_11use_defaultES10_S10_EEEEEEEySF_S9_SW_EEvT0_PT3_T1_NS0_13GridEvenShareIS17_EET2_T4_E12temp_storage+24];
	ld.shared.u64 	%rd375, [_ZZN3cub18CUB_300001_SM_10006detail6reduce18DeviceReduceKernelINS2_10policy_hubIN4cuda3std3__45tupleIJblEEEyN6thrust24THRUST_300001_SM_1000_NS8cuda_cub9__find_if7functorIS9_EEE10Policy1000ENSB_12zip_iteratorINS8_IJNSD_26transform_input_iterator_tIbNSC_6detail35transform_pair_of_input_iterators_tIbNSB_6detail15normal_iteratorINSB_10device_ptrIKdEEEESR_NS7_8equal_toIdEEEENS7_10__not_fn_tINS7_10__identityEEEEENSB_17counting_iteratorIlNSB_11use_defaultES10_S10_EEEEEEEySF_S9_SW_EEvT0_PT3_T1_NS0_13GridEvenShareIS17_EET2_T4_E12temp_storage+32];
	and.b16  	%rs293, %rs369, 255;
	setp.eq.s16 	%p265, %rs293, 0;
	setp.eq.s16 	%p266, %rs292, 0;
	min.s64 	%rd376, %rd375, %rd436;
	selp.b16 	%rs294, %rs369, 1, %p266;
	selp.b16 	%rs369, %rs292, %rs294, %p265;
	selp.b64 	%rd377, %rd436, %rd376, %p266;
	selp.b64 	%rd436, %rd375, %rd377, %p265;
$L__BB8_66:
	setp.lt.s32 	%p267, %r4, 65;
	@%p267 bra 	$L__BB8_68;
	ld.shared.u8 	%rs295, [_ZZN3cub18CUB_300001_SM_10006detail6reduce18DeviceReduceKernelINS2_10policy_hubIN4cuda3std3__45tupleIJblEEEyN6thrust24THRUST_300001_SM_1000_NS8cuda_cub9__find_if7functorIS9_EEE10Policy1000ENSB_12zip_iteratorINS8_IJNSD_26transform_input_iterator_tIbNSC_6detail35transform_pair_of_input_iterators_tIbNSB_6detail15normal_iteratorINSB_10device_ptrIKdEEEESR_NS7_8equal_toIdEEEENS7_10__not_fn_tINS7_10__identityEEEEENSB_17counting_iteratorIlNSB_11use_defaultES10_S10_EEEEEEEySF_S9_SW_EEvT0_PT3_T1_NS0_13GridEvenShareIS17_EET2_T4_E12temp_storage+40];
	ld.shared.u64 	%rd378, [_ZZN3cub18CUB_300001_SM_10006detail6reduce18DeviceReduceKernelINS2_10policy_hubIN4cuda3std3__45tupleIJblEEEyN6thrust24THRUST_300001_SM_1000_NS8cuda_cub9__find_if7functorIS9_EEE10Policy1000ENSB_12zip_iteratorINS8_IJNSD_26transform_input_iterator_tIbNSC_6detail35transform_pair_of_input_iterators_tIbNSB_6detail15normal_iteratorINSB_10device_ptrIKdEEEESR_NS7_8equal_toIdEEEENS7_10__not_fn_tINS7_10__identityEEEEENSB_17counting_iteratorIlNSB_11use_defaultES10_S10_EEEEEEEySF_S9_SW_EEvT0_PT3_T1_NS0_13GridEvenShareIS17_EET2_T4_E12temp_storage+48];
	and.b16  	%rs296, %rs369, 255;
	setp.eq.s16 	%p268, %rs296, 0;
	setp.eq.s16 	%p269, %rs295, 0;
	min.s64 	%rd379, %rd378, %rd436;
	selp.b16 	%rs297, %rs369, 1, %p269;
	selp.b16 	%rs369, %rs295, %rs297, %p268;
	selp.b64 	%rd380, %rd436, %rd379, %p269;
	selp.b64 	%rd436, %rd378, %rd380, %p268;
$L__BB8_68:
	setp.lt.s32 	%p270, %r4, 97;
	@%p270 bra 	$L__BB8_70;
	ld.shared.u8 	%rs298, [_ZZN3cub18CUB_300001_SM_10006detail6reduce18DeviceReduceKernelINS2_10policy_hubIN4cuda3std3__45tupleIJblEEEyN6thrust24THRUST_300001_SM_1000_NS8cuda_cub9__find_if7functorIS9_EEE10Policy1000ENSB_12zip_iteratorINS8_IJNSD_26transform_input_iterator_tIbNSC_6detail35transform_pair_of_input_iterators_tIbNSB_6detail15normal_iteratorINSB_10device_ptrIKdEEEESR_NS7_8equal_toIdEEEENS7_10__not_fn_tINS7_10__identityEEEEENSB_17counting_iteratorIlNSB_11use_defaultES10_S10_EEEEEEEySF_S9_SW_EEvT0_PT3_T1_NS0_13GridEvenShareIS17_EET2_T4_E12temp_storage+56];
	ld.shared.u64 	%rd381, [_ZZN3cub18CUB_300001_SM_10006detail6reduce18DeviceReduceKernelINS2_10policy_hubIN4cuda3std3__45tupleIJblEEEyN6thrust24THRUST_300001_SM_1000_NS8cuda_cub9__find_if7functorIS9_EEE10Policy1000ENSB_12zip_iteratorINS8_IJNSD_26transform_input_iterator_tIbNSC_6detail35transform_pair_of_input_iterators_tIbNSB_6detail15normal_iteratorINSB_10device_ptrIKdEEEESR_NS7_8equal_toIdEEEENS7_10__not_fn_tINS7_10__identityEEEEENSB_17counting_iteratorIlNSB_11use_defaultES10_S10_EEEEEEEySF_S9_SW_EEvT0_PT3_T1_NS0_13GridEvenShareIS17_EET2_T4_E12temp_storage+64];
	and.b16  	%rs299, %rs369, 255;
	setp.eq.s16 	%p271, %rs299, 0;
	setp.eq.s16 	%p272, %rs298, 0;
	min.s64 	%rd382, %rd381, %rd436;
	selp.b16 	%rs300, %rs369, 1, %p272;
	selp.b16 	%rs369, %rs298, %rs300, %p271;
	selp.b64 	%rd383, %rd436, %rd382, %p272;
	selp.b64 	%rd436, %rd381, %rd383, %p271;
$L__BB8_70:
	setp.lt.s32 	%p273, %r4, 129;
	@%p273 bra 	$L__BB8_72;
	ld.shared.u8 	%rs301, [_ZZN3cub18CUB_300001_SM_10006detail6reduce18DeviceReduceKernelINS2_10policy_hubIN4cuda3std3__45tupleIJblEEEyN6thrust24THRUST_300001_SM_1000_NS8cuda_cub9__find_if7functorIS9_EEE10Policy1000ENSB_12zip_iteratorINS8_IJNSD_26transform_input_iterator_tIbNSC_6detail35transform_pair_of_input_iterators_tIbNSB_6detail15normal_iteratorINSB_10device_ptrIKdEEEESR_NS7_8equal_toIdEEEENS7_10__not_fn_tINS7_10__identityEEEEENSB_17counting_iteratorIlNSB_11use_defaultES10_S10_EEEEEEEySF_S9_SW_EEvT0_PT3_T1_NS0_13GridEvenShareIS17_EET2_T4_E12temp_storage+72];
	ld.shared.u64 	%rd384, [_ZZN3cub18CUB_300001_SM_10006detail6reduce18DeviceReduceKernelINS2_10policy_hubIN4cuda3std3__45tupleIJblEEEyN6thrust24THRUST_300001_SM_1000_NS8cuda_cub9__find_if7functorIS9_EEE10Policy1000ENSB_12zip_iteratorINS8_IJNSD_26transform_input_iterator_tIbNSC_6detail35transform_pair_of_input_iterators_tIbNSB_6detail15normal_iteratorINSB_10device_ptrIKdEEEESR_NS7_8equal_toIdEEEENS7_10__not_fn_tINS7_10__identityEEEEENSB_17counting_iteratorIlNSB_11use_defaultES10_S10_EEEEEEEySF_S9_SW_EEvT0_PT3_T1_NS0_13GridEvenShareIS17_EET2_T4_E12temp_storage+80];
	and.b16  	%rs302, %rs369, 255;
	setp.eq.s16 	%p274, %rs302, 0;
	setp.eq.s16 	%p275, %rs301, 0;
	min.s64 	%rd385, %rd384, %rd436;
	selp.b16 	%rs303, %rs369, 1, %p275;
	selp.b16 	%rs369, %rs301, %rs303, %p274;
	selp.b64 	%rd386, %rd436, %rd385, %p275;
	selp.b64 	%rd436, %rd384, %rd386, %p274;
$L__BB8_72:
	setp.lt.s32 	%p276, %r4, 161;
	@%p276 bra 	$L__BB8_74;
	ld.shared.u8 	%rs304, [_ZZN3cub18CUB_300001_SM_10006detail6reduce18DeviceReduceKernelINS2_10policy_hubIN4cuda3std3__45tupleIJblEEEyN6thrust24THRUST_300001_SM_1000_NS8cuda_cub9__find_if7functorIS9_EEE10Policy1000ENSB_12zip_iteratorINS8_IJNSD_26transform_input_iterator_tIbNSC_6detail35transform_pair_of_input_iterators_tIbNSB_6detail15normal_iteratorINSB_10device_ptrIKdEEEESR_NS7_8equal_toIdEEEENS7_10__not_fn_tINS7_10__identityEEEEENSB_17counting_iteratorIlNSB_11use_defaultES10_S10_EEEEEEEySF_S9_SW_EEvT0_PT3_T1_NS0_13GridEvenShareIS17_EET2_T4_E12temp_storage+88];
	ld.shared.u64 	%rd387, [_ZZN3cub18CUB_300001_SM_10006detail6reduce18DeviceReduceKernelINS2_10policy_hubIN4cuda3std3__45tupleIJblEEEyN6thrust24THRUST_300001_SM_1000_NS8cuda_cub9__find_if7functorIS9_EEE10Policy1000ENSB_12zip_iteratorINS8_IJNSD_26transform_input_iterator_tIbNSC_6detail35transform_pair_of_input_iterators_tIbNSB_6detail15normal_iteratorINSB_10device_ptrIKdEEEESR_NS7_8equal_toIdEEEENS7_10__not_fn_tINS7_10__identityEEEEENSB_17counting_iteratorIlNSB_11use_defaultES10_S10_EEEEEEEySF_S9_SW_EEvT0_PT3_T1_NS0_13GridEvenShareIS17_EET2_T4_E12temp_storage+96];
	and.b16  	%rs305, %rs369, 255;
	setp.eq.s16 	%p277, %rs305, 0;
	setp.eq.s16 	%p278, %rs304, 0;
	min.s64 	%rd388, %rd387, %rd436;
	selp.b16 	%rs306, %rs369, 1, %p278;
	selp.b16 	%rs369, %rs304, %rs306, %p277;
	selp.b64 	%rd389, %rd436, %rd388, %p278;
	selp.b64 	%rd436, %rd387, %rd389, %p277;
$L__BB8_74:
	setp.lt.s32 	%p279, %r4, 193;
	@%p279 bra 	$L__BB8_76;
	ld.shared.u8 	%rs307, [_ZZN3cub18CUB_300001_SM_10006detail6reduce18DeviceReduceKernelINS2_10policy_hubIN4cuda3std3__45tupleIJblEEEyN6thrust24THRUST_300001_SM_1000_NS8cuda_cub9__find_if7functorIS9_EEE10Policy1000ENSB_12zip_iteratorINS8_IJNSD_26transform_input_iterator_tIbNSC_6detail35transform_pair_of_input_iterators_tIbNSB_6detail15normal_iteratorINSB_10device_ptrIKdEEEESR_NS7_8equal_toIdEEEENS7_10__not_fn_tINS7_10__identityEEEEENSB_17counting_iteratorIlNSB_11use_defaultES10_S10_EEEEEEEySF_S9_SW_EEvT0_PT3_T1_NS0_13GridEvenShareIS17_EET2_T4_E12temp_storage+104];
	ld.shared.u64 	%rd390, [_ZZN3cub18CUB_300001_SM_10006detail6reduce18DeviceReduceKernelINS2_10policy_hubIN4cuda3std3__45tupleIJblEEEyN6thrust24THRUST_300001_SM_1000_NS8cuda_cub9__find_if7functorIS9_EEE10Policy1000ENSB_12zip_iteratorINS8_IJNSD_26transform_input_iterator_tIbNSC_6detail35transform_pair_of_input_iterators_tIbNSB_6detail15normal_iteratorINSB_10device_ptrIKdEEEESR_NS7_8equal_toIdEEEENS7_10__not_fn_tINS7_10__identityEEEEENSB_17counting_iteratorIlNSB_11use_defaultES10_S10_EEEEEEEySF_S9_SW_EEvT0_PT3_T1_NS0_13GridEvenShareIS17_EET2_T4_E12temp_storage+112];
	and.b16  	%rs308, %rs369, 255;
	setp.eq.s16 	%p280, %rs308, 0;
	setp.eq.s16 	%p281, %rs307, 0;
	min.s64 	%rd391, %rd390, %rd436;
	selp.b16 	%rs309, %rs369, 1, %p281;
	selp.b16 	%rs369, %rs307, %rs309, %p280;
	selp.b64 	%rd392, %rd436, %rd391, %p281;
	selp.b64 	%rd436, %rd390, %rd392, %p280;
$L__BB8_76:
	setp.lt.s32 	%p282, %r4, 225;
	@%p282 bra 	$L__BB8_122;
	ld.shared.u8 	%rs310, [_ZZN3cub18CUB_300001_SM_10006detail6reduce18DeviceReduceKernelINS2_10policy_hubIN4cuda3std3__45tupleIJblEEEyN6thrust24THRUST_300001_SM_1000_NS8cuda_cub9__find_if7functorIS9_EEE10Policy1000ENSB_12zip_iteratorINS8_IJNSD_26transform_input_iterator_tIbNSC_6detail35transform_pair_of_input_iterators_tIbNSB_6detail15normal_iteratorINSB_10device_ptrIKdEEEESR_NS7_8equal_toIdEEEENS7_10__not_fn_tINS7_10__identityEEEEENSB_17counting_iteratorIlNSB_11use_defaultES10_S10_EEEEEEEySF_S9_SW_EEvT0_PT3_T1_NS0_13GridEvenShareIS17_EET2_T4_E12temp_storage+120];
	ld.shared.u64 	%rd393, [_ZZN3cub18CUB_300001_SM_10006detail6reduce18DeviceReduceKernelINS2_10policy_hubIN4cuda3std3__45tupleIJblEEEyN6thrust24THRUST_300001_SM_1000_NS8cuda_cub9__find_if7functorIS9_EEE10Policy1000ENSB_12zip_iteratorINS8_IJNSD_26transform_input_iterator_tIbNSC_6detail35transform_pair_of_input_iterators_tIbNSB_6detail15normal_iteratorINSB_10device_ptrIKdEEEESR_NS7_8equal_toIdEEEENS7_10__not_fn_tINS7_10__identityEEEEENSB_17counting_iteratorIlNSB_11use_defaultES10_S10_EEEEEEEySF_S9_SW_EEvT0_PT3_T1_NS0_13GridEvenShareIS17_EET2_T4_E12temp_storage+128];
	and.b16  	%rs311, %rs369, 255;
	setp.eq.s16 	%p283, %rs311, 0;
	setp.eq.s16 	%p284, %rs310, 0;
	min.s64 	%rd394, %rd393, %rd436;
	selp.b16 	%rs312, %rs369, 1, %p284;
	selp.b16 	%rs369, %rs310, %rs312, %p283;
	selp.b64 	%rd395, %rd436, %rd394, %p284;
	selp.b64 	%rd436, %rd393, %rd395, %p283;
	bra.uni 	$L__BB8_122;
$L__BB8_78:
	mov.u32 	%r26, %tid.x;
	add.s64 	%rd122, %rd4, %rd6;
	cvt.u64.u32 	%rd76, %r26;
	add.s64 	%rd123, %rd76, %rd6;
	shl.b64 	%rd124, %rd123, 3;
	add.s64 	%rd125, %rd2, %rd124;
	add.s64 	%rd126, %rd3, %rd124;
	ld.global.f64 	%fd9, [%rd125];
	ld.global.f64 	%fd10, [%rd126];
	setp.eq.f64 	%p2, %fd9, %fd10;
	add.s32 	%r49, %r26, 256;
	cvt.u64.u32 	%rd127, %r49;
	ld.global.f64 	%fd11, [%rd125+2048];
	ld.global.f64 	%fd13, [%rd126+2048];
	setp.eq.f64 	%p3, %fd11, %fd13;
	add.s32 	%r50, %r26, 512;
	cvt.u64.u32 	%rd128, %r50;
	add.s64 	%rd129, %rd122, %rd128;
	ld.global.f64 	%fd15, [%rd125+4096];
	ld.global.f64 	%fd16, [%rd126+4096];
	setp.eq.f64 	%p4, %fd15, %fd16;
	add.s64 	%rd130, %rd129, 256;
	ld.global.f64 	%fd17, [%rd125+6144];
	ld.global.f64 	%fd18, [%rd126+6144];
	setp.neu.f64 	%p6, %fd17, %fd18;
	and.pred  	%p8, %p2, %p3;
	selp.b64 	%rd131, %rd127, %rd76, %p2;
	add.s64 	%rd132, %rd122, %rd131;
	min.s64 	%rd133, %rd129, %rd132;
	and.pred  	%p9, %p8, %p4;
	selp.b64 	%rd134, %rd132, %rd133, %p4;
	selp.b64 	%rd135, %rd129, %rd134, %p8;
	min.s64 	%rd136, %rd130, %rd135;
	not.pred 	%p10, %p9;
	or.pred  	%p11, %p10, %p6;
	selp.u16 	%rs369, 1, 0, %p11;
	selp.b64 	%rd137, %rd136, %rd135, %p6;
	selp.b64 	%rd436, %rd130, %rd137, %p9;
	setp.lt.u64 	%p12, %rd7, %rd5;
	@%p12 bra 	$L__BB8_98;
	cvt.u32.u64 	%r52, %rd5;
	cvt.u32.u64 	%r53, %rd6;
	cvt.u32.u64 	%r27, %rd1;
	not.b32 	%r54, %r26;
	add.s32 	%r55, %r54, %r27;
	sub.s32 	%r56, %r55, %r52;
	sub.s32 	%r446, %r56, %r53;
	mov.b32 	%r447, 0;
	mov.u64 	%rd453, %rd6;
$L__BB8_80:
	add.s64 	%rd453, %rd453, %rd5;
	add.s64 	%rd138, %rd1, -1024;
	setp.gt.u64 	%p13, %rd453, %rd138;
	@%p13 bra 	$L__BB8_86;
	add.s64 	%rd139, %rd453, %rd76;
	shl.b64 	%rd140, %rd139, 3;
	add.s64 	%rd141, %rd2, %rd140;
	add.s64 	%rd142, %rd3, %rd140;
	add.s64 	%rd81, %rd139, %rd4;
	ld.global.f64 	%fd1, [%rd141];
	ld.global.f64 	%fd2, [%rd142];
	ld.global.f64 	%fd3, [%rd141+2048];
	ld.global.f64 	%fd4, [%rd142+2048];
	ld.global.f64 	%fd5, [%rd141+4096];
	ld.global.f64 	%fd6, [%rd142+4096];
	ld.global.f64 	%fd7, [%rd141+6144];
	ld.global.f64 	%fd8, [%rd142+6144];
	and.b16  	%rs93, %rs369, 255;
	setp.eq.s16 	%p14, %rs93, 0;
	@%p14 bra 	$L__BB8_84;
	setp.eq.f64 	%p15, %fd1, %fd2;
	@%p15 bra 	$L__BB8_85;
	min.s64 	%rd436, %rd81, %rd436;
	mov.b16 	%rs369, 1;
	bra.uni 	$L__BB8_85;
$L__BB8_84:
	setp.neu.f64 	%p16, %fd1, %fd2;
	selp.u16 	%rs369, 1, 0, %p16;
	mov.u64 	%rd436, %rd81;
$L__BB8_85:
	add.s64 	%rd143, %rd81, 256;
	add.s64 	%rd144, %rd81, 512;
	add.s64 	%rd145, %rd81, 768;
	setp.neu.f64 	%p17, %fd7, %fd8;
	setp.neu.f64 	%p18, %fd5, %fd6;
	setp.neu.f64 	%p19, %fd3, %fd4;
	cvt.u32.u64 	%r57, %rd5;
	and.b16  	%rs95, %rs369, 255;
	setp.eq.s16 	%p20, %rs95, 0;
	min.s64 	%rd146, %rd143, %rd436;
	selp.b16 	%rs96, 1, %rs369, %p19;
	selp.u16 	%rs97, 1, 0, %p19;
	selp.b16 	%rs98, %rs97, %rs96, %p20;
	and.b16  	%rs99, %rs98, 255;
	selp.b64 	%rd147, %rd146, %rd436, %p19;
	selp.b64 	%rd148, %rd143, %rd147, %p20;
	setp.eq.s16 	%p21, %rs99, 0;
	min.s64 	%rd149, %rd144, %rd148;
	selp.b16 	%rs100, 1, %rs98, %p18;
	selp.u16 	%rs101, 1, 0, %p18;
	selp.b16 	%rs102, %rs101, %rs100, %p21;
	and.b16  	%rs103, %rs102, 255;
	selp.b64 	%rd150, %rd149, %rd148, %p18;
	selp.b64 	%rd151, %rd144, %rd150, %p21;
	setp.eq.s16 	%p22, %rs103, 0;
	min.s64 	%rd152, %rd145, %rd151;
	selp.b16 	%rs104, 1, %rs102, %p17;
	selp.u16 	%rs105, 1, 0, %p17;
	selp.b16 	%rs369, %rs105, %rs104, %p22;
	selp.b64 	%rd153, %rd152, %rd151, %p17;
	selp.b64 	%rd436, %rd145, %rd153, %p22;
	sub.s64 	%rd154, %rd1, %rd453;
	setp.lt.u64 	%p23, %rd154, %rd5;
	add.s32 	%r447, %r447, 1;
	sub.s32 	%r446, %r446, %r57;
	@%p23 bra 	$L__BB8_98;
	bra.uni 	$L__BB8_80;
$L__BB8_86:
	setp.le.u64 	%p24, %rd1, %rd453;
	cvt.u32.u64 	%r58, %rd453;
	cvt.u32.u64 	%r59, %rd1;
	sub.s32 	%r60, %r59, %r58;
	setp.ge.s32 	%p25, %r26, %r60;
	or.pred  	%p26, %p24, %p25;
	@%p26 bra 	$L__BB8_98;
	cvt.u32.u64 	%r62, %rd5;
	cvt.u32.u64 	%r63, %rd6;
	not.b32 	%r64, %r26;
	add.s32 	%r33, %r64, %r27;
	add.s32 	%r65, %r62, %r63;
	sub.s32 	%r66, %r33, %r65;
	mul.lo.s32 	%r67, %r1, %r447;
	shl.b32 	%r68, %r67, 10;
	sub.s32 	%r69, %r66, %r68;
	shr.u32 	%r70, %r69, 8;
	add.s32 	%r34, %r70, 1;
	and.b32  	%r35, %r34, 7;
	setp.lt.u32 	%p27, %r69, 1792;
	mov.u32 	%r450, %r26;
	@%p27 bra 	$L__BB8_90;
	shr.u32 	%r71, %r446, 8;
	add.s32 	%r72, %r71, 1;
	and.b32  	%r73, %r72, 33554424;
	neg.s32 	%r448, %r73;
	mov.u32 	%r450, %r26;
$L__BB8_89:
	.pragma "nounroll";
	cvt.u64.u32 	%rd156, %r450;
	add.s64 	%rd157, %rd453, %rd156;
	shl.b64 	%rd158, %rd157, 3;
	add.s64 	%rd159, %rd2, %rd158;
	add.s64 	%rd160, %rd3, %rd158;
	add.s64 	%rd161, %rd157, %rd4;
	ld.global.f64 	%fd19, [%rd159];
	ld.global.f64 	%fd20, [%rd160];
	setp.neu.f64 	%p28, %fd19, %fd20;
	selp.u16 	%rs107, 1, 0, %p28;
	and.b16  	%rs108, %rs369, 255;
	setp.ne.s16 	%p30, %rs108, 0;
	and.pred  	%p31, %p30, %p28;
	min.s64 	%rd162, %rd161, %rd436;
	setp.eq.s16 	%p32, %rs108, 0;
	selp.b16 	%rs109, %rs107, %rs369, %p32;
	selp.b64 	%rd163, %rd161, %rd436, %p32;
	selp.b16 	%rs110, 1, %rs109, %p31;
	and.b16  	%rs111, %rs110, 255;
	selp.b64 	%rd164, %rd162, %rd163, %p31;
	add.s64 	%rd165, %rd161, 256;
	ld.global.f64 	%fd21, [%rd159+2048];
	ld.global.f64 	%fd22, [%rd160+2048];
	setp.neu.f64 	%p33, %fd21, %fd22;
	selp.u16 	%rs112, 1, 0, %p33;
	setp.ne.s16 	%p35, %rs111, 0;
	and.pred  	%p36, %p35, %p33;
	min.s64 	%rd166, %rd165, %rd164;
	setp.eq.s16 	%p37, %rs111, 0;
	selp.b16 	%rs113, %rs112, %rs110, %p37;
	selp.b64 	%rd167, %rd165, %rd164, %p37;
	selp.b16 	%rs114, 1, %rs113, %p36;
	and.b16  	%rs115, %rs114, 255;
	selp.b64 	%rd168, %rd166, %rd167, %p36;
	add.s64 	%rd169, %rd161, 512;
	ld.global.f64 	%fd23, [%rd159+4096];
	ld.global.f64 	%fd24, [%rd160+4096];
	setp.neu.f64 	%p38, %fd23, %fd24;
	selp.u16 	%rs116, 1, 0, %p38;
	setp.ne.s16 	%p40, %rs115, 0;
	and.pred  	%p41, %p40, %p38;
	min.s64 	%rd170, %rd169, %rd168;
	setp.eq.s16 	%p42, %rs115, 0;
	selp.b16 	%rs117, %rs116, %rs114, %p42;
	selp.b64 	%rd171, %rd169, %rd168, %p42;
	selp.b16 	%rs118, 1, %rs117, %p41;
	and.b16  	%rs119, %rs118, 255;
	selp.b64 	%rd172, %rd170, %rd171, %p41;
	add.s64 	%rd173, %rd161, 768;
	ld.global.f64 	%fd25, [%rd159+6144];
	ld.global.f64 	%fd26, [%rd160+6144];
	setp.neu.f64 	%p43, %fd25, %fd26;
	selp.u16 	%rs120, 1, 0, %p43;
	setp.ne.s16 	%p45, %rs119, 0;
	and.pred  	%p46, %p45, %p43;
	min.s64 	%rd174, %rd173, %rd172;
	setp.eq.s16 	%p47, %rs119, 0;
	selp.b16 	%rs121, %rs120, %rs118, %p47;
	selp.b64 	%rd175, %rd173, %rd172, %p47;
	selp.b16 	%rs122, 1, %rs121, %p46;
	and.b16  	%rs123, %rs122, 255;
	selp.b64 	%rd176, %rd174, %rd175, %p46;
	add.s64 	%rd177, %rd161, 1024;
	ld.global.f64 	%fd27, [%rd159+8192];
	ld.global.f64 	%fd28, [%rd160+8192];
	setp.neu.f64 	%p48, %fd27, %fd28;
	selp.u16 	%rs124, 1, 0, %p48;
	setp.ne.s16 	%p50, %rs123, 0;
	and.pred  	%p51, %p50, %p48;
	min.s64 	%rd178, %rd177, %rd176;
	setp.eq.s16 	%p52, %rs123, 0;
	selp.b16 	%rs125, %rs124, %rs122, %p52;
	selp.b64 	%rd179, %rd177, %rd176, %p52;
	selp.b16 	%rs126, 1, %rs125, %p51;
	and.b16  	%rs127, %rs126, 255;
	selp.b64 	%rd180, %rd178, %rd179, %p51;
	add.s64 	%rd181, %rd161, 1280;
	ld.global.f64 	%fd29, [%rd159+10240];
	ld.global.f64 	%fd30, [%rd160+10240];
	setp.neu.f64 	%p53, %fd29, %fd30;
	selp.u16 	%rs128, 1, 0, %p53;
	setp.ne.s16 	%p55, %rs127, 0;
	and.pred  	%p56, %p55, %p53;
	min.s64 	%rd182, %rd181, %rd180;
	setp.eq.s16 	%p57, %rs127, 0;
	selp.b16 	%rs129, %rs128, %rs126, %p57;
	selp.b64 	%rd183, %rd181, %rd180, %p57;
	selp.b16 	%rs130, 1, %rs129, %p56;
	and.b16  	%rs131, %rs130, 255;
	selp.b64 	%rd184, %rd182, %rd183, %p56;
	add.s64 	%rd185, %rd161, 1536;
	ld.global.f64 	%fd31, [%rd159+12288];
	ld.global.f64 	%fd32, [%rd160+12288];
	setp.neu.f64 	%p58, %fd31, %fd32;
	selp.u16 	%rs132, 1, 0, %p58;
	setp.ne.s16 	%p60, %rs131, 0;
	and.pred  	%p61, %p60, %p58;
	min.s64 	%rd186, %rd185, %rd184;
	setp.eq.s16 	%p62, %rs131, 0;
	selp.b16 	%rs133, %rs132, %rs130, %p62;
	selp.b64 	%rd187, %rd185, %rd184, %p62;
	selp.b16 	%rs134, 1, %rs133, %p61;
	and.b16  	%rs135, %rs134, 255;
	selp.b64 	%rd188, %rd186, %rd187, %p61;
	add.s64 	%rd189, %rd161, 1792;
	ld.global.f64 	%fd33, [%rd159+14336];
	ld.global.f64 	%fd34, [%rd160+14336];
	setp.neu.f64 	%p63, %fd33, %fd34;
	selp.u16 	%rs136, 1, 0, %p63;
	setp.ne.s16 	%p65, %rs135, 0;
	and.pred  	%p66, %p65, %p63;
	min.s64 	%rd190, %rd189, %rd188;
	setp.eq.s16 	%p67, %rs135, 0;
	selp.b16 	%rs137, %rs136, %rs134, %p67;
	selp.b64 	%rd191, %rd189, %rd188, %p67;
	selp.b16 	%rs369, 1, %rs137, %p66;
	selp.b64 	%rd436, %rd190, %rd191, %p66;
	add.s32 	%r450, %r450, 2048;
	add.s32 	%r448, %r448, 8;
	setp.ne.s32 	%p68, %r448, 0;
	@%p68 bra 	$L__BB8_89;
$L__BB8_90:
	setp.eq.s32 	%p69, %r35, 0;
	@%p69 bra 	$L__BB8_98;
	setp.lt.u32 	%p70, %r35, 4;
	@%p70 bra 	$L__BB8_93;
	cvt.u64.u32 	%rd193, %r450;
	add.s64 	%rd194, %rd453, %rd193;
	shl.b64 	%rd195, %rd194, 3;
	add.s64 	%rd196, %rd2, %rd195;
	add.s64 	%rd197, %rd3, %rd195;
	add.s64 	%rd198, %rd194, %rd4;
	ld.global.f64 	%fd35, [%rd196];
	ld.global.f64 	%fd36, [%rd197];
	setp.neu.f64 	%p71, %fd35, %fd36;
	selp.u16 	%rs139, 1, 0, %p71;
	and.b16  	%rs140, %rs369, 255;
	setp.ne.s16 	%p73, %rs140, 0;
	and.pred  	%p74, %p73, %p71;
	min.s64 	%rd199, %rd198, %rd436;
	setp.eq.s16 	%p75, %rs140, 0;
	selp.b16 	%rs141, %rs139, %rs369, %p75;
	selp.b64 	%rd200, %rd198, %rd436, %p75;
	selp.b16 	%rs142, 1, %rs141, %p74;
	and.b16  	%rs143, %rs142, 255;
	selp.b64 	%rd201, %rd199, %rd200, %p74;
	add.s32 	%r74, %r450, 256;
	cvt.u64.u32 	%rd202, %r74;
	add.s64 	%rd203, %rd453, %rd202;
	add.s64 	%rd204, %rd203, %rd4;
	ld.global.f64 	%fd37, [%rd196+2048];
	ld.global.f64 	%fd38, [%rd197+2048];
	setp.neu.f64 	%p76, %fd37, %fd38;
	selp.u16 	%rs144, 1, 0, %p76;
	setp.ne.s16 	%p78, %rs143, 0;
	and.pred  	%p79, %p78, %p76;
	min.s64 	%rd205, %rd204, %rd201;
	setp.eq.s16 	%p80, %rs143, 0;
	selp.b16 	%rs145, %rs144, %rs142, %p80;
	selp.b64 	%rd206, %rd204, %rd201, %p80;
	selp.b16 	%rs146, 1, %rs145, %p79;
	and.b16  	%rs147, %rs146, 255;
	selp.b64 	%rd207, %rd205, %rd206, %p79;
	add.s32 	%r75, %r450, 512;
	cvt.u64.u32 	%rd208, %r75;
	add.s64 	%rd209, %rd453, %rd208;
	add.s64 	%rd210, %rd209, %rd4;
	ld.global.f64 	%fd39, [%rd196+4096];
	ld.global.f64 	%fd40, [%rd197+4096];
	setp.neu.f64 	%p81, %fd39, %fd40;
	selp.u16 	%rs148, 1, 0, %p81;
	setp.ne.s16 	%p83, %rs147, 0;
	and.pred  	%p84, %p83, %p81;
	min.s64 	%rd211, %rd210, %rd207;
	setp.eq.s16 	%p85, %rs147, 0;
	selp.b16 	%rs149, %rs148, %rs146, %p85;
	selp.b64 	%rd212, %rd210, %rd207, %p85;
	selp.b16 	%rs150, 1, %rs149, %p84;
	and.b16  	%rs151, %rs150, 255;
	selp.b64 	%rd213, %rd211, %rd212, %p84;
	add.s32 	%r76, %r450, 768;
	cvt.u64.u32 	%rd214, %r76;
	add.s64 	%rd215, %rd453, %rd214;
	add.s64 	%rd216, %rd215, %rd4;
	ld.global.f64 	%fd41, [%rd196+6144];
	ld.global.f64 	%fd42, [%rd197+6144];
	setp.neu.f64 	%p86, %fd41, %fd42;
	selp.u16 	%rs152, 1, 0, %p86;
	setp.ne.s16 	%p88, %rs151, 0;
	and.pred  	%p89, %p88, %p86;
	min.s64 	%rd217, %rd216, %rd213;
	setp.eq.s16 	%p90, %rs151, 0;
	selp.b16 	%rs153, %rs152, %rs150, %p90;
	selp.b64 	%rd218, %rd216, %rd213, %p90;
	selp.b16 	%rs369, 1, %rs153, %p89;
	selp.b64 	%rd436, %rd217, %rd218, %p89;
	add.s32 	%r450, %r450, 1024;
$L__BB8_93:
	and.b32  	%r77, %r34, 3;
	setp.eq.s32 	%p91, %r77, 0;
	@%p91 bra 	$L__BB8_98;
	setp.eq.s32 	%p92, %r77, 1;
	@%p92 bra 	$L__BB8_96;
	cvt.u64.u32 	%rd220, %r450;
	add.s64 	%rd221, %rd453, %rd220;
	shl.b64 	%rd222, %rd221, 3;
	add.s64 	%rd223, %rd2, %rd222;
	add.s64 	%rd224, %rd3, %rd222;
	add.s64 	%rd225, %rd221, %rd4;
	ld.global.f64 	%fd43, [%rd223];
	ld.global.f64 	%fd44, [%rd224];
	setp.neu.f64 	%p93, %fd43, %fd44;
	selp.u16 	%rs155, 1, 0, %p93;
	and.b16  	%rs156, %rs369, 255;
	setp.ne.s16 	%p95, %rs156, 0;
	and.pred  	%p96, %p95, %p93;
	min.s64 	%rd226, %rd225, %rd436;
	setp.eq.s16 	%p97, %rs156, 0;
	selp.b16 	%rs157, %rs155, %rs369, %p97;
	selp.b64 	%rd227, %rd225, %rd436, %p97;
	selp.b16 	%rs158, 1, %rs157, %p96;
	and.b16  	%rs159, %rs158, 255;
	selp.b64 	%rd228, %rd226, %rd227, %p96;
	add.s32 	%r78, %r450, 256;
	cvt.u64.u32 	%rd229, %r78;
	add.s64 	%rd230, %rd453, %rd229;
	add.s64 	%rd231, %rd230, %rd4;
	ld.global.f64 	%fd45, [%rd223+2048];
	ld.global.f64 	%fd46, [%rd224+2048];
	setp.neu.f64 	%p98, %fd45, %fd46;
	selp.u16 	%rs160, 1, 0, %p98;
	setp.ne.s16 	%p100, %rs159, 0;
	and.pred  	%p101, %p100, %p98;
	min.s64 	%rd232, %rd231, %rd228;
	setp.eq.s16 	%p102, %rs159, 0;
	selp.b16 	%rs161, %rs160, %rs158, %p102;
	selp.b64 	%rd233, %rd231, %rd228, %p102;
	selp.b16 	%rs369, 1, %rs161, %p101;
	selp.b64 	%rd436, %rd232, %rd233, %p101;
	add.s32 	%r450, %r450, 512;
$L__BB8_96:
	and.b32  	%r79, %r33, 256;
	setp.ne.s32 	%p103, %r79, 0;
	@%p103 bra 	$L__BB8_98;
	cvt.u64.u32 	%rd234, %r450;
	add.s64 	%rd235, %rd453, %rd234;
	shl.b64 	%rd236, %rd235, 3;
	add.s64 	%rd237, %rd2, %rd236;
	add.s64 	%rd238, %rd3, %rd236;
	add.s64 	%rd239, %rd235, %rd4;
	ld.global.f64 	%fd47, [%rd237];
	ld.global.f64 	%fd48, [%rd238];
	setp.neu.f64 	%p104, %fd47, %fd48;
	selp.u16 	%rs162, 1, 0, %p104;
	and.b16  	%rs163, %rs369, 255;
	setp.ne.s16 	%p106, %rs163, 0;
	and.pred  	%p107, %p106, %p104;
	min.s64 	%rd240, %rd239, %rd436;
	setp.eq.s16 	%p108, %rs163, 0;
	selp.b16 	%rs164, %rs162, %rs369, %p108;
	selp.b64 	%rd241, %rd239, %rd436, %p108;
	selp.b16 	%rs369, 1, %rs164, %p107;
	selp.b64 	%rd436, %rd240, %rd241, %p107;
$L__BB8_98:
	// begin inline asm
	mov.u32 %r80, %laneid;
	// end inline asm
	cvt.u32.u16 	%r101, %rs369;
	and.b32  	%r82, %r101, 255;
	mov.b32 	%r98, 1;
	mov.b32 	%r99, 31;
	mov.b32 	%r100, -1;
	// begin inline asm
	shfl.sync.down.b32 %r81, %r82, %r98, %r99, %r100;
	// end inline asm
	// begin inline asm
	shfl.sync.down.b32 %r86, %r87, %r98, %r99, %r100;
	// end inline asm
	mov.b64 	{%r92, %r97}, %rd436;
	// begin inline asm
	shfl.sync.down.b32 %r91, %r92, %r98, %r99, %r100;
	// end inline asm
	// begin inline asm
	shfl.sync.down.b32 %r96, %r97, %r98, %r99, %r100;
	// end inline asm
	mov.b64 	%rd97, {%r91, %r96};
	cvt.u16.u32 	%rs76, %r81;
	setp.gt.s32 	%p109, %r80, 30;
	@%p109 bra 	$L__BB8_102;
	and.b16  	%rs165, %rs369, 255;
	setp.eq.s16 	%p110, %rs165, 0;
	and.b16  	%rs166, %rs76, 255;
	setp.eq.s16 	%p111, %rs166, 0;
	or.pred  	%p112, %p110, %p111;
	@%p112 bra 	$L__BB8_101;
	min.s64 	%rd436, %rd97, %rd436;
	mov.b16 	%rs369, 1;
	bra.uni 	$L__BB8_102;
$L__BB8_101:
	setp.eq.s16 	%p113, %rs165, 0;
	selp.b16 	%rs369, %rs76, %rs369, %p113;
	selp.b64 	%rd436, %rd97, %rd436, %p113;
$L__BB8_102:
	cvt.u32.u16 	%r122, %rs369;
	and.b32  	%r103, %r122, 255;
	mov.b32 	%r119, 2;
	mov.b32 	%r120, 31;
	mov.b32 	%r121, -1;
	// begin inline asm
	shfl.sync.down.b32 %r102, %r103, %r119, %r120, %r121;
	// end inline asm
	// begin inline asm
	shfl.sync.down.b32 %r107, %r108, %r119, %r120, %r121;
	// end inline asm
	mov.b64 	{%r113, %r118}, %rd436;
	// begin inline asm
	shfl.sync.down.b32 %r112, %r113, %r119, %r120, %r121;
	// end inline asm
	// begin inline asm
	shfl.sync.down.b32 %r117, %r118, %r119, %r120, %r121;
	// end inline asm
	mov.b64 	%rd101, {%r112, %r117};
	cvt.u16.u32 	%rs79, %r102;
	setp.gt.s32 	%p114, %r80, 29;
	@%p114 bra 	$L__BB8_106;
	and.b16  	%rs169, %rs369, 255;
	setp.eq.s16 	%p115, %rs169, 0;
	and.b16  	%rs170, %rs79, 255;
	setp.eq.s16 	%p116, %rs170, 0;
	or.pred  	%p117, %p115, %p116;
	@%p117 bra 	$L__BB8_105;
	min.s64 	%rd436, %rd101, %rd436;
	mov.b16 	%rs369, 1;
	bra.uni 	$L__BB8_106;
$L__BB8_105:
	setp.eq.s16 	%p118, %rs169, 0;
	selp.b16 	%rs369, %rs79, %rs369, %p118;
	selp.b64 	%rd436, %rd101, %rd436, %p118;
$L__BB8_106:
	cvt.u32.u16 	%r143, %rs369;
	and.b32  	%r124, %r143, 255;
	mov.b32 	%r140, 4;
	mov.b32 	%r141, 31;
	mov.b32 	%r142, -1;
	// begin inline asm
	shfl.sync.down.b32 %r123, %r124, %r140, %r141, %r142;
	// end inline asm
	// begin inline asm
	shfl.sync.down.b32 %r128, %r129, %r140, %r141, %r142;
	// end inline asm
	mov.b64 	{%r134, %r139}, %rd436;
	// begin inline asm
	shfl.sync.down.b32 %r133, %r134, %r140, %r141, %r142;
	// end inline asm
	// begin inline asm
	shfl.sync.down.b32 %r138, %r139, %r140, %r141, %r142;
	// end inline asm
	mov.b64 	%rd105, {%r133, %r138};
	cvt.u16.u32 	%rs82, %r123;
	setp.gt.s32 	%p119, %r80, 27;
	@%p119 bra 	$L__BB8_110;
	and.b16  	%rs173, %rs369, 255;
	setp.eq.s16 	%p120, %rs173, 0;
	and.b16  	%rs174, %rs82, 255;
	setp.eq.s16 	%p121, %rs174, 0;
	or.pred  	%p122, %p120, %p121;
	@%p122 bra 	$L__BB8_109;
	min.s64 	%rd436, %rd105, %rd436;
	mov.b16 	%rs369, 1;
	bra.uni 	$L__BB8_110;
$L__BB8_109:
	setp.eq.s16 	%p123, %rs173, 0;
	selp.b16 	%rs369, %rs82, %rs369, %p123;
	selp.b64 	%rd436, %rd105, %rd436, %p123;
$L__BB8_110:
	cvt.u32.u16 	%r164, %rs369;
	and.b32  	%r145, %r164, 255;
	mov.b32 	%r161, 8;
	mov.b32 	%r162, 31;
	mov.b32 	%r163, -1;
	// begin inline asm
	shfl.sync.down.b32 %r144, %r145, %r161, %r162, %r163;
	// end inline asm
	// begin inline asm
	shfl.sync.down.b32 %r149, %r150, %r161, %r162, %r163;
	// end inline asm
	mov.b64 	{%r155, %r160}, %rd436;
	// begin inline asm
	shfl.sync.down.b32 %r154, %r155, %r161, %r162, %r163;
	// end inline asm
	// begin inline asm
	shfl.sync.down.b32 %r159, %r160, %r161, %r162, %r163;
	// end inline asm
	mov.b64 	%rd109, {%r154, %r159};
	cvt.u16.u32 	%rs85, %r144;
	setp.gt.s32 	%p124, %r80, 23;
	@%p124 bra 	$L__BB8_114;
	and.b16  	%rs177, %rs369, 255;
	setp.eq.s16 	%p125, %rs177, 0;
	and.b16  	%rs178, %rs85, 255;
	setp.eq.s16 	%p126, %rs178, 0;
	or.pred  	%p127, %p125, %p126;
	@%p127 bra 	$L__BB8_113;
	min.s64 	%rd436, %rd109, %rd436;
	mov.b16 	%rs369, 1;
	bra.uni 	$L__BB8_114;
$L__BB8_113:
	setp.eq.s16 	%p128, %rs177, 0;
	selp.b16 	%rs369, %rs85, %rs369, %p128;
	selp.b64 	%rd436, %rd109, %rd436, %p128;
$L__BB8_114:
	cvt.u32.u16 	%r185, %rs369;
	and.b32  	%r166, %r185, 255;
	mov.b32 	%r182, 16;
	mov.b32 	%r183, 31;
	mov.b32 	%r184, -1;
	// begin inline asm
	shfl.sync.down.b32 %r165, %r166, %r182, %r183, %r184;
	// end inline asm
	// begin inline asm
	shfl.sync.down.b32 %r170, %r171, %r182, %r183, %r184;
	// end inline asm
	mov.b64 	{%r176, %r181}, %rd436;
	// begin inline asm
	shfl.sync.down.b32 %r175, %r176, %r182, %r183, %r184;
	// end inline asm
	// begin inline asm
	shfl.sync.down.b32 %r180, %r181, %r182, %r183, %r184;
	// end inline asm
	mov.b64 	%rd113, {%r175, %r180};
	cvt.u16.u32 	%rs88, %r165;
	setp.gt.s32 	%p129, %r80, 15;
	@%p129 bra 	$L__BB8_118;
	and.b16  	%rs181, %rs369, 255;
	setp.eq.s16 	%p130, %rs181, 0;
	and.b16  	%rs182, %rs88, 255;
	setp.eq.s16 	%p131, %rs182, 0;
	or.pred  	%p132, %p130, %p131;
	@%p132 bra 	$L__BB8_117;
	min.s64 	%rd436, %rd113, %rd436;
	mov.b16 	%rs369, 1;
	bra.uni 	$L__BB8_118;
$L__BB8_117:
	setp.eq.s16 	%p133, %rs181, 0;
	selp.b16 	%rs369, %rs88, %rs369, %p133;
	selp.b64 	%rd436, %rd113, %rd436, %p133;
$L__BB8_118:
	setp.ne.s32 	%p134, %r80, 0;
	@%p134 bra 	$L__BB8_120;
	shr.u32 	%r186, %r26, 1;
	and.b32  	%r187, %r186, 496;
	mov.u32 	%r188, _ZZN3cub18CUB_300001_SM_10006detail6reduce18DeviceReduceKernelINS2_10policy_hubIN4cuda3std3__45tupleIJblEEEyN6thrust24THRUST_300001_SM_1000_NS8cuda_cub9__find_if7functorIS9_EEE10Policy1000ENSB_12zip_iteratorINS8_IJNSD_26transform_input_iterator_tIbNSC_6detail35transform_pair_of_input_iterators_tIbNSB_6detail15normal_iteratorINSB_10device_ptrIKdEEEESR_NS7_8equal_toIdEEEENS7_10__not_fn_tINS7_10__identityEEEEENSB_17counting_iteratorIlNSB_11use_defaultES10_S10_EEEEEEEySF_S9_SW_EEvT0_PT3_T1_NS0_13GridEvenShareIS17_EET2_T4_E12temp_storage;
	add.s32 	%r189, %r188, %r187;
	st.shared.u8 	[%r189+8], %rs369;
	st.shared.u64 	[%r189+16], %rd436;
$L__BB8_120:
	bar.sync 	0;
	setp.ne.s32 	%p135, %r26, 0;
	@%p135 bra 	$L__BB8_122;
	ld.shared.u8 	%rs185, [_ZZN3cub18CUB_300001_SM_10006detail6reduce18DeviceReduceKernelINS2_10policy_hubIN4cuda3std3__45tupleIJblEEEyN6thrust24THRUST_300001_SM_1000_NS8cuda_cub9__find_if7functorIS9_EEE10Policy1000ENSB_12zip_iteratorINS8_IJNSD_26transform_input_iterator_tIbNSC_6detail35transform_pair_of_input_iterators_tIbNSB_6detail15normal_iteratorINSB_10device_ptrIKdEEEESR_NS7_8equal_toIdEEEENS7_10__not_fn_tINS7_10__identityEEEEENSB_17counting_iteratorIlNSB_11use_defaultES10_S10_EEEEEEEySF_S9_SW_EEvT0_PT3_T1_NS0_13GridEvenShareIS17_EET2_T4_E12temp_storage+24];
	ld.shared.u64 	%rd242, [_ZZN3cub18CUB_300001_SM_10006detail6reduce18DeviceReduceKernelINS2_10policy_hubIN4cuda3std3__45tupleIJblEEEyN6thrust24THRUST_300001_SM_1000_NS8cuda_cub9__find_if7functorIS9_EEE10Policy1000ENSB_12zip_iteratorINS8_IJNSD_26transform_input_iterator_tIbNSC_6detail35transform_pair_of_input_iterators_tIbNSB_6detail15normal_iteratorINSB_10device_ptrIKdEEEESR_NS7_8equal_toIdEEEENS7_10__not_fn_tINS7_10__identityEEEEENSB_17counting_iteratorIlNSB_11use_defaultES10_S10_EEEEEEEySF_S9_SW_EEvT0_PT3_T1_NS0_13GridEvenShareIS17_EET2_T4_E12temp_storage+32];
	and.b16  	%rs186, %rs369, 255;
	setp.eq.s16 	%p136, %rs186, 0;
	setp.eq.s16 	%p137, %rs185, 0;
	min.s64 	%rd243, %rd242, %rd436;
	selp.b16 	%rs187, %rs369, 1, %p137;
	selp.b16 	%rs188, %rs185, %rs187, %p136;
	and.b16  	%rs189, %rs188, 255;
	selp.b64 	%rd244, %rd436, %rd243, %p137;
	selp.b64 	%rd245, %rd242, %rd244, %p136;
	ld.shared.u8 	%rs190, [_ZZN3cub18CUB_300001_SM_10006detail6reduce18DeviceReduceKernelINS2_10policy_hubIN4cuda3std3__45tupleIJblEEEyN6thrust24THRUST_300001_SM_1000_NS8cuda_cub9__find_if7functorIS9_EEE10Policy1000ENSB_12zip_iteratorINS8_IJNSD_26transform_input_iterator_tIbNSC_6detail35transform_pair_of_input_iterators_tIbNSB_6detail15normal_iteratorINSB_10device_ptrIKdEEEESR_NS7_8equal_toIdEEEENS7_10__not_fn_tINS7_10__identityEEEEENSB_17counting_iteratorIlNSB_11use_defaultES10_S10_EEEEEEEySF_S9_SW_EEvT0_PT3_T1_NS0_13GridEvenShareIS17_EET2_T4_E12temp_storage+40];
	ld.shared.u64 	%rd246, [_ZZN3cub18CUB_300001_SM_10006detail6reduce18DeviceReduceKernelINS2_10policy_hubIN4cuda3std3__45tupleIJblEEEyN6thrust24THRUST_300001_SM_1000_NS8cuda_cub9__find_if7functorIS9_EEE10Policy1000ENSB_12zip_iteratorINS8_IJNSD_26transform_input_iterator_tIbNSC_6detail35transform_pair_of_input_iterators_tIbNSB_6detail15normal_iteratorINSB_10device_ptrIKdEEEESR_NS7_8equal_toIdEEEENS7_10__not_fn_tINS7_10__identityEEEEENSB_17counting_iteratorIlNSB_11use_defaultES10_S10_EEEEEEEySF_S9_SW_EEvT0_PT3_T1_NS0_13GridEvenShareIS17_EET2_T4_E12temp_storage+48];
	setp.eq.s16 	%p138, %rs189, 0;
	setp.eq.s16 	%p139, %rs190, 0;
	min.s64 	%rd247, %rd246, %rd245;
	selp.b16 	%rs191, %rs188, 1, %p139;
	selp.b16 	%rs192, %rs190, %rs191, %p138;
	and.b16  	%rs193, %rs192, 255;
	selp.b64 	%rd248, %rd245, %rd247, %p139;
	selp.b64 	%rd249, %rd246, %rd248, %p138;
	ld.shared.u8 	%rs194, [_ZZN3cub18CUB_300001_SM_10006detail6reduce18DeviceReduceKernelINS2_10policy_hubIN4cuda3std3__45tupleIJblEEEyN6thrust24THRUST_300001_SM_1000_NS8cuda_cub9__find_if7functorIS9_EEE10Policy1000ENSB_12zip_iteratorINS8_IJNSD_26transform_input_iterator_tIbNSC_6detail35transform_pair_of_input_iterators_tIbNSB_6detail15normal_iteratorINSB_10device_ptrIKdEEEESR_NS7_8equal_toIdEEEENS7_10__not_fn_tINS7_10__identityEEEEENSB_17counting_iteratorIlNSB_11use_defaultES10_S10_EEEEEEEySF_S9_SW_EEvT0_PT3_T1_NS0_13GridEvenShareIS17_EET2_T4_E12temp_storage+56];
	ld.shared.u64 	%rd250, [_ZZN3cub18CUB_300001_SM_10006detail6reduce18DeviceReduceKernelINS2_10policy_hubIN4cuda3std3__45tupleIJblEEEyN6thrust24THRUST_300001_SM_1000_NS8cuda_cub9__find_if7functorIS9_EEE10Policy1000ENSB_12zip_iteratorINS8_IJNSD_26transform_input_iterator_tIbNSC_6detail35transform_pair_of_input_iterators_tIbNSB_6detail15normal_iteratorINSB_10device_ptrIKdEEEESR_NS7_8equal_toIdEEEENS7_10__not_fn_tINS7_10__identityEEEEENSB_17counting_iteratorIlNSB_11use_defaultES10_S10_EEEEEEEySF_S9_SW_EEvT0_PT3_T1_NS0_13GridEvenShareIS17_EET2_T4_E12temp_storage+64];
	setp.eq.s16 	%p140, %rs193, 0;
	setp.eq.s16 	%p141, %rs194, 0;
	min.s64 	%rd251, %rd250, %rd249;
	selp.b16 	%rs195, %rs192, 1, %p141;
	selp.b16 	%rs196, %rs194, %rs195, %p140;
	and.b16  	%rs197, %rs196, 255;
	selp.b64 	%rd252, %rd249, %rd251, %p141;
	selp.b64 	%rd253, %rd250, %rd252, %p140;
	ld.shared.u8 	%rs198, [_ZZN3cub18CUB_300001_SM_10006detail6reduce18DeviceReduceKernelINS2_10policy_hubIN4cuda3std3__45tupleIJblEEEyN6thrust24THRUST_300001_SM_1000_NS8cuda_cub9__find_if7functorIS9_EEE10Policy1000ENSB_12zip_iteratorINS8_IJNSD_26transform_input_iterator_tIbNSC_6detail35transform_pair_of_input_iterators_tIbNSB_6detail15normal_iteratorINSB_10device_ptrIKdEEEESR_NS7_8equal_toIdEEEENS7_10__not_fn_tINS7_10__identityEEEEENSB_17counting_iteratorIlNSB_11use_defaultES10_S10_EEEEEEEySF_S9_SW_EEvT0_PT3_T1_NS0_13GridEvenShareIS17_EET2_T4_E12temp_storage+72];
	ld.shared.u64 	%rd254, [_ZZN3cub18CUB_300001_SM_10006detail6reduce18DeviceReduceKernelINS2_10policy_hubIN4cuda3std3__45tupleIJblEEEyN6thrust24THRUST_300001_SM_1000_NS8cuda_cub9__find_if7functorIS9_EEE10Policy1000ENSB_12zip_iteratorINS8_IJNSD_26transform_input_iterator_tIbNSC_6detail35transform_pair_of_input_iterators_tIbNSB_6detail15normal_iteratorINSB_10device_ptrIKdEEEESR_NS7_8equal_toIdEEEENS7_10__not_fn_tINS7_10__identityEEEEENSB_17counting_iteratorIlNSB_11use_defaultES10_S10_EEEEEEEySF_S9_SW_EEvT0_PT3_T1_NS0_13GridEvenShareIS17_EET2_T4_E12temp_storage+80];
	setp.eq.s16 	%p142, %rs197, 0;
	setp.eq.s16 	%p143, %rs198, 0;
	min.s64 	%rd255, %rd254, %rd253;
	selp.b16 	%rs199, %rs196, 1, %p143;
	selp.b16 	%rs200, %rs198, %rs199, %p142;
	and.b16  	%rs201, %rs200, 255;
	selp.b64 	%rd256, %rd253, %rd255, %p143;
	selp.b64 	%rd257, %rd254, %rd256, %p142;
	ld.shared.u8 	%rs202, [_ZZN3cub18CUB_300001_SM_10006detail6reduce18DeviceReduceKernelINS2_10policy_hubIN4cuda3std3__45tupleIJblEEEyN6thrust24THRUST_300001_SM_1000_NS8cuda_cub9__find_if7functorIS9_EEE10Policy1000ENSB_12zip_iteratorINS8_IJNSD_26transform_input_iterator_tIbNSC_6detail35transform_pair_of_input_iterators_tIbNSB_6detail15normal_iteratorINSB_10device_ptrIKdEEEESR_NS7_8equal_toIdEEEENS7_10__not_fn_tINS7_10__identityEEEEENSB_17counting_iteratorIlNSB_11use_defaultES10_S10_EEEEEEEySF_S9_SW_EEvT0_PT3_T1_NS0_13GridEvenShareIS17_EET2_T4_E12temp_storage+88];
	ld.shared.u64 	%rd258, [_ZZN3cub18CUB_300001_SM_10006detail6reduce18DeviceReduceKernelINS2_10policy_hubIN4cuda3std3__45tupleIJblEEEyN6thrust24THRUST_300001_SM_1000_NS8cuda_cub9__find_if7functorIS9_EEE10Policy1000ENSB_12zip_iteratorINS8_IJNSD_26transform_input_iterator_tIbNSC_6detail35transform_pair_of_input_iterators_tIbNSB_6detail15normal_iteratorINSB_10device_ptrIKdEEEESR_NS7_8equal_toIdEEEENS7_10__not_fn_tINS7_10__identityEEEEENSB_17counting_iteratorIlNSB_11use_defaultES10_S10_EEEEEEEySF_S9_SW_EEvT0_PT3_T1_NS0_13GridEvenShareIS17_EET2_T4_E12temp_storage+96];
	setp.eq.s16 	%p144, %rs201, 0;
	setp.eq.s16 	%p145, %rs202, 0;
	min.s64 	%rd259, %rd258, %rd257;
	selp.b16 	%rs203, %rs200, 1, %p145;
	selp.b16 	%rs204, %rs202, %rs203, %p144;
	and.b16  	%rs205, %rs204, 255;
	selp.b64 	%rd260, %rd257, %rd259, %p145;
	selp.b64 	%rd261, %rd258, %rd260, %p144;
	ld.shared.u8 	%rs206, [_ZZN3cub18CUB_300001_SM_10006detail6reduce18DeviceReduceKernelINS2_10policy_hubIN4cuda3std3__45tupleIJblEEEyN6thrust24THRUST_300001_SM_1000_NS8cuda_cub9__find_if7functorIS9_EEE10Policy1000ENSB_12zip_iteratorINS8_IJNSD_26transform_input_iterator_tIbNSC_6detail35transform_pair_of_input_iterators_tIbNSB_6detail15normal_iteratorINSB_10device_ptrIKdEEEESR_NS7_8equal_toIdEEEENS7_10__not_fn_tINS7_10__identityEEEEENSB_17counting_iteratorIlNSB_11use_defaultES10_S10_EEEEEEEySF_S9_SW_EEvT0_PT3_T1_NS0_13GridEvenShareIS17_EET2_T4_E12temp_storage+104];
	ld.shared.u64 	%rd262, [_ZZN3cub18CUB_300001_SM_10006detail6reduce18DeviceReduceKernelINS2_10policy_hubIN4cuda3std3__45tupleIJblEEEyN6thrust24THRUST_300001_SM_1000_NS8cuda_cub9__find_if7functorIS9_EEE10Policy1000ENSB_12zip_iteratorINS8_IJNSD_26transform_input_iterator_tIbNSC_6detail35transform_pair_of_input_iterators_tIbNSB_6detail15normal_iteratorINSB_10device_ptrIKdEEEESR_NS7_8equal_toIdEEEENS7_10__not_fn_tINS7_10__identityEEEEENSB_17counting_iteratorIlNSB_11use_defaultES10_S10_EEEEEEEySF_S9_SW_EEvT0_PT3_T1_NS0_13GridEvenShareIS17_EET2_T4_E12temp_storage+112];
	setp.eq.s16 	%p146, %rs205, 0;
	setp.eq.s16 	%p147, %rs206, 0;
	min.s64 	%rd263, %rd262, %rd261;
	selp.b16 	%rs207, %rs204, 1, %p147;
	selp.b16 	%rs208, %rs206, %rs207, %p146;
	and.b16  	%rs209, %rs208, 255;
	selp.b64 	%rd264, %rd261, %rd263, %p147;
	selp.b64 	%rd265, %rd262, %rd264, %p146;
	ld.shared.u8 	%rs210, [_ZZN3cub18CUB_300001_SM_10006detail6reduce18DeviceReduceKernelINS2_10policy_hubIN4cuda3std3__45tupleIJblEEEyN6thrust24THRUST_300001_SM_1000_NS8cuda_cub9__find_if7functorIS9_EEE10Policy1000ENSB_12zip_iteratorINS8_IJNSD_26transform_input_iterator_tIbNSC_6detail35transform_pair_of_input_iterators_tIbNSB_6detail15normal_iteratorINSB_10device_ptrIKdEEEESR_NS7_8equal_toIdEEEENS7_10__not_fn_tINS7_10__identityEEEEENSB_17counting_iteratorIlNSB_11use_defaultES10_S10_EEEEEEEySF_S9_SW_EEvT0_PT3_T1_NS0_13GridEvenShareIS17_EET2_T4_E12temp_storage+120];
	ld.shared.u64 	%rd266, [_ZZN3cub18CUB_300001_SM_10006detail6reduce18DeviceReduceKernelINS2_10policy_hubIN4cuda3std3__45tupleIJblEEEyN6thrust24THRUST_300001_SM_1000_NS8cuda_cub9__find_if7functorIS9_EEE10Policy1000ENSB_12zip_iteratorINS8_IJNSD_26transform_input_iterator_tIbNSC_6detail35transform_pair_of_input_iterators_tIbNSB_6detail15normal_iteratorINSB_10device_ptrIKdEEEESR_NS7_8equal_toIdEEEENS7_10__not_fn_tINS7_10__identityEEEEENSB_17counting_iteratorIlNSB_11use_defaultES10_S10_EEEEEEEySF_S9_SW_EEvT0_PT3_T1_NS0_13GridEvenShareIS17_EET2_T4_E12temp_storage+128];
	setp.eq.s16 	%p148, %rs209, 0;
	setp.eq.s16 	%p149, %rs210, 0;
	min.s64 	%rd267, %rd266, %rd265;
	selp.b16 	%rs211, %rs208, 1, %p149;
	selp.b16 	%rs369, %rs210, %rs211, %p148;
	selp.b64 	%rd268, %rd265, %rd267, %p149;
	selp.b64 	%rd436, %rd266, %rd268, %p148;
$L__BB8_122:
	mov.u32 	%r439, %tid.x;
	setp.ne.s32 	%p326, %r439, 0;
	@%p326 bra 	$L__BB8_124;
	ld.param.u64 	%rd426, [_ZN3cub18CUB_300001_SM_10006detail6reduce18DeviceReduceKernelINS2_10policy_hubIN4cuda3std3__45tupleIJblEEEyN6thrust24THRUST_300001_SM_1000_NS8cuda_cub9__find_if7functorIS9_EEE10Policy1000ENSB_12zip_iteratorINS8_IJNSD_26transform_input_iterator_tIbNSC_6detail35transform_pair_of_input_iterators_tIbNSB_6detail15normal_iteratorINSB_10device_ptrIKdEEEESR_NS7_8equal_toIdEEEENS7_10__not_fn_tINS7_10__identityEEEEENSB_17counting_iteratorIlNSB_11use_defaultES10_S10_EEEEEEEySF_S9_SW_EEvT0_PT3_T1_NS0_13GridEvenShareIS17_EET2_T4__param_1];
	cvta.to.global.u64 	%rd423, %rd426;
	mul.wide.u32 	%rd424, %r2, 16;
	add.s64 	%rd425, %rd423, %rd424;
	st.global.u8 	[%rd425], %rs369;
	st.global.u64 	[%rd425+8], %rd436;
$L__BB8_124:
	ret;

}
	// .globl	_ZN3cub18CUB_300001_SM_10006detail6reduce28DeviceReduceSingleTileKernelINS2_10policy_hubIN4cuda3std3__45tupleIJblEEEyN6thrust24THRUST_300001_SM_1000_NS8cuda_cub9__find_if7functorIS9_EEE10Policy1000EPS9_SI_iSF_S9_S9_NS7_10__identityEEEvT0_T1_T2_T3_T4_T6_
.visible .entry _ZN3cub18CUB_300001_SM_10006detail6reduce28DeviceReduceSingleTileKernelINS2_10policy_hubIN4cuda3std3__45tupleIJblEEEyN6thrust24THRUST_300001_SM_1000_NS8cuda_cub9__find_if7functorIS9_EEE10Policy1000EPS9_SI_iSF_S9_S9_NS7_10__identityEEEvT0_T1_T2_T3_T4_T6_(
	.param .u64 .ptr .align 1 _ZN3cub18CUB_300001_SM_10006detail6reduce28DeviceReduceSingleTileKernelINS2_10policy_hubIN4cuda3std3__45tupleIJblEEEyN6thrust24THRUST_300001_SM_1000_NS8cuda_cub9__find_if7functorIS9_EEE10Policy1000EPS9_SI_iSF_S9_S9_NS7_10__identityEEEvT0_T1_T2_T3_T4_T6__param_0,
	.param .u64 .ptr .align 1 _ZN3cub18CUB_300001_SM_10006detail6reduce28DeviceReduceSingleTileKernelINS2_10policy_hubIN4cuda3std3__45tupleIJblEEEyN6thrust24THRUST_300001_SM_1000_NS8cuda_cub9__find_if7functorIS9_EEE10Policy1000EPS9_SI_iSF_S9_S9_NS7_10__identityEEEvT0_T1_T2_T3_T4_T6__param_1,
	.param .u32 _ZN3cub18CUB_300001_SM_10006detail6reduce28DeviceReduceSingleTileKernelINS2_10policy_hubIN4cuda3std3__45tupleIJblEEEyN6thrust24THRUST_300001_SM_1000_NS8cuda_cub9__find_if7functorIS9_EEE10Policy1000EPS9_SI_iSF_S9_S9_NS7_10__identityEEEvT0_T1_T2_T3_T4_T6__param_2,
	.param .align 1 .b8 _ZN3cub18CUB_300001_SM_10006detail6reduce28DeviceReduceSingleTileKernelINS2_10policy_hubIN4cuda3std3__45tupleIJblEEEyN6thrust24THRUST_300001_SM_1000_NS8cuda_cub9__find_if7functorIS9_EEE10Policy1000EPS9_SI_iSF_S9_S9_NS7_10__identityEEEvT0_T1_T2_T3_T4_T6__param_3[1],
	.param .align 8 .b8 _ZN3cub18CUB_300001_SM_10006detail6reduce28DeviceReduceSingleTileKernelINS2_10policy_hubIN4cuda3std3__45tupleIJblEEEyN6thrust24THRUST_300001_SM_1000_NS8cuda_cub9__find_if7functorIS9_EEE10Policy1000EPS9_SI_iSF_S9_S9_NS7_10__identityEEEvT0_T1_T2_T3_T4_T6__param_4[16],
	.param .align 1 .b8 _ZN3cub18CUB_300001_SM_10006detail6reduce28DeviceReduceSingleTileKernelINS2_10policy_hubIN4cuda3std3__45tupleIJblEEEyN6thrust24THRUST_300001_SM_1000_NS8cuda_cub9__find_if7functorIS9_EEE10Policy1000EPS9_SI_iSF_S9_S9_NS7_10__identityEEEvT0_T1_T2_T3_T4_T6__param_5[1]
)
.maxntid 256
.minnctapersm 1
{
	.reg .pred 	%p<188>;
	.reg .b16 	%rs<340>;
	.reg .b32 	%r<406>;
	.reg .b64 	%rd<359>;
	// demoted variable
	.shared .align 8 .b8 _ZZN3cub18CUB_300001_SM_10006detail6reduce28DeviceReduceSingleTileKernelINS2_10policy_hubIN4cuda3std3__45tupleIJblEEEyN6thrust24THRUST_300001_SM_1000_NS8cuda_cub9__find_if7functorIS9_EEE10Policy1000EPS9_SI_iSF_S9_S9_NS7_10__identityEEEvT0_T1_T2_T3_T4_T6_E12temp_storage[152];
	ld.param.u64 	%rd106, [_ZN3cub18CUB_300001_SM_10006detail6reduce28DeviceReduceSingleTileKernelINS2_10policy_hubIN4cuda3std3__45tupleIJblEEEyN6thrust24THRUST_300001_SM_1000_NS8cuda_cub9__find_if7functorIS9_EEE10Policy1000EPS9_SI_iSF_S9_S9_NS7_10__identityEEEvT0_T1_T2_T3_T4_T6__param_4+8];
	ld.param.u64 	%rd105, [_ZN3cub18CUB_300001_SM_10006detail6reduce28DeviceReduceSingleTileKernelINS2_10policy_hubIN4cuda3std3__45tupleIJblEEEyN6thrust24THRUST_300001_SM_1000_NS8cuda_cub9__find_if7functorIS9_EEE10Policy1000EPS9_SI_iSF_S9_S9_NS7_10__identityEEEvT0_T1_T2_T3_T4_T6__param_0];
	ld.param.u64 	%rd107, [_ZN3cub18CUB_300001_SM_10006detail6reduce28DeviceReduceSingleTileKernelINS2_10policy_hubIN4cuda3std3__45tupleIJblEEEyN6thrust24THRUST_300001_SM_1000_NS8cuda_cub9__find_if7functorIS9_EEE10Policy1000EPS9_SI_iSF_S9_S9_NS7_10__identityEEEvT0_T1_T2_T3_T4_T6__param_1];
	ld.param.u32 	%r38, [_ZN3cub18CUB_300001_SM_10006detail6reduce28DeviceReduceSingleTileKernelINS2_10policy_hubIN4cuda3std3__45tupleIJblEEEyN6thrust24THRUST_300001_SM_1000_NS8cuda_cub9__find_if7functorIS9_EEE10Policy1000EPS9_SI_iSF_S9_S9_NS7_10__identityEEEvT0_T1_T2_T3_T4_T6__param_2];
	ld.param.u8 	%rs82, [_ZN3cub18CUB_300001_SM_10006detail6reduce28DeviceReduceSingleTileKernelINS2_10policy_hubIN4cuda3std3__45tupleIJblEEEyN6thrust24THRUST_300001_SM_1000_NS8cuda_cub9__find_if7functorIS9_EEE10Policy1000EPS9_SI_iSF_S9_S9_NS7_10__identityEEEvT0_T1_T2_T3_T4_T6__param_4];
	cvta.to.global.u64 	%rd1, %rd107;
	setp.ne.s32 	%p1, %r38, 0;
	@%p1 bra 	$L__BB9_3;
	mov.u32 	%r392, %tid.x;
	setp.ne.s32 	%p187, %r392, 0;
	@%p187 bra 	$L__BB9_112;
	st.global.u8 	[%rd1], %rs82;
	st.global.u64 	[%rd1+8], %rd106;
	bra.uni 	$L__BB9_112;
$L__BB9_3:
	setp.gt.s32 	%p2, %r38, 1023;
	@%p2 bra 	$L__BB9_74;
	mov.u32 	%r1, %tid.x;
	setp.ge.s32 	%p77, %r1, %r38;
	mov.b16 	%rs311, 0;
	mov.b64 	%rd329, 0;
	mov.u32 	%r396, %r1;
	@%p77 bra 	$L__BB9_6;
	mul.wide.u32 	%rd234, %r1, 16;
	add.s64 	%rd231, %rd105, %rd234;
	// begin inline asm
	ld.global.nc.u64 %rd230, [%rd231];
	// end inline asm
	add.s64 	%rd233, %rd231, 8;
	// begin inline asm
	ld.global.nc.u64 %rd329, [%rd233];
	// end inline asm
	cvt.u16.u64 	%rs311, %rd230;
	add.s32 	%r396, %r1, 256;
$L__BB9_6:
	setp.ge.s32 	%p78, %r396, %r38;
	@%p78 bra 	$L__BB9_12;
	not.b32 	%r158, %r396;
	add.s32 	%r4, %r38, %r158;
	and.b32  	%r159, %r4, 768;
	setp.eq.s32 	%p79, %r159, 768;
	@%p79 bra 	$L__BB9_10;
	mul.wide.u32 	%rd236, %r396, 16;
	add.s64 	%rd323, %rd105, %rd236;
	shr.u32 	%r160, %r4, 8;
	add.s32 	%r161, %r160, 1;
	and.b32  	%r162, %r161, 3;
	neg.s32 	%r394, %r162;
$L__BB9_9:
	.pragma "nounroll";
	// begin inline asm
	ld.global.nc.u64 %rd237, [%rd323];
	// end inline asm
	add.s64 	%rd240, %rd323, 8;
	// begin inline asm
	ld.global.nc.u64 %rd239, [%rd240];
	// end inline asm
	cvt.u16.u64 	%rs190, %rd237;
	and.b16  	%rs191, %rs190, 255;
	and.b16  	%rs192, %rs311, 255;
	setp.eq.s16 	%p80, %rs192, 0;
	setp.eq.s16 	%p81, %rs191, 0;
	min.s64 	%rd241, %rd239, %rd329;
	selp.b64 	%rd242, %rd329, %rd241, %p81;
	selp.b64 	%rd329, %rd239, %rd242, %p80;
	selp.b16 	%rs193, %rs311, 1, %p81;
	selp.b16 	%rs311, %rs190, %rs193, %p80;
	add.s32 	%r396, %r396, 256;
	add.s64 	%rd323, %rd323, 4096;
	add.s32 	%r394, %r394, 1;
	setp.ne.s32 	%p82, %r394, 0;
	@%p82 bra 	$L__BB9_9;
$L__BB9_10:
	setp.lt.u32 	%p83, %r4, 768;
	@%p83 bra 	$L__BB9_12;
$L__BB9_11:
	mul.wide.s32 	%rd259, %r396, 16;
	add.s64 	%rd244, %rd105, %rd259;
	// begin inline asm
	ld.global.nc.u64 %rd243, [%rd244];
	// end inline asm
	add.s64 	%rd246, %rd244, 8;
	// begin inline asm
	ld.global.nc.u64 %rd245, [%rd246];
	// end inline asm
	cvt.u16.u64 	%rs194, %rd243;
	and.b16  	%rs195, %rs194, 255;
	and.b16  	%rs196, %rs311, 255;
	setp.eq.s16 	%p84, %rs196, 0;
	setp.eq.s16 	%p85, %rs195, 0;
	min.s64 	%rd260, %rd245, %rd329;
	selp.b64 	%rd261, %rd329, %rd260, %p85;
	selp.b64 	%rd262, %rd245, %rd261, %p84;
	selp.b16 	%rs197, %rs311, 1, %p85;
	selp.b16 	%rs198, %rs194, %rs197, %p84;
	and.b16  	%rs199, %rs198, 255;
	add.s64 	%rd248, %rd244, 4096;
	// begin inline asm
	ld.global.nc.u64 %rd247, [%rd248];
	// end inline asm
	add.s64 	%rd250, %rd244, 4104;
	// begin inline asm
	ld.global.nc.u64 %rd249, [%rd250];
	// end inline asm
	cvt.u16.u64 	%rs200, %rd247;
	and.b16  	%rs201, %rs200, 255;
	setp.eq.s16 	%p86, %rs199, 0;
	setp.eq.s16 	%p87, %rs201, 0;
	min.s64 	%rd263, %rd249, %rd262;
	selp.b64 	%rd264, %rd262, %rd263, %p87;
	selp.b64 	%rd265, %rd249, %rd264, %p86;
	selp.b16 	%rs202, %rs198, 1, %p87;
	selp.b16 	%rs203, %rs200, %rs202, %p86;
	and.b16  	%rs204, %rs203, 255;
	add.s64 	%rd252, %rd244, 8192;
	// begin inline asm
	ld.global.nc.u64 %rd251, [%rd252];
	// end inline asm
	add.s64 	%rd254, %rd244, 8200;
	// begin inline asm
	ld.global.nc.u64 %rd253, [%rd254];
	// end inline asm
	cvt.u16.u64 	%rs205, %rd251;
	and.b16  	%rs206, %rs205, 255;
	setp.eq.s16 	%p88, %rs204, 0;
	setp.eq.s16 	%p89, %rs206, 0;
	min.s64 	%rd266, %rd253, %rd265;
	selp.b64 	%rd267, %rd265, %rd266, %p89;
	selp.b64 	%rd268, %rd253, %rd267, %p88;
	selp.b16 	%rs207, %rs203, 1, %p89;
	selp.b16 	%rs208, %rs205, %rs207, %p88;
	and.b16  	%rs209, %rs208, 255;
	add.s64 	%rd256, %rd244, 12288;
	// begin inline asm
	ld.global.nc.u64 %rd255, [%rd256];
	// end inline asm
	add.s64 	%rd258, %rd244, 12296;
	// begin inline asm
	ld.global.nc.u64 %rd257, [%rd258];
	// end inline asm
	cvt.u16.u64 	%rs210, %rd255;
	and.b16  	%rs211, %rs210, 255;
	setp.eq.s16 	%p90, %rs209, 0;
	setp.eq.s16 	%p91, %rs211, 0;
	min.s64 	%rd269, %rd257, %rd268;
	selp.b64 	%rd270, %rd268, %rd269, %p91;
	selp.b64 	%rd329, %rd257, %rd270, %p90;
	selp.b16 	%rs212, %rs208, 1, %p91;
	selp.b16 	%rs311, %rs210, %rs212, %p90;
	add.s32 	%r396, %r396, 1024;
	setp.lt.s32 	%p92, %r396, %r38;
	@%p92 bra 	$L__BB9_11;
$L__BB9_12:
	setp.lt.s32 	%p93, %r38, 256;
	@%p93 bra 	$L__BB9_37;
	// begin inline asm
	mov.u32 %r281, %laneid;
	// end inline asm
	cvt.u32.u16 	%r302, %rs311;
	and.b32  	%r283, %r302, 255;
	mov.b32 	%r299, 1;
	mov.b32 	%r300, 31;
	mov.b32 	%r301, -1;
	// begin inline asm
	shfl.sync.down.b32 %r282, %r283, %r299, %r300, %r301;
	// end inline asm
	// begin inline asm
	shfl.sync.down.b32 %r287, %r288, %r299, %r300, %r301;
	// end inline asm
	mov.b64 	{%r293, %r298}, %rd329;
	// begin inline asm
	shfl.sync.down.b32 %r292, %r293, %r299, %r300, %r301;
	// end inline asm
	// begin inline asm
	shfl.sync.down.b32 %r297, %r298, %r299, %r300, %r301;
	// end inline asm
	mov.b64 	%rd14, {%r292, %r297};
	cvt.u16.u32 	%rs10, %r282;
	setp.gt.s32 	%p143, %r281, 30;
	@%p143 bra 	$L__BB9_17;
	and.b16  	%rs254, %rs311, 255;
	setp.eq.s16 	%p144, %rs254, 0;
	and.b16  	%rs255, %rs10, 255;
	setp.eq.s16 	%p145, %rs255, 0;
	or.pred  	%p146, %p144, %p145;
	@%p146 bra 	$L__BB9_16;
	min.s64 	%rd329, %rd14, %rd329;
	mov.b16 	%rs311, 1;
	bra.uni 	$L__BB9_17;
$L__BB9_16:
	setp.eq.s16 	%p147, %rs254, 0;
	selp.b64 	%rd329, %rd14, %rd329, %p147;
	selp.b16 	%rs311, %rs10, %rs311, %p147;
$L__BB9_17:
	cvt.u32.u16 	%r323, %rs311;
	and.b32  	%r304, %r323, 255;
	mov.b32 	%r320, 2;
	mov.b32 	%r321, 31;
	mov.b32 	%r322, -1;
	// begin inline asm
	shfl.sync.down.b32 %r303, %r304, %r320, %r321, %r322;
	// end inline asm
	// begin inline asm
	shfl.sync.down.b32 %r308, %r309, %r320, %r321, %r322;
	// end inline asm
	mov.b64 	{%r314, %r319}, %rd329;
	// begin inline asm
	shfl.sync.down.b32 %r313, %r314, %r320, %r321, %r322;
	// end inline asm
	// begin inline asm
	shfl.sync.down.b32 %r318, %r319, %r320, %r321, %r322;
	// end inline asm
	mov.b64 	%rd18, {%r313, %r318};
	cvt.u16.u32 	%rs13, %r303;
	setp.gt.s32 	%p148, %r281, 29;
	@%p148 bra 	$L__BB9_21;
	and.b16  	%rs258, %rs311, 255;
	setp.eq.s16 	%p149, %rs258, 0;
	and.b16  	%rs259, %rs13, 255;
	setp.eq.s16 	%p150, %rs259, 0;
	or.pred  	%p151, %p149, %p150;
	@%p151 bra 	$L__BB9_20;
	min.s64 	%rd329, %rd18, %rd329;
	mov.b16 	%rs311, 1;
	bra.uni 	$L__BB9_21;
$L__BB9_20:
	setp.eq.s16 	%p152, %rs258, 0;
	selp.b64 	%rd329, %rd18, %rd329, %p152;
	selp.b16 	%rs311, %rs13, %rs311, %p152;
$L__BB9_21:
	cvt.u32.u16 	%r344, %rs311;
	and.b32  	%r325, %r344, 255;
	mov.b32 	%r341, 4;
	mov.b32 	%r342, 31;
	mov.b32 	%r343, -1;
	// begin inline asm
	shfl.sync.down.b32 %r324, %r325, %r341, %r342, %r343;
	// end inline asm
	// begin inline asm
	shfl.sync.down.b32 %r329, %r330, %r341, %r342, %r343;
	// end inline asm
	mov.b64 	{%r335, %r340}, %rd329;
	// begin inline asm
	shfl.sync.down.b32 %r334, %r335, %r341, %r342, %r343;
	// end inline asm
	// begin inline asm
	shfl.sync.down.b32 %r339, %r340, %r341, %r342, %r343;
	// end inline asm
	mov.b64 	%rd22, {%r334, %r339};
	cvt.u16.u32 	%rs16, %r324;
	setp.gt.s32 	%p153, %r281, 27;
	@%p153 bra 	$L__BB9_25;
	and.b16  	%rs262, %rs311, 255;
	setp.eq.s16 	%p154, %rs262, 0;
	and.b16  	%rs263, %rs16, 255;
	setp.eq.s16 	%p155, %rs263, 0;
	or.pred  	%p156, %p154, %p155;
	@%p156 bra 	$L__BB9_24;
	min.s64 	%rd329, %rd22, %rd329;
	mov.b16 	%rs311, 1;
	bra.uni 	$L__BB9_25;
$L__BB9_24:
	setp.eq.s16 	%p157, %rs262, 0;
	selp.b64 	%rd329, %rd22, %rd329, %p157;
	selp.b16 	%rs311, %rs16, %rs311, %p157;
$L__BB9_25:
	cvt.u32.u16 	%r365, %rs311;
	and.b32  	%r346, %r365, 255;
	mov.b32 	%r362, 8;
	mov.b32 	%r363, 31;
	mov.b32 	%r364, -1;
	// begin inline asm
	shfl.sync.down.b32 %r345, %r346, %r362, %r363, %r364;
	// end inline asm
	// begin inline asm
	shfl.sync.down.b32 %r350, %r351, %r362, %r363, %r364;
	// end inline asm
	mov.b64 	{%r356, %r361}, %rd329;
	// begin inline asm
	shfl.sync.down.b32 %r355, %r356, %r362, %r363, %r364;
	// end inline asm
	// begin inline asm
	shfl.sync.down.b32 %r360, %r361, %r362, %r363, %r364;
	// end inline asm
	mov.b64 	%rd26, {%r355, %r360};
	cvt.u16.u32 	%rs19, %r345;
	setp.gt.s32 	%p158, %r281, 23;
	@%p158 bra 	$L__BB9_29;
	and.b16  	%rs266, %rs311, 255;
	setp.eq.s16 	%p159, %rs266, 0;
	and.b16  	%rs267, %rs19, 255;
	setp.eq.s16 	%p160, %rs267, 0;
	or.pred  	%p161, %p159, %p160;
	@%p161 bra 	$L__BB9_28;
	min.s64 	%rd329, %rd26, %rd329;
	mov.b16 	%rs311, 1;
	bra.uni 	$L__BB9_29;
$L__BB9_28:
	setp.eq.s16 	%p162, %rs266, 0;
	selp.b64 	%rd329, %rd26, %rd329, %p162;
	selp.b16 	%rs311, %rs19, %rs311, %p162;
$L__BB9_29:
	cvt.u32.u16 	%r386, %rs311;
	and.b32  	%r367, %r386, 255;
	mov.b32 	%r383, 16;
	mov.b32 	%r384, 31;
	mov.b32 	%r385, -1;
	// begin inline asm
	shfl.sync.down.b32 %r366, %r367, %r383, %r384, %r385;
	// end inline asm
	// begin inline asm
	shfl.sync.down.b32 %r371, %r372, %r383, %r384, %r385;
	// end inline asm
	mov.b64 	{%r377, %r382}, %rd329;
	// begin inline asm
	shfl.sync.down.b32 %r376, %r377, %r383, %r384, %r385;
	// end inline asm
	// begin inline asm
	shfl.sync.down.b32 %r381, %r382, %r383, %r384, %r385;
	// end inline asm
	mov.b64 	%rd30, {%r376, %r381};
	cvt.u16.u32 	%rs22, %r366;
	setp.gt.s32 	%p163, %r281, 15;
	@%p163 bra 	$L__BB9_33;
	and.b16  	%rs270, %rs311, 255;
	setp.eq.s16 	%p164, %rs270, 0;
	and.b16  	%rs271, %rs22, 255;
	setp.eq.s16 	%p165, %rs271, 0;
	or.pred  	%p166, %p164, %p165;
	@%p166 bra 	$L__BB9_32;
	min.s64 	%rd329, %rd30, %rd329;
	mov.b16 	%rs311, 1;
	bra.uni 	$L__BB9_33;
$L__BB9_32:
	setp.eq.s16 	%p167, %rs270, 0;
	selp.b64 	%rd329, %rd30, %rd329, %p167;
	selp.b16 	%rs311, %rs22, %rs311, %p167;
$L__BB9_33:
	setp.ne.s32 	%p168, %r281, 0;
	@%p168 bra 	$L__BB9_35;
	shr.u32 	%r387, %r1, 1;
	and.b32  	%r388, %r387, 496;
	mov.u32 	%r389, _ZZN3cub18CUB_300001_SM_10006detail6reduce28DeviceReduceSingleTileKernelINS2_10policy_hubIN4cuda3std3__45tupleIJblEEEyN6thrust24THRUST_300001_SM_1000_NS8cuda_cub9__find_if7functorIS9_EEE10Policy1000EPS9_SI_iSF_S9_S9_NS7_10__identityEEEvT0_T1_T2_T3_T4_T6_E12temp_storage;
	add.s32 	%r390, %r389, %r388;
	st.shared.u8 	[%r390+8], %rs311;
	st.shared.u64 	[%r390+16], %rd329;
$L__BB9_35:
	bar.sync 	0;
	setp.ne.s32 	%p169, %r1, 0;
	@%p169 bra 	$L__BB9_110;
	ld.shared.u8 	%rs274, [_ZZN3cub18CUB_300001_SM_10006detail6reduce28DeviceReduceSingleTileKernelINS2_10policy_hubIN4cuda3std3__45tupleIJblEEEyN6thrust24THRUST_300001_SM_1000_NS8cuda_cub9__find_if7functorIS9_EEE10Policy1000EPS9_SI_iSF_S9_S9_NS7_10__identityEEEvT0_T1_T2_T3_T4_T6_E12temp_storage+24];
	ld.shared.u64 	%rd292, [_ZZN3cub18CUB_300001_SM_10006detail6reduce28DeviceReduceSingleTileKernelINS2_10policy_hubIN4cuda3std3__45tupleIJblEEEyN6thrust24THRUST_300001_SM_1000_NS8cuda_cub9__find_if7functorIS9_EEE10Policy1000EPS9_SI_iSF_S9_S9_NS7_10__identityEEEvT0_T1_T2_T3_T4_T6_E12temp_storage+32];
	and.b16  	%rs275, %rs311, 255;
	setp.eq.s16 	%p170, %rs275, 0;
	setp.eq.s16 	%p171, %rs274, 0;
	min.s64 	%rd293, %rd292, %rd329;
	selp.b64 	%rd294, %rd329, %rd293, %p171;
	selp.b64 	%rd295, %rd292, %rd294, %p170;
	selp.b16 	%rs276, %rs311, 1, %p171;
	selp.b16 	%rs277, %rs274, %rs276, %p170;
	and.b16  	%rs278, %rs277, 255;
	ld.shared.u8 	%rs279, [_ZZN3cub18CUB_300001_SM_10006detail6reduce28DeviceReduceSingleTileKernelINS2_10policy_hubIN4cuda3std3__45tupleIJblEEEyN6thrust24THRUST_300001_SM_1000_NS8cuda_cub9__find_if7functorIS9_EEE10Policy1000EPS9_SI_iSF_S9_S9_NS7_10__identityEEEvT0_T1_T2_T3_T4_T6_E12temp_storage+40];
	ld.shared.u64 	%rd296, [_ZZN3cub18CUB_300001_SM_10006detail6reduce28DeviceReduceSingleTileKernelINS2_10policy_hubIN4cuda3std3__45tupleIJblEEEyN6thrust24THRUST_300001_SM_1000_NS8cuda_cub9__find_if7functorIS9_EEE10Policy1000EPS9_SI_iSF_S9_S9_NS7_10__identityEEEvT0_T1_T2_T3_T4_T6_E12temp_storage+48];
	setp.eq.s16 	%p172, %rs278, 0;
	setp.eq.s16 	%p173, %rs279, 0;
	min.s64 	%rd297, %rd296, %rd295;
	selp.b64 	%rd298, %rd295, %rd297, %p173;
	selp.b64 	%rd299, %rd296, %rd298, %p172;
	selp.b16 	%rs280, %rs277, 1, %p173;
	selp.b16 	%rs281, %rs279, %rs280, %p172;
	and.b16  	%rs282, %rs281, 255;
	ld.shared.u8 	%rs283, [_ZZN3cub18CUB_300001_SM_10006detail6reduce28DeviceReduceSingleTileKernelINS2_10policy_hubIN4cuda3std3__45tupleIJblEEEyN6thrust24THRUST_300001_SM_1000_NS8cuda_cub9__find_if7functorIS9_EEE10Policy1000EPS9_SI_iSF_S9_S9_NS7_10__identityEEEvT0_T1_T2_T3_T4_T6_E12temp_storage+56];
	ld.shared.u64 	%rd300, [_ZZN3cub18CUB_300001_SM_10006detail6reduce28DeviceReduceSingleTileKernelINS2_10policy_hubIN4cuda3std3__45tupleIJblEEEyN6thrust24THRUST_300001_SM_1000_NS8cuda_cub9__find_if7functorIS9_EEE10Policy1000EPS9_SI_iSF_S9_S9_NS7_10__identityEEEvT0_T1_T2_T3_T4_T6_E12temp_storage+64];
	setp.eq.s16 	%p174, %rs282, 0;
	setp.eq.s16 	%p175, %rs283, 0;
	min.s64 	%rd301, %rd300, %rd299;
	selp.b16 	%rs284, %rs281, 1, %p175;
	selp.b16 	%rs285, %rs283, %rs284, %p174;
	and.b16  	%rs286, %rs285, 255;
	selp.b64 	%rd302, %rd299, %rd301, %p175;
	selp.b64 	%rd303, %rd300, %rd302, %p174;
	ld.shared.u8 	%rs287, [_ZZN3cub18CUB_300001_SM_10006detail6reduce28DeviceReduceSingleTileKernelINS2_10policy_hubIN4cuda3std3__45tupleIJblEEEyN6thrust24THRUST_300001_SM_1000_NS8cuda_cub9__find_if7functorIS9_EEE10Policy1000EPS9_SI_iSF_S9_S9_NS7_10__identityEEEvT0_T1_T2_T3_T4_T6_E12temp_storage+72];
	ld.shared.u64 	%rd304, [_ZZN3cub18CUB_300001_SM_10006detail6reduce28DeviceReduceSingleTileKernelINS2_10policy_hubIN4cuda3std3__45tupleIJblEEEyN6thrust24THRUST_300001_SM_1000_NS8cuda_cub9__find_if7functorIS9_EEE10Policy1000EPS9_SI_iSF_S9_S9_NS7_10__identityEEEvT0_T1_T2_T3_T4_T6_E12temp_storage+80];
	setp.eq.s16 	%p176, %rs286, 0;
	setp.eq.s16 	%p177, %rs287, 0;
	min.s64 	%rd305, %rd304, %rd303;
	selp.b16 	%rs288, %rs285, 1, %p177;
	selp.b16 	%rs289, %rs287, %rs288, %p176;
	and.b16  	%rs290, %rs289, 255;
	selp.b64 	%rd306, %rd303, %rd305, %p177;
	selp.b64 	%rd307, %rd304, %rd306, %p176;
	ld.shared.u8 	%rs291, [_ZZN3cub18CUB_300001_SM_10006detail6reduce28DeviceReduceSingleTileKernelINS2_10policy_hubIN4cuda3std3__45tupleIJblEEEyN6thrust24THRUST_300001_SM_1000_NS8cuda_cub9__find_if7functorIS9_EEE10Policy1000EPS9_SI_iSF_S9_S9_NS7_10__identityEEEvT0_T1_T2_T3_T4_T6_E12temp_storage+88];
	ld.shared.u64 	%rd308, [_ZZN3cub18CUB_300001_SM_10006detail6reduce28DeviceReduceSingleTileKernelINS2_10policy_hubIN4cuda3std3__45tupleIJblEEEyN6thrust24THRUST_300001_SM_1000_NS8cuda_cub9__find_if7functorIS9_EEE10Policy1000EPS9_SI_iSF_S9_S9_NS7_10__identityEEEvT0_T1_T2_T3_T4_T6_E12temp_storage+96];
	setp.eq.s16 	%p178, %rs290, 0;
	setp.eq.s16 	%p179, %rs291, 0;
	min.s64 	%rd309, %rd308, %rd307;
	selp.b16 	%rs292, %rs289, 1, %p179;
	selp.b16 	%rs293, %rs291, %rs292, %p178;
	and.b16  	%rs294, %rs293, 255;
	selp.b64 	%rd310, %rd307, %rd309, %p179;
	selp.b64 	%rd311, %rd308, %rd310, %p178;
	ld.shared.u8 	%rs295, [_ZZN3cub18CUB_300001_SM_10006detail6reduce28DeviceReduceSingleTileKernelINS2_10policy_hubIN4cuda3std3__45tupleIJblEEEyN6thrust24THRUST_300001_SM_1000_NS8cuda_cub9__find_if7functorIS9_EEE10Policy1000EPS9_SI_iSF_S9_S9_NS7_10__identityEEEvT0_T1_T2_T3_T4_T6_E12temp_storage+104];
	ld.shared.u64 	%rd312, [_ZZN3cub18CUB_300001_SM_10006detail6reduce28DeviceReduceSingleTileKernelINS2_10policy_hubIN4cuda3std3__45tupleIJblEEEyN6thrust24THRUST_300001_SM_1000_NS8cuda_cub9__find_if7functorIS9_EEE10Policy1000EPS9_SI_iSF_S9_S9_NS7_10__identityEEEvT0_T1_T2_T3_T4_T6_E12temp_storage+112];
	setp.eq.s16 	%p180, %rs294, 0;
	setp.eq.s16 	%p181, %rs295, 0;
	min.s64 	%rd313, %rd312, %rd311;
	selp.b16 	%rs296, %rs293, 1, %p181;
	selp.b16 	%rs297, %rs295, %rs296, %p180;
	and.b16  	%rs298, %rs297, 255;
	selp.b64 	%rd314, %rd311, %rd313, %p181;
	selp.b64 	%rd315, %rd312, %rd314, %p180;
	ld.shared.u8 	%rs299, [_ZZN3cub18CUB_300001_SM_10006detail6reduce28DeviceReduceSingleTileKernelINS2_10policy_hubIN4cuda3std3__45tupleIJblEEEyN6thrust24THRUST_300001_SM_1000_NS8cuda_cub9__find_if7functorIS9_EEE10Policy1000EPS9_SI_iSF_S9_S9_NS7_10__identityEEEvT0_T1_T2_T3_T4_T6_E12temp_storage+120];
	ld.shared.u64 	%rd316, [_ZZN3cub18CUB_300001_SM_10006detail6reduce28DeviceReduceSingleTileKernelINS2_10policy_hubIN4cuda3std3__45tupleIJblEEEyN6thrust24THRUST_300001_SM_1000_NS8cuda_cub9__find_if7functorIS9_EEE10Policy1000EPS9_SI_iSF_S9_S9_NS7_10__identityEEEvT0_T1_T2_T3_T4_T6_E12temp_storage+128];
	setp.eq.s16 	%p182, %rs298, 0;
	setp.eq.s16 	%p183, %rs299, 0;
	min.s64 	%rd317, %rd316, %rd315;
	selp.b16 	%rs300, %rs297, 1, %p183;
	selp.b16 	%rs311, %rs299, %rs300, %p182;
	selp.b64 	%rd318, %rd315, %rd317, %p183;
	selp.b64 	%rd329, %rd316, %rd318, %p182;
	bra.uni 	$L__BB9_110;
$L__BB9_37:
	// begin inline asm
	mov.u32 %r163, %laneid;
	// end inline asm
	and.b32  	%r184, %r1, 992;
	add.s32 	%r185, %r184, 32;
	setp.gt.s32 	%p94, %r185, %r38;
	not.b32 	%r186, %r184;
	add.s32 	%r187, %r38, %r186;
	selp.b32 	%r182, %r187, 31, %p94;
	cvt.u32.u16 	%r188, %rs311;
	and.b32  	%r165, %r188, 255;
	mov.b32 	%r181, 1;
	mov.b32 	%r183, -1;
	// begin inline asm
	shfl.sync.down.b32 %r164, %r165, %r181, %r182, %r183;
	// end inline asm
	// begin inline asm
	shfl.sync.down.b32 %r169, %r170, %r181, %r182, %r183;
	// end inline asm
	mov.b64 	{%r175, %r180}, %rd329;
	// begin inline asm
	shfl.sync.down.b32 %r174, %r175, %r181, %r182, %r183;
	// end inline asm
	// begin inline asm
	shfl.sync.down.b32 %r179, %r180, %r181, %r182, %r183;
	// end inline asm
	mov.b64 	%rd35, {%r174, %r179};
	cvt.u16.u32 	%rs26, %r164;
	setp.ge.s32 	%p95, %r163, %r182;
	@%p95 bra 	$L__BB9_41;
	and.b16  	%rs213, %rs311, 255;
	setp.eq.s16 	%p96, %rs213, 0;
	and.b16  	%rs214, %rs26, 255;
	setp.eq.s16 	%p97, %rs214, 0;
	or.pred  	%p98, %p96, %p97;
	@%p98 bra 	$L__BB9_40;
	min.s64 	%rd329, %rd35, %rd329;
	mov.b16 	%rs311, 1;
	bra.uni 	$L__BB9_41;
$L__BB9_40:
	setp.eq.s16 	%p99, %rs213, 0;
	selp.b16 	%rs311, %rs26, %rs311, %p99;
	selp.b64 	%rd329, %rd35, %rd329, %p99;
$L__BB9_41:
	cvt.u32.u16 	%r209, %rs311;
	and.b32  	%r190, %r209, 255;
	mov.b32 	%r206, 2;
	mov.b32 	%r208, -1;
	// begin inline asm
	shfl.sync.down.b32 %r189, %r190, %r206, %r182, %r208;
	// end inline asm
	// begin inline asm
	shfl.sync.down.b32 %r194, %r195, %r206, %r182, %r208;
	// end inline asm
	mov.b64 	{%r200, %r205}, %rd329;
	// begin inline asm
	shfl.sync.down.b32 %r199, %r200, %r206, %r182, %r208;
	// end inline asm
	// begin inline asm
	shfl.sync.down.b32 %r204, %r205, %r206, %r182, %r208;
	// end inline asm
	mov.b64 	%rd39, {%r199, %r204};
	cvt.u16.u32 	%rs29, %r189;
	add.s32 	%r210, %r163, 2;
	setp.gt.s32 	%p100, %r210, %r182;
	@%p100 bra 	$L__BB9_45;
	and.b16  	%rs217, %rs311, 255;
	setp.eq.s16 	%p101, %rs217, 0;
	and.b16  	%rs218, %rs29, 255;
	setp.eq.s16 	%p102, %rs218, 0;
	or.pred  	%p103, %p101, %p102;
	@%p103 bra 	$L__BB9_44;
	min.s64 	%rd329, %rd39, %rd329;
	mov.b16 	%rs311, 1;
	bra.uni 	$L__BB9_45;
$L__BB9_44:
	setp.eq.s16 	%p104, %rs217, 0;
	selp.b16 	%rs311, %rs29, %rs311, %p104;
	selp.b64 	%rd329, %rd39, %rd329, %p104;
$L__BB9_45:
	cvt.u32.u16 	%r231, %rs311;
	and.b32  	%r212, %r231, 255;
	mov.b32 	%r228, 4;
	mov.b32 	%r230, -1;
	// begin inline asm
	shfl.sync.down.b32 %r211, %r212, %r228, %r182, %r230;
	// end inline asm
	// begin inline asm
	shfl.sync.down.b32 %r216, %r217, %r228, %r182, %r230;
	// end inline asm
	mov.b64 	{%r222, %r227}, %rd329;
	// begin inline asm
	shfl.sync.down.b32 %r221, %r222, %r228, %r182, %r230;
	// end inline asm
	// begin inline asm
	shfl.sync.down.b32 %r226, %r227, %r228, %r182, %r230;
	// end inline asm
	mov.b64 	%rd43, {%r221, %r226};
	cvt.u16.u32 	%rs32, %r211;
	add.s32 	%r232, %r163, 4;
	setp.gt.s32 	%p105, %r232, %r182;
	@%p105 bra 	$L__BB9_49;
	and.b16  	%rs221, %rs311, 255;
	setp.eq.s16 	%p106, %rs221, 0;
	and.b16  	%rs222, %rs32, 255;
	setp.eq.s16 	%p107, %rs222, 0;
	or.pred  	%p108, %p106, %p107;
	@%p108 bra 	$L__BB9_48;
	min.s64 	%rd329, %rd43, %rd329;
	mov.b16 	%rs311, 1;
	bra.uni 	$L__BB9_49;
$L__BB9_48:
	setp.eq.s16 	%p109, %rs221, 0;
	selp.b16 	%rs311, %rs32, %rs311, %p109;
	selp.b64 	%rd329, %rd43, %rd329, %p109;
$L__BB9_49:
	cvt.u32.u16 	%r253, %rs311;
	and.b32  	%r234, %r253, 255;
	mov.b32 	%r250, 8;
	mov.b32 	%r252, -1;
	// begin inline asm
	shfl.sync.down.b32 %r233, %r234, %r250, %r182, %r252;
	// end inline asm
	// begin inline asm
	shfl.sync.down.b32 %r238, %r239, %r250, %r182, %r252;
	// end inline asm
	mov.b64 	{%r244, %r249}, %rd329;
	// begin inline asm
	shfl.sync.down.b32 %r243, %r244, %r250, %r182, %r252;
	// end inline asm
	// begin inline asm
	shfl.sync.down.b32 %r248, %r249, %r250, %r182, %r252;
	// end inline asm
	mov.b64 	%rd47, {%r243, %r248};
	cvt.u16.u32 	%rs35, %r233;
	add.s32 	%r254, %r163, 8;
	setp.gt.s32 	%p110, %r254, %r182;
	@%p110 bra 	$L__BB9_53;
	and.b16  	%rs225, %rs311, 255;
	setp.eq.s16 	%p111, %rs225, 0;
	and.b16  	%rs226, %rs35, 255;
	setp.eq.s16 	%p112, %rs226, 0;
	or.pred  	%p113, %p111, %p112;
	@%p113 bra 	$L__BB9_52;
	min.s64 	%rd329, %rd47, %rd329;
	mov.b16 	%rs311, 1;
	bra.uni 	$L__BB9_53;
$L__BB9_52:
	setp.eq.s16 	%p114, %rs225, 0;
	selp.b16 	%rs311, %rs35, %rs311, %p114;
	selp.b64 	%rd329, %rd47, %rd329, %p114;
$L__BB9_53:
	cvt.u32.u16 	%r275, %rs311;
	and.b32  	%r256, %r275, 255;
	mov.b32 	%r272, 16;
	mov.b32 	%r274, -1;
	// begin inline asm
	shfl.sync.down.b32 %r255, %r256, %r272, %r182, %r274;
	// end inline asm
	// begin inline asm
	shfl.sync.down.b32 %r260, %r261, %r272, %r182, %r274;
	// end inline asm
	mov.b64 	{%r266, %r271}, %rd329;
	// begin inline asm
	shfl.sync.down.b32 %r265, %r266, %r272, %r182, %r274;
	// end inline asm
	// begin inline asm
	shfl.sync.down.b32 %r270, %r271, %r272, %r182, %r274;
	// end inline asm
	mov.b64 	%rd51, {%r265, %r270};
	cvt.u16.u32 	%rs38, %r255;
	add.s32 	%r276, %r163, 16;
	setp.gt.s32 	%p115, %r276, %r182;
	@%p115 bra 	$L__BB9_57;
	and.b16  	%rs229, %rs311, 255;
	setp.eq.s16 	%p116, %rs229, 0;
	and.b16  	%rs230, %rs38, 255;
	setp.eq.s16 	%p117, %rs230, 0;
	or.pred  	%p118, %p116, %p117;
	@%p118 bra 	$L__BB9_56;
	min.s64 	%rd329, %rd51, %rd329;
	mov.b16 	%rs311, 1;
	bra.uni 	$L__BB9_57;
$L__BB9_56:
	setp.eq.s16 	%p119, %rs229, 0;
	selp.b16 	%rs311, %rs38, %rs311, %p119;
	selp.b64 	%rd329, %rd51, %rd329, %p119;
$L__BB9_57:
	setp.ne.s32 	%p120, %r163, 0;
	@%p120 bra 	$L__BB9_59;
	shr.u32 	%r277, %r1, 1;
	and.b32  	%r278, %r277, 496;
	mov.u32 	%r279, _ZZN3cub18CUB_300001_SM_10006detail6reduce28DeviceReduceSingleTileKernelINS2_10policy_hubIN4cuda3std3__45tupleIJblEEEyN6thrust24THRUST_300001_SM_1000_NS8cuda_cub9__find_if7functorIS9_EEE10Policy1000EPS9_SI_iSF_S9_S9_NS7_10__identityEEEvT0_T1_T2_T3_T4_T6_E12temp_storage;
	add.s32 	%r280, %r279, %r278;
	st.shared.u8 	[%r280+8], %rs311;
	st.shared.u64 	[%r280+16], %rd329;
$L__BB9_59:
	bar.sync 	0;
	setp.ne.s32 	%p121, %r1, 0;
	@%p121 bra 	$L__BB9_110;
	setp.lt.s32 	%p122, %r38, 33;
	@%p122 bra 	$L__BB9_62;
	ld.shared.u8 	%rs233, [_ZZN3cub18CUB_300001_SM_10006detail6reduce28DeviceReduceSingleTileKernelINS2_10policy_hubIN4cuda3std3__45tupleIJblEEEyN6thrust24THRUST_300001_SM_1000_NS8cuda_cub9__find_if7functorIS9_EEE10Policy1000EPS9_SI_iSF_S9_S9_NS7_10__identityEEEvT0_T1_T2_T3_T4_T6_E12temp_storage+24];
	ld.shared.u64 	%rd271, [_ZZN3cub18CUB_300001_SM_10006detail6reduce28DeviceReduceSingleTileKernelINS2_10policy_hubIN4cuda3std3__45tupleIJblEEEyN6thrust24THRUST_300001_SM_1000_NS8cuda_cub9__find_if7functorIS9_EEE10Policy1000EPS9_SI_iSF_S9_S9_NS7_10__identityEEEvT0_T1_T2_T3_T4_T6_E12temp_storage+32];
	and.b16  	%rs234, %rs311, 255;
	setp.eq.s16 	%p123, %rs234, 0;
	setp.eq.s16 	%p124, %rs233, 0;
	min.s64 	%rd272, %rd271, %rd329;
	selp.b16 	%rs235, %rs311, 1, %p124;
	selp.b16 	%rs311, %rs233, %rs235, %p123;
	selp.b64 	%rd273, %rd329, %rd272, %p124;
	selp.b64 	%rd329, %rd271, %rd273, %p123;
$L__BB9_62:
	setp.lt.s32 	%p125, %r38, 65;
	@%p125 bra 	$L__BB9_64;
	ld.shared.u8 	%rs236, [_ZZN3cub18CUB_300001_SM_10006detail6reduce28DeviceReduceSingleTileKernelINS2_10policy_hubIN4cuda3std3__45tupleIJblEEEyN6thrust24THRUST_300001_SM_1000_NS8cuda_cub9__find_if7functorIS9_EEE10Policy1000EPS9_SI_iSF_S9_S9_NS7_10__identityEEEvT0_T1_T2_T3_T4_T6_E12temp_storage+40];
	ld.shared.u64 	%rd274, [_ZZN3cub18CUB_300001_SM_10006detail6reduce28DeviceReduceSingleTileKernelINS2_10policy_hubIN4cuda3std3__45tupleIJblEEEyN6thrust24THRUST_300001_SM_1000_NS8cuda_cub9__find_if7functorIS9_EEE10Policy1000EPS9_SI_iSF_S9_S9_NS7_10__identityEEEvT0_T1_T2_T3_T4_T6_E12temp_storage+48];
	and.b16  	%rs237, %rs311, 255;
	setp.eq.s16 	%p126, %rs237, 0;
	setp.eq.s16 	%p127, %rs236, 0;
	min.s64 	%rd275, %rd274, %rd329;
	selp.b16 	%rs238, %rs311, 1, %p127;
	selp.b16 	%rs311, %rs236, %rs238, %p126;
	selp.b64 	%rd276, %rd329, %rd275, %p127;
	selp.b64 	%rd329, %rd274, %rd276, %p126;
$L__BB9_64:
	setp.lt.s32 	%p128, %r38, 97;
	@%p128 bra 	$L__BB9_66;
	ld.shared.u8 	%rs239, [_ZZN3cub18CUB_300001_SM_10006detail6reduce28DeviceReduceSingleTileKernelINS2_10policy_hubIN4cuda3std3__45tupleIJblEEEyN6thrust24THRUST_300001_SM_1000_NS8cuda_cub9__find_if7functorIS9_EEE10Policy1000EPS9_SI_iSF_S9_S9_NS7_10__identityEEEvT0_T1_T2_T3_T4_T6_E12temp_storage+56];
	ld.shared.u64 	%rd277, [_ZZN3cub18CUB_300001_SM_10006detail6reduce28DeviceReduceSingleTileKernelINS2_10policy_hubIN4cuda3std3__45tupleIJblEEEyN6thrust24THRUST_300001_SM_1000_NS8cuda_cub9__find_if7functorIS9_EEE10Policy1000EPS9_SI_iSF_S9_S9_NS7_10__identityEEEvT0_T1_T2_T3_T4_T6_E12temp_storage+64];
	and.b16  	%rs240, %rs311, 255;
	setp.eq.s16 	%p129, %rs240, 0;
	setp.eq.s16 	%p130, %rs239, 0;
	min.s64 	%rd278, %rd277, %rd329;
	selp.b16 	%rs241, %rs311, 1, %p130;
	selp.b16 	%rs311, %rs239, %rs241, %p129;
	selp.b64 	%rd279, %rd329, %rd278, %p130;
	selp.b64 	%rd329, %rd277, %rd279, %p129;
$L__BB9_66:
	setp.lt.s32 	%p131, %r38, 129;
	@%p131 bra 	$L__BB9_68;
	ld.shared.u8 	%rs242, [_ZZN3cub18CUB_300001_SM_10006detail6reduce28DeviceReduceSingleTileKernelINS2_10policy_hubIN4cuda3std3__45tupleIJblEEEyN6thrust24THRUST_300001_SM_1000_NS8cuda_cub9__find_if7functorIS9_EEE10Policy1000EPS9_SI_iSF_S9_S9_NS7_10__identityEEEvT0_T1_T2_T3_T4_T6_E12temp_storage+72];
	ld.shared.u64 	%rd280, [_ZZN3cub18CUB_300001_SM_10006detail6reduce28DeviceReduceSingleTileKernelINS2_10policy_hubIN4cuda3std3__45tupleIJblEEEyN6thrust24THRUST_300001_SM_1000_NS8cuda_cub9__find_if7functorIS9_EEE10Policy1000EPS9_SI_iSF_S9_S9_NS7_10__identityEEEvT0_T1_T2_T3_T4_T6_E12temp_storage+80];
	and.b16  	%rs243, %rs311, 255;
	setp.eq.s16 	%p132, %rs243, 0;
	setp.eq.s16 	%p133, %rs242, 0;
	min.s64 	%rd281, %rd280, %rd329;
	selp.b16 	%rs244, %rs311, 1, %p133;
	selp.b16 	%rs311, %rs242, %rs244, %p132;
	selp.b64 	%rd282, %rd329, %rd281, %p133;
	selp.b64 	%rd329, %rd280, %rd282, %p132;
$L__BB9_68:
	setp.lt.s32 	%p134, %r38, 161;
	@%p134 bra 	$L__BB9_70;
	ld.shared.u8 	%rs245, [_ZZN3cub18CUB_300001_SM_10006detail6reduce28DeviceReduceSingleTileKernelINS2_10policy_hubIN4cuda3std3__45tupleIJblEEEyN6thrust24THRUST_300001_SM_1000_NS8cuda_cub9__find_if7functorIS9_EEE10Policy1000EPS9_SI_iSF_S9_S9_NS7_10__identityEEEvT0_T1_T2_T3_T4_T6_E12temp_storage+88];
	ld.shared.u64 	%rd283, [_ZZN3cub18CUB_300001_SM_10006detail6reduce28DeviceReduceSingleTileKernelINS2_10policy_hubIN4cuda3std3__45tupleIJblEEEyN6thrust24THRUST_300001_SM_1000_NS8cuda_cub9__find_if7functorIS9_EEE10Policy1000EPS9_SI_iSF_S9_S9_NS7_10__identityEEEvT0_T1_T2_T3_T4_T6_E12temp_storage+96];
	and.b16  	%rs246, %rs311, 255;
	setp.eq.s16 	%p135, %rs246, 0;
	setp.eq.s16 	%p136, %rs245, 0;
	min.s64 	%rd284, %rd283, %rd329;
	selp.b16 	%rs247, %rs311, 1, %p136;
	selp.b16 	%rs311, %rs245, %rs247, %p135;
	selp.b64 	%rd285, %rd329, %rd284, %p136;
	selp.b64 	%rd329, %rd283, %rd285, %p135;
$L__BB9_70:
	setp.lt.s32 	%p137, %r38, 193;
	@%p137 bra 	$L__BB9_72;
	ld.shared.u8 	%rs248, [_ZZN3cub18CUB_300001_SM_10006detail6reduce28DeviceReduceSingleTileKernelINS2_10policy_hubIN4cuda3std3__45tupleIJblEEEyN6thrust24THRUST_300001_SM_1000_NS8cuda_cub9__find_if7functorIS9_EEE10Policy1000EPS9_SI_iSF_S9_S9_NS7_10__identityEEEvT0_T1_T2_T3_T4_T6_E12temp_storage+104];
	ld.shared.u64 	%rd286, [_ZZN3cub18CUB_300001_SM_10006detail6reduce28DeviceReduceSingleTileKernelINS2_10policy_hubIN4cuda3std3__45tupleIJblEEEyN6thrust24THRUST_300001_SM_1000_NS8cuda_cub9__find_if7functorIS9_EEE10Policy1000EPS9_SI_iSF_S9_S9_NS7_10__identityEEEvT0_T1_T2_T3_T4_T6_E12temp_storage+112];
	and.b16  	%rs249, %rs311, 255;
	setp.eq.s16 	%p138, %rs249, 0;
	setp.eq.s16 	%p139, %rs248, 0;
	min.s64 	%rd287, %rd286, %rd329;
	selp.b16 	%rs250, %rs311, 1, %p139;
	selp.b16 	%rs311, %rs248, %rs250, %p138;
	selp.b64 	%rd288, %rd329, %rd287, %p139;
	selp.b64 	%rd329, %rd286, %rd288, %p138;
$L__BB9_72:
	setp.lt.s32 	%p140, %r38, 225;
	@%p140 bra 	$L__BB9_110;
	ld.shared.u8 	%rs251, [_ZZN3cub18CUB_300001_SM_10006detail6reduce28DeviceReduceSingleTileKernelINS2_10policy_hubIN4cuda3std3__45tupleIJblEEEyN6thrust24THRUST_300001_SM_1000_NS8cuda_cub9__find_if7functorIS9_EEE10Policy1000EPS9_SI_iSF_S9_S9_NS7_10__identityEEEvT0_T1_T2_T3_T4_T6_E12temp_storage+120];
	ld.shared.u64 	%rd289, [_ZZN3cub18CUB_300001_SM_10006detail6reduce28DeviceReduceSingleTileKernelINS2_10policy_hubIN4cuda3std3__45tupleIJblEEEyN6thrust24THRUST_300001_SM_1000_NS8cuda_cub9__find_if7functorIS9_EEE10Policy1000EPS9_SI_iSF_S9_S9_NS7_10__identityEEEvT0_T1_T2_T3_T4_T6_E12temp_storage+128];
	and.b16  	%rs252, %rs311, 255;
	setp.eq.s16 	%p141, %rs252, 0;
	setp.eq.s16 	%p142, %rs251, 0;
	min.s64 	%rd290, %rd289, %rd329;
	selp.b16 	%rs253, %rs311, 1, %p142;
	selp.b16 	%rs311, %rs251, %rs253, %p141;
	selp.b64 	%rd291, %rd329, %rd290, %p142;
	selp.b64 	%rd329, %rd289, %rd291, %p141;
	bra.uni 	$L__BB9_110;
$L__BB9_74:
	mov.u32 	%r16, %tid.x;
	mul.wide.u32 	%rd124, %r16, 16;
	add.s64 	%rd109, %rd105, %rd124;
	// begin inline asm
	ld.global.nc.u64 %rd108, [%rd109];
	// end inline asm
	add.s64 	%rd111, %rd109, 8;
	// begin inline asm
	ld.global.nc.u64 %rd110, [%rd111];
	// end inline asm
	cvt.u16.u64 	%rs83, %rd108;
	and.b16  	%rs84, %rs83, 255;
	add.s64 	%rd113, %rd109, 4096;
	// begin inline asm
	ld.global.nc.u64 %rd112, [%rd113];
	// end inline asm
	add.s64 	%rd115, %rd109, 4104;
	// begin inline asm
	ld.global.nc.u64 %rd114, [%rd115];
	// end inline asm
	cvt.u16.u64 	%rs85, %rd112;
	and.b16  	%rs86, %rs85, 255;
	add.s64 	%rd117, %rd109, 8192;
	// begin inline asm
	ld.global.nc.u64 %rd116, [%rd117];
	// end inline asm
	add.s64 	%rd119, %rd109, 8200;
	// begin inline asm
	ld.global.nc.u64 %rd118, [%rd119];
	// end inline asm
	cvt.u16.u64 	%rs87, %rd116;
	and.b16  	%rs88, %rs87, 255;
	add.s64 	%rd121, %rd109, 12288;
	// begin inline asm
	ld.global.nc.u64 %rd120, [%rd121];
	// end inline asm
	add.s64 	%rd123, %rd109, 12296;
	// begin inline asm
	ld.global.nc.u64 %rd122, [%rd123];
	// end inline asm
	cvt.u16.u64 	%rs89, %rd120;
	and.b16  	%rs90, %rs89, 255;
	setp.eq.s16 	%p3, %rs84, 0;
	setp.eq.s16 	%p4, %rs86, 0;
	min.s64 	%rd125, %rd114, %rd110;
	selp.b16 	%rs91, %rs83, 1, %p4;
	selp.b64 	%rd126, %rd110, %rd125, %p4;
	selp.b16 	%rs92, %rs85, %rs91, %p3;
	and.b16  	%rs93, %rs92, 255;
	selp.b64 	%rd127, %rd114, %rd126, %p3;
	setp.eq.s16 	%p5, %rs93, 0;
	setp.eq.s16 	%p6, %rs88, 0;
	min.s64 	%rd128, %rd118, %rd127;
	selp.b16 	%rs94, %rs92, 1, %p6;
	selp.b64 	%rd129, %rd127, %rd128, %p6;
	selp.b16 	%rs95, %rs87, %rs94, %p5;
	and.b16  	%rs96, %rs95, 255;
	selp.b64 	%rd130, %rd118, %rd129, %p5;
	setp.eq.s16 	%p7, %rs96, 0;
	setp.eq.s16 	%p8, %rs90, 0;
	min.s64 	%rd131, %rd122, %rd130;
	selp.b16 	%rs97, %rs95, 1, %p8;
	selp.b64 	%rd132, %rd130, %rd131, %p8;
	selp.b16 	%rs311, %rs89, %rs97, %p7;
	selp.b64 	%rd329, %rd122, %rd132, %p7;
	setp.lt.u32 	%p9, %r38, 2048;
	mov.b32 	%r399, 1024;
	@%p9 bra 	$L__BB9_78;
	add.s32 	%r17, %r38, -1024;
	mov.b32 	%r399, 1024;
$L__BB9_76:
	mul.wide.s32 	%rd149, %r399, 16;
	add.s64 	%rd134, %rd109, %rd149;
	// begin inline asm
	ld.global.nc.u64 %rd133, [%rd134];
	// end inline asm
	add.s64 	%rd136, %rd134, 8;
	// begin inline asm
	ld.global.nc.u64 %rd135, [%rd136];
	// end inline asm
	cvt.u16.u64 	%rs98, %rd133;
	and.b16  	%rs99, %rs98, 255;
	add.s64 	%rd138, %rd134, 4096;
	// begin inline asm
	ld.global.nc.u64 %rd137, [%rd138];
	// end inline asm
	add.s64 	%rd140, %rd134, 4104;
	// begin inline asm
	ld.global.nc.u64 %rd139, [%rd140];
	// end inline asm
	cvt.u16.u64 	%rs100, %rd137;
	and.b16  	%rs101, %rs100, 255;
	add.s64 	%rd142, %rd134, 8192;
	// begin inline asm
	ld.global.nc.u64 %rd141, [%rd142];
	// end inline asm
	add.s64 	%rd144, %rd134, 8200;
	// begin inline asm
	ld.global.nc.u64 %rd143, [%rd144];
	// end inline asm
	cvt.u16.u64 	%rs102, %rd141;
	and.b16  	%rs103, %rs102, 255;
	add.s64 	%rd146, %rd134, 12288;
	// begin inline asm
	ld.global.nc.u64 %rd145, [%rd146];
	// end inline asm
	add.s64 	%rd148, %rd134, 12296;
	// begin inline asm
	ld.global.nc.u64 %rd147, [%rd148];
	// end inline asm
	cvt.u16.u64 	%rs104, %rd145;
	and.b16  	%rs105, %rs104, 255;
	and.b16  	%rs106, %rs311, 255;
	setp.eq.s16 	%p10, %rs106, 0;
	setp.eq.s16 	%p11, %rs99, 0;
	min.s64 	%rd150, %rd135, %rd329;
	selp.b16 	%rs107, %rs311, 1, %p11;
	selp.b64 	%rd151, %rd329, %rd150, %p11;
	selp.b16 	%rs108, %rs98, %rs107, %p10;
	and.b16  	%rs109, %rs108, 255;
	selp.b64 	%rd152, %rd135, %rd151, %p10;
	setp.eq.s16 	%p12, %rs109, 0;
	setp.eq.s16 	%p13, %rs101, 0;
	min.s64 	%rd153, %rd139, %rd152;
	selp.b16 	%rs110, %rs108, 1, %p13;
	selp.b64 	%rd154, %rd152, %rd153, %p13;
	selp.b16 	%rs111, %rs100, %rs110, %p12;
	and.b16  	%rs112, %rs111, 255;
	selp.b64 	%rd155, %rd139, %rd154, %p12;
	setp.eq.s16 	%p14, %rs112, 0;
	setp.eq.s16 	%p15, %rs103, 0;
	min.s64 	%rd156, %rd143, %rd155;
	selp.b16 	%rs113, %rs111, 1, %p15;
	selp.b64 	%rd157, %rd155, %rd156, %p15;
	selp.b16 	%rs114, %rs102, %rs113, %p14;
	and.b16  	%rs115, %rs114, 255;
	selp.b64 	%rd158, %rd143, %rd157, %p14;
	setp.eq.s16 	%p16, %rs115, 0;
	setp.eq.s16 	%p17, %rs105, 0;
	min.s64 	%rd159, %rd147, %rd158;
	selp.b16 	%rs116, %rs114, 1, %p17;
	selp.b64 	%rd160, %rd158, %rd159, %p17;
	selp.b16 	%rs311, %rs104, %rs116, %p16;
	selp.b64 	%rd329, %rd147, %rd160, %p16;
	sub.s32 	%r41, %r38, %r399;
	setp.lt.s32 	%p18, %r41, 1024;
	@%p18 bra 	$L__BB9_86;
	add.s32 	%r399, %r399, 1024;
	setp.le.s32 	%p19, %r399, %r17;
	@%p19 bra 	$L__BB9_76;
$L__BB9_78:
	setp.le.s32 	%p20, %r38, %r399;
	@%p20 bra 	$L__BB9_86;
	sub.s32 	%r21, %r38, %r399;
	setp.ge.s32 	%p21, %r16, %r21;
	@%p21 bra 	$L__BB9_86;
	not.b32 	%r42, %r16;
	add.s32 	%r43, %r38, %r42;
	sub.s32 	%r22, %r43, %r399;
	and.b32  	%r44, %r22, 768;
	setp.eq.s32 	%p22, %r44, 768;
	mov.u32 	%r403, %r16;
	@%p22 bra 	$L__BB9_83;
	add.s32 	%r401, %r16, %r399;
	shr.u32 	%r45, %r22, 8;
	add.s32 	%r46, %r45, 1;
	and.b32  	%r47, %r46, 3;
	neg.s32 	%r400, %r47;
	mov.u32 	%r403, %r16;
$L__BB9_82:
	.pragma "nounroll";
	mul.wide.u32 	%rd166, %r401, 16;
	add.s64 	%rd163, %rd105, %rd166;
	// begin inline asm
	ld.global.nc.u64 %rd162, [%rd163];
	// end inline asm
	add.s64 	%rd165, %rd163, 8;
	// begin inline asm
	ld.global.nc.u64 %rd164, [%rd165];
	// end inline asm
	cvt.u16.u64 	%rs118, %rd162;
	and.b16  	%rs119, %rs118, 255;
	and.b16  	%rs120, %rs311, 255;
	setp.eq.s16 	%p23, %rs120, 0;
	setp.eq.s16 	%p24, %rs119, 0;
	min.s64 	%rd167, %rd164, %rd329;
	selp.b16 	%rs121, %rs311, 1, %p24;
	selp.b16 	%rs311, %rs118, %rs121, %p23;
	selp.b64 	%rd168, %rd329, %rd167, %p24;
	selp.b64 	%rd329, %rd164, %rd168, %p23;
	add.s32 	%r403, %r403, 256;
	add.s32 	%r401, %r401, 256;
	add.s32 	%r400, %r400, 1;
	setp.ne.s32 	%p25, %r400, 0;
	@%p25 bra 	$L__BB9_82;
$L__BB9_83:
	setp.lt.u32 	%p26, %r22, 768;
	@%p26 bra 	$L__BB9_86;
	cvt.u64.u32 	%rd169, %r403;
	cvt.u64.u32 	%rd170, %r399;
	add.s64 	%rd171, %rd169, %rd170;
	shl.b64 	%rd172, %rd171, 4;
	add.s64 	%rd173, %rd172, %rd105;
	add.s64 	%rd350, %rd173, 12296;
	add.s32 	%r404, %r403, %r399;
$L__BB9_85:
	mul.wide.u32 	%rd190, %r404, 16;
	add.s64 	%rd175, %rd105, %rd190;
	// begin inline asm
	ld.global.nc.u64 %rd174, [%rd175];
	// end inline asm
	add.s64 	%rd177, %rd175, 8;
	// begin inline asm
	ld.global.nc.u64 %rd176, [%rd177];
	// end inline asm
	cvt.u16.u64 	%rs122, %rd174;
	and.b16  	%rs123, %rs122, 255;
	and.b16  	%rs124, %rs311, 255;
	setp.eq.s16 	%p27, %rs124, 0;
	setp.eq.s16 	%p28, %rs123, 0;
	min.s64 	%rd191, %rd176, %rd329;
	selp.b16 	%rs125, %rs311, 1, %p28;
	selp.b16 	%rs126, %rs122, %rs125, %p27;
	and.b16  	%rs127, %rs126, 255;
	selp.b64 	%rd192, %rd329, %rd191, %p28;
	selp.b64 	%rd193, %rd176, %rd192, %p27;
	add.s64 	%rd179, %rd350, -8200;
	// begin inline asm
	ld.global.nc.u64 %rd178, [%rd179];
	// end inline asm
	add.s64 	%rd181, %rd350, -8192;
	// begin inline asm
	ld.global.nc.u64 %rd180, [%rd181];
	// end inline asm
	cvt.u16.u64 	%rs128, %rd178;
	and.b16  	%rs129, %rs128, 255;
	setp.eq.s16 	%p29, %rs127, 0;
	setp.eq.s16 	%p30, %rs129, 0;
	min.s64 	%rd194, %rd180, %rd193;
	selp.b16 	%rs130, %rs126, 1, %p30;
	selp.b16 	%rs131, %rs128, %rs130, %p29;
	and.b16  	%rs132, %rs131, 255;
	selp.b64 	%rd195, %rd193, %rd194, %p30;
	selp.b64 	%rd196, %rd180, %rd195, %p29;
	add.s64 	%rd183, %rd350, -4104;
	// begin inline asm
	ld.global.nc.u64 %rd182, [%rd183];
	// end inline asm
	add.s64 	%rd185, %rd350, -4096;
	// begin inline asm
	ld.global.nc.u64 %rd184, [%rd185];
	// end inline asm
	cvt.u16.u64 	%rs133, %rd182;
	and.b16  	%rs134, %rs133, 255;
	setp.eq.s16 	%p31, %rs132, 0;
	setp.eq.s16 	%p32, %rs134, 0;
	min.s64 	%rd197, %rd184, %rd196;
	selp.b16 	%rs135, %rs131, 1, %p32;
	selp.b16 	%rs136, %rs133, %rs135, %p31;
	and.b16  	%rs137, %rs136, 255;
	selp.b64 	%rd198, %rd196, %rd197, %p32;
	selp.b64 	%rd199, %rd184, %rd198, %p31;
	add.s64 	%rd187, %rd350, -8;
	// begin inline asm
	ld.global.nc.u64 %rd186, [%rd187];
	// end inline asm
	// begin inline asm
	ld.global.nc.u64 %rd188, [%rd350];
	// end inline asm
	cvt.u16.u64 	%rs138, %rd186;
	and.b16  	%rs139, %rs138, 255;
	setp.eq.s16 	%p33, %rs137, 0;
	setp.eq.s16 	%p34, %rs139, 0;
	min.s64 	%rd200, %rd188, %rd199;
	selp.b16 	%rs140, %rs136, 1, %p34;
	selp.b16 	%rs311, %rs138, %rs140, %p33;
	selp.b64 	%rd201, %rd199, %rd200, %p34;
	selp.b64 	%rd329, %rd188, %rd201, %p33;
	add.s32 	%r403, %r403, 1024;
	add.s64 	%rd350, %rd350, 16384;
	add.s32 	%r404, %r404, 1024;
	setp.lt.s32 	%p35, %r403, %r21;
	@%p35 bra 	$L__BB9_85;
$L__BB9_86:
	// begin inline asm
	mov.u32 %r48, %laneid;
	// end inline asm
	cvt.u32.u16 	%r69, %rs311;
	and.b32  	%r50, %r69, 255;
	mov.b32 	%r66, 1;
	mov.b32 	%r67, 31;
	mov.b32 	%r68, -1;
	// begin inline asm
	shfl.sync.down.b32 %r49, %r50, %r66, %r67, %r68;
	// end inline asm
	// begin inline asm
	shfl.sync.down.b32 %r54, %r55, %r66, %r67, %r68;
	// end inline asm
	mov.b64 	{%r60, %r65}, %rd329;
	// begin inline asm
	shfl.sync.down.b32 %r59, %r60, %r66, %r67, %r68;
	// end inline asm
	// begin inline asm
	shfl.sync.down.b32 %r64, %r65, %r66, %r67, %r68;
	// end inline asm
	mov.b64 	%rd83, {%r59, %r64};
	cvt.u16.u32 	%rs65, %r49;
	setp.gt.s32 	%p36, %r48, 30;
	@%p36 bra 	$L__BB9_90;
	and.b16  	%rs141, %rs311, 255;
	setp.eq.s16 	%p37, %rs141, 0;
	and.b16  	%rs142, %rs65, 255;
	setp.eq.s16 	%p38, %rs142, 0;
	or.pred  	%p39, %p37, %p38;
	@%p39 bra 	$L__BB9_89;
	min.s64 	%rd329, %rd83, %rd329;
	mov.b16 	%rs311, 1;
	bra.uni 	$L__BB9_90;
$L__BB9_89:
	setp.eq.s16 	%p40, %rs141, 0;
	selp.b16 	%rs311, %rs65, %rs311, %p40;
	selp.b64 	%rd329, %rd83, %rd329, %p40;
$L__BB9_90:
	cvt.u32.u16 	%r90, %rs311;
	and.b32  	%r71, %r90, 255;
	mov.b32 	%r87, 2;
	mov.b32 	%r88, 31;
	mov.b32 	%r89, -1;
	// begin inline asm
	shfl.sync.down.b32 %r70, %r71, %r87, %r88, %r89;
	// end inline asm
	// begin inline asm
	shfl.sync.down.b32 %r75, %r76, %r87, %r88, %r89;
	// end inline asm
	mov.b64 	{%r81, %r86}, %rd329;
	// begin inline asm
	shfl.sync.down.b32 %r80, %r81, %r87, %r88, %r89;
	// end inline asm
	// begin inline asm
	shfl.sync.down.b32 %r85, %r86, %r87, %r88, %r89;
	// end inline asm
	mov.b64 	%rd87, {%r80, %r85};
	cvt.u16.u32 	%rs68, %r70;
	setp.gt.s32 	%p41, %r48, 29;
	@%p41 bra 	$L__BB9_94;
	and.b16  	%rs145, %rs311, 255;
	setp.eq.s16 	%p42, %rs145, 0;
	and.b16  	%rs146, %rs68, 255;
	setp.eq.s16 	%p43, %rs146, 0;
	or.pred  	%p44, %p42, %p43;
	@%p44 bra 	$L__BB9_93;
	min.s64 	%rd329, %rd87, %rd329;
	mov.b16 	%rs311, 1;
	bra.uni 	$L__BB9_94;
$L__BB9_93:
	setp.eq.s16 	%p45, %rs145, 0;
	selp.b16 	%rs311, %rs68, %rs311, %p45;
	selp.b64 	%rd329, %rd87, %rd329, %p45;
$L__BB9_94:
	cvt.u32.u16 	%r111, %rs311;
	and.b32  	%r92, %r111, 255;
	mov.b32 	%r108, 4;
	mov.b32 	%r109, 31;
	mov.b32 	%r110, -1;
	// begin inline asm
	shfl.sync.down.b32 %r91, %r92, %r108, %r109, %r110;
	// end inline asm
	// begin inline asm
	shfl.sync.down.b32 %r96, %r97, %r108, %r109, %r110;
	// end inline asm
	mov.b64 	{%r102, %r107}, %rd329;
	// begin inline asm
	shfl.sync.down.b32 %r101, %r102, %r108, %r109, %r110;
	// end inline asm
	// begin inline asm
	shfl.sync.down.b32 %r106, %r107, %r108, %r109, %r110;
	// end inline asm
	mov.b64 	%rd91, {%r101, %r106};
	cvt.u16.u32 	%rs71, %r91;
	setp.gt.s32 	%p46, %r48, 27;
	@%p46 bra 	$L__BB9_98;
	and.b16  	%rs149, %rs311, 255;
	setp.eq.s16 	%p47, %rs149, 0;
	and.b16  	%rs150, %rs71, 255;
	setp.eq.s16 	%p48, %rs150, 0;
	or.pred  	%p49, %p47, %p48;
	@%p49 bra 	$L__BB9_97;
	min.s64 	%rd329, %rd91, %rd329;
	mov.b16 	%rs311, 1;
	bra.uni 	$L__BB9_98;
$L__BB9_97:
	setp.eq.s16 	%p50, %rs149, 0;
	selp.b16 	%rs311, %rs71, %rs311, %p50;
	selp.b64 	%rd329, %rd91, %rd329, %p50;
$L__BB9_98:
	cvt.u32.u16 	%r132, %rs311;
	and.b32  	%r113, %r132, 255;
	mov.b32 	%r129, 8;
	mov.b32 	%r130, 31;
	mov.b32 	%r131, -1;
	// begin inline asm
	shfl.sync.down.b32 %r112, %r113, %r129, %r130, %r131;
	// end inline asm
	// begin inline asm
	shfl.sync.down.b32 %r117, %r118, %r129, %r130, %r131;
	// end inline asm
	mov.b64 	{%r123, %r128}, %rd329;
	// begin inline asm
	shfl.sync.down.b32 %r122, %r123, %r129, %r130, %r131;
	// end inline asm
	// begin inline asm
	shfl.sync.down.b32 %r127, %r128, %r129, %r130, %r131;
	// end inline asm
	mov.b64 	%rd95, {%r122, %r127};
	cvt.u16.u32 	%rs74, %r112;
	setp.gt.s32 	%p51, %r48, 23;
	@%p51 bra 	$L__BB9_102;
	and.b16  	%rs153, %rs311, 255;
	setp.eq.s16 	%p52, %rs153, 0;
	and.b16  	%rs154, %rs74, 255;
	setp.eq.s16 	%p53, %rs154, 0;
	or.pred  	%p54, %p52, %p53;
	@%p54 bra 	$L__BB9_101;
	min.s64 	%rd329, %rd95, %rd329;
	mov.b16 	%rs311, 1;
	bra.uni 	$L__BB9_102;
$L__BB9_101:
	setp.eq.s16 	%p55, %rs153, 0;
	selp.b16 	%rs311, %rs74, %rs311, %p55;
	selp.b64 	%rd329, %rd95, %rd329, %p55;
$L__BB9_102:
	cvt.u32.u16 	%r153, %rs311;
	and.b32  	%r134, %r153, 255;
	mov.b32 	%r150, 16;
	mov.b32 	%r151, 31;
	mov.b32 	%r152, -1;
	// begin inline asm
	shfl.sync.down.b32 %r133, %r134, %r150, %r151, %r152;
	// end inline asm
	// begin inline asm
	shfl.sync.down.b32 %r138, %r139, %r150, %r151, %r152;
	// end inline asm
	mov.b64 	{%r144, %r149}, %rd329;
	// begin inline asm
	shfl.sync.down.b32 %r143, %r144, %r150, %r151, %r152;
	// end inline asm
	// begin inline asm
	shfl.sync.down.b32 %r148, %r149, %r150, %r151, %r152;
	// end inline asm
	mov.b64 	%rd99, {%r143, %r148};
	cvt.u16.u32 	%rs77, %r133;
	setp.gt.s32 	%p56, %r48, 15;
	@%p56 bra 	$L__BB9_106;
	and.b16  	%rs157, %rs311, 255;
	setp.eq.s16 	%p57, %rs157, 0;
	and.b16  	%rs158, %rs77, 255;
	setp.eq.s16 	%p58, %rs158, 0;
	or.pred  	%p59, %p57, %p58;
	@%p59 bra 	$L__BB9_105;
	min.s64 	%rd329, %rd99, %rd329;
	mov.b16 	%rs311, 1;
	bra.uni 	$L__BB9_106;
$L__BB9_105:
	setp.eq.s16 	%p60, %rs157, 0;
	selp.b16 	%rs311, %rs77, %rs311, %p60;
	selp.b64 	%rd329, %rd99, %rd329, %p60;
$L__BB9_106:
	setp.ne.s32 	%p61, %r48, 0;
	@%p61 bra 	$L__BB9_108;
	shr.u32 	%r154, %r16, 1;
	and.b32  	%r155, %r154, 496;
	mov.u32 	%r156, _ZZN3cub18CUB_300001_SM_10006detail6reduce28DeviceReduceSingleTileKernelINS2_10policy_hubIN4cuda3std3__45tupleIJblEEEyN6thrust24THRUST_300001_SM_1000_NS8cuda_cub9__find_if7functorIS9_EEE10Policy1000EPS9_SI_iSF_S9_S9_NS7_10__identityEEEvT0_T1_T2_T3_T4_T6_E12temp_storage;
	add.s32 	%r157, %r156, %r155;
	st.shared.u8 	[%r157+8], %rs311;
	st.shared.u64 	[%r157+16], %rd329;
$L__BB9_108:
	bar.sync 	0;
	setp.ne.s32 	%p62, %r16, 0;
	@%p62 bra 	$L__BB9_110;
	ld.shared.u8 	%rs161, [_ZZN3cub18CUB_300001_SM_10006detail6reduce28DeviceReduceSingleTileKernelINS2_10policy_hubIN4cuda3std3__45tupleIJblEEEyN6thrust24THRUST_300001_SM_1000_NS8cuda_cub9__find_if7functorIS9_EEE10Policy1000EPS9_SI_iSF_S9_S9_NS7_10__identityEEEvT0_T1_T2_T3_T4_T6_E12temp_storage+24];
	ld.shared.u64 	%rd202, [_ZZN3cub18CUB_300001_SM_10006detail6reduce28DeviceReduceSingleTileKernelINS2_10policy_hubIN4cuda3std3__45tupleIJblEEEyN6thrust24THRUST_300001_SM_1000_NS8cuda_cub9__find_if7functorIS9_EEE10Policy1000EPS9_SI_iSF_S9_S9_NS7_10__identityEEEvT0_T1_T2_T3_T4_T6_E12temp_storage+32];
	and.b16  	%rs162, %rs311, 255;
	setp.eq.s16 	%p63, %rs162, 0;
	setp.eq.s16 	%p64, %rs161, 0;
	min.s64 	%rd203, %rd202, %rd329;
	selp.b16 	%rs163, %rs311, 1, %p64;
	selp.b16 	%rs164, %rs161, %rs163, %p63;
	and.b16  	%rs165, %rs164, 255;
	selp.b64 	%rd204, %rd329, %rd203, %p64;
	selp.b64 	%rd205, %rd202, %rd204, %p63;
	ld.shared.u8 	%rs166, [_ZZN3cub18CUB_300001_SM_10006detail6reduce28DeviceReduceSingleTileKernelINS2_10policy_hubIN4cuda3std3__45tupleIJblEEEyN6thrust24THRUST_300001_SM_1000_NS8cuda_cub9__find_if7functorIS9_EEE10Policy1000EPS9_SI_iSF_S9_S9_NS7_10__identityEEEvT0_T1_T2_T3_T4_T6_E12temp_storage+40];
	ld.shared.u64 	%rd206, [_ZZN3cub18CUB_300001_SM_10006detail6reduce28DeviceReduceSingleTileKernelINS2_10policy_hubIN4cuda3std3__45tupleIJblEEEyN6thrust24THRUST_300001_SM_1000_NS8cuda_cub9__find_if7functorIS9_EEE10Policy1000EPS9_SI_iSF_S9_S9_NS7_10__identityEEEvT0_T1_T2_T3_T4_T6_E12temp_storage+48];
	setp.eq.s16 	%p65, %rs165, 0;
	setp.eq.s16 	%p66, %rs166, 0;
	min.s64 	%rd207, %rd206, %rd205;
	selp.b16 	%rs167, %rs164, 1, %p66;
	selp.b16 	%rs168, %rs166, %rs167, %p65;
	and.b16  	%rs169, %rs168, 255;
	selp.b64 	%rd208, %rd205, %rd207, %p66;
	selp.b64 	%rd209, %rd206, %rd208, %p65;
	ld.shared.u8 	%rs170, [_ZZN3cub18CUB_300001_SM_10006detail6reduce28DeviceReduceSingleTileKernelINS2_10policy_hubIN4cuda3std3__45tupleIJblEEEyN6thrust24THRUST_300001_SM_1000_NS8cuda_cub9__find_if7functorIS9_EEE10Policy1000EPS9_SI_iSF_S9_S9_NS7_10__identityEEEvT0_T1_T2_T3_T4_T6_E12temp_storage+56];
	ld.shared.u64 	%rd210, [_ZZN3cub18CUB_300001_SM_10006detail6reduce28DeviceReduceSingleTileKernelINS2_10policy_hubIN4cuda3std3__45tupleIJblEEEyN6thrust24THRUST_300001_SM_1000_NS8cuda_cub9__find_if7functorIS9_EEE10Policy1000EPS9_SI_iSF_S9_S9_NS7_10__identityEEEvT0_T1_T2_T3_T4_T6_E12temp_storage+64];
	setp.eq.s16 	%p67, %rs169, 0;
	setp.eq.s16 	%p68, %rs170, 0;
	min.s64 	%rd211, %rd210, %rd209;
	selp.b16 	%rs171, %rs168, 1, %p68;
	selp.b16 	%rs172, %rs170, %rs171, %p67;
	and.b16  	%rs173, %rs172, 255;
	selp.b64 	%rd212, %rd209, %rd211, %p68;
	selp.b64 	%rd213, %rd210, %rd212, %p67;
	ld.shared.u8 	%rs174, [_ZZN3cub18CUB_300001_SM_10006detail6reduce28DeviceReduceSingleTileKernelINS2_10policy_hubIN4cuda3std3__45tupleIJblEEEyN6thrust24THRUST_300001_SM_1000_NS8cuda_cub9__find_if7functorIS9_EEE10Policy1000EPS9_SI_iSF_S9_S9_NS7_10__identityEEEvT0_T1_T2_T3_T4_T6_E12temp_storage+72];
	ld.shared.u64 	%rd214, [_ZZN3cub18CUB_300001_SM_10006detail6reduce28DeviceReduceSingleTileKernelINS2_10policy_hubIN4cuda3std3__45tupleIJblEEEyN6thrust24THRUST_300001_SM_1000_NS8cuda_cub9__find_if7functorIS9_EEE10Policy1000EPS9_SI_iSF_S9_S9_NS7_10__identityEEEvT0_T1_T2_T3_T4_T6_E12temp_storage+80];
	setp.eq.s16 	%p69, %rs173, 0;
	setp.eq.s16 	%p70, %rs174, 0;
	min.s64 	%rd215, %rd214, %rd213;
	selp.b16 	%rs175, %rs172, 1, %p70;
	selp.b16 	%rs176, %rs174, %rs175, %p69;
	and.b16  	%rs177, %rs176, 255;
	selp.b64 	%rd216, %rd213, %rd215, %p70;
	selp.b64 	%rd217, %rd214, %rd216, %p69;
	ld.shared.u8 	%rs178, [_ZZN3cub18CUB_300001_SM_10006detail6reduce28DeviceReduceSingleTileKernelINS2_10policy_hubIN4cuda3std3__45tupleIJblEEEyN6thrust24THRUST_300001_SM_1000_NS8cuda_cub9__find_if7functorIS9_EEE10Policy1000EPS9_SI_iSF_S9_S9_NS7_10__identityEEEvT0_T1_T2_T3_T4_T6_E12temp_storage+88];
	ld.shared.u64 	%rd218, [_ZZN3cub18CUB_300001_SM_10006detail6reduce28DeviceReduceSingleTileKernelINS2_10policy_hubIN4cuda3std3__45tupleIJblEEEyN6thrust24THRUST_300001_SM_1000_NS8cuda_cub9__find_if7functorIS9_EEE10Policy1000EPS9_SI_iSF_S9_S9_NS7_10__identityEEEvT0_T1_T2_T3_T4_T6_E12temp_storage+96];
	setp.eq.s16 	%p71, %rs177, 0;
	setp.eq.s16 	%p72, %rs178, 0;
	min.s64 	%rd219, %rd218, %rd217;
	selp.b16 	%rs179, %rs176, 1, %p72;
	selp.b16 	%rs180, %rs178, %rs179, %p71;
	and.b16  	%rs181, %rs180, 255;
	selp.b64 	%rd220, %rd217, %rd219, %p72;
	selp.b64 	%rd221, %rd218, %rd220, %p71;
	ld.shared.u8 	%rs182, [_ZZN3cub18CUB_300001_SM_10006detail6reduce28DeviceReduceSingleTileKernelINS2_10policy_hubIN4cuda3std3__45tupleIJblEEEyN6thrust24THRUST_300001_SM_1000_NS8cuda_cub9__find_if7functorIS9_EEE10Policy1000EPS9_SI_iSF_S9_S9_NS7_10__identityEEEvT0_T1_T2_T3_T4_T6_E12temp_storage+104];
	ld.shared.u64 	%rd222, [_ZZN3cub18CUB_300001_SM_10006detail6reduce28DeviceReduceSingleTileKernelINS2_10policy_hubIN4cuda3std3__45tupleIJblEEEyN6thrust24THRUST_300001_SM_1000_NS8cuda_cub9__find_if7functorIS9_EEE10Policy1000EPS9_SI_iSF_S9_S9_NS7_10__identityEEEvT0_T1_T2_T3_T4_T6_E12temp_storage+112];
	setp.eq.s16 	%p73, %rs181, 0;
	setp.eq.s16 	%p74, %rs182, 0;
	min.s64 	%rd223, %rd222, %rd221;
	selp.b16 	%rs183, %rs180, 1, %p74;
	selp.b16 	%rs184, %rs182, %rs183, %p73;
	and.b16  	%rs185, %rs184, 255;
	selp.b64 	%rd224, %rd221, %rd223, %p74;
	selp.b64 	%rd225, %rd222, %rd224, %p73;
	ld.shared.u8 	%rs186, [_ZZN3cub18CUB_300001_SM_10006detail6reduce28DeviceReduceSingleTileKernelINS2_10policy_hubIN4cuda3std3__45tupleIJblEEEyN6thrust24THRUST_300001_SM_1000_NS8cuda_cub9__find_if7functorIS9_EEE10Policy1000EPS9_SI_iSF_S9_S9_NS7_10__identityEEEvT0_T1_T2_T3_T4_T6_E12temp_storage+120];
	ld.shared.u64 	%rd226, [_ZZN3cub18CUB_300001_SM_10006detail6reduce28DeviceReduceSingleTileKernelINS2_10policy_hubIN4cuda3std3__45tupleIJblEEEyN6thrust24THRUST_300001_SM_1000_NS8cuda_cub9__find_if7functorIS9_EEE10Policy1000EPS9_SI_iSF_S9_S9_NS7_10__identityEEEvT0_T1_T2_T3_T4_T6_E12temp_storage+128];
	setp.eq.s16 	%p75, %rs185, 0;
	setp.eq.s16 	%p76, %rs186, 0;
	min.s64 	%rd227, %rd226, %rd225;
	selp.b16 	%rs187, %rs184, 1, %p76;
	selp.b16 	%rs311, %rs186, %rs187, %p75;
	selp.b64 	%rd228, %rd225, %rd227, %p76;
	selp.b64 	%rd329, %rd226, %rd228, %p75;
$L__BB9_110:
	mov.u32 	%r391, %tid.x;
	setp.ne.s32 	%p184, %r391, 0;
	@%p184 bra 	$L__BB9_112;
	setp.eq.s16 	%p185, %rs82, 0;
	and.b16  	%rs302, %rs311, 255;
	setp.eq.s16 	%p186, %rs302, 0;
	min.s64 	%rd319, %rd329, %rd106;
	selp.b16 	%rs303, %rs82, 1, %p186;
	selp.b16 	%rs304, %rs311, %rs303, %p185;
	selp.b64 	%rd320, %rd106, %rd319, %p186;
	selp.b64 	%rd321, %rd329, %rd320, %p185;
	st.global.u8 	[%rd1], %rs304;
	st.global.u64 	[%rd1+8], %rd321;
$L__BB9_112:
	ret;

}


// ===== COMPILED SASS (sm_100) =====

	.target	sm_100

	.elftype	@"ET_EXEC"


//--------------------- .note.nv.tkinfo           --------------------------
	.section	.note.nv.tkinfo,"",@"SHT_NOTE"
	.sectionflags	@"SHF_NOTE_NV_TKINFO"
	.tkinfo
        /*0018*/ 	.word	0x00000002
        /*0030*/ 	.string	""
        /*0030*/ 	.string	"ptxas"
        /*0030*/ 	.string	"Cuda compilation tools, release 13.0, V13.0.88"
        /*0030*/ 	.string	"Build cuda_13.0.r13.0/compiler.36424714_0"
        /*0030*/ 	.string	"-arch sm_100 -m 64 "



//--------------------- .note.nv.cuinfo           --------------------------
	.section	.note.nv.cuinfo,"",@"SHT_NOTE"
	.sectionflags	@"SHF_NOTE_NV_CUINFO"
        /*0018*/ 	.short	0x0002
        /*001a*/ 	.short	0x0064
        /*001c*/ 	.short	0x0082
	.zero		2


//--------------------- .nv.info                  --------------------------
	.section	.nv.info,"",@"SHT_CUDA_INFO"
	.align	4


	//----- nvinfo : EIATTR_REGCOUNT
	.align		4
        /*0000*/ 	.byte	0x04, 0x2f
        /*0002*/ 	.short	(.L_47 - .L_46)
	.align		4
.L_46:
        /*0004*/ 	.word	index@(_Z12daxpy_kernelidPKdPd)
        /*0008*/ 	.word	0x0000000a


	//----- nvinfo : EIATTR_FRAME_SIZE
	.align		4
.L_47:
        /*000c*/ 	.byte	0x04, 0x11
        /*000e*/ 	.short	(.L_49 - .L_48)
	.align		4
.L_48:
        /*0010*/ 	.word	index@(_Z12daxpy_kernelidPKdPd)
        /*0014*/ 	.word	0x00000000


	//----- nvinfo : EIATTR_REGCOUNT
	.align		4
.L_49:
        /*0018*/ 	.byte	0x04, 0x2f
        /*001a*/ 	.short	(.L_51 - .L_50)
	.align		4
.L_50:
        /*001c*/ 	.word	index@(_Z11hello_worldid)
        /*0020*/ 	.word	0x00000018


	//----- nvinfo : EIATTR_FRAME_SIZE
	.align		4
.L_51:
        /*0024*/ 	.byte	0x04, 0x11
        /*0026*/ 	.short	(.L_53 - .L_52)
	.align		4
.L_52:
        /*0028*/ 	.word	index@(_Z11hello_worldid)
        /*002c*/ 	.word	0x00000008


	//----- nvinfo : EIATTR_REGCOUNT
	.align		4
.L_53:
        /*0030*/ 	.byte	0x04, 0x2f
        /*0032*/ 	.short	(.L_55 - .L_54)
	.align		4
.L_54:
        /*0034*/ 	.word	index@(_ZN3cub18CUB_300001_SM_10006detail11EmptyKernelIvEEvv)
        /*0038*/ 	.word	0x00000004


	//----- nvinfo : EIATTR_FRAME_SIZE
	.align		4
.L_55:
        /*003c*/ 	.byte	0x04, 0x11
        /*003e*/ 	.short	(.L_57 - .L_56)
	.align		4
.L_56:
        /*0040*/ 	.word	index@(_ZN3cub18CUB_300001_SM_10006detail11EmptyKernelIvEEvv)
        /*0044*/ 	.word	0x00000000


	//----- nvinfo : EIATTR_REGCOUNT
	.align		4
.L_57:
        /*0048*/ 	.byte	0x04, 0x2f
        /*004a*/ 	.short	(.L_59 - .L_58)
	.align		4
.L_58:
        /*004c*/ 	.word	index@(_ZN3cub18CUB_300001_SM_10006detail8for_each13static_kernelINS2_12policy_hub_t12policy_500_tEmN6thrust24THRUST_300001_SM_1000_NS8cuda_cub20__uninitialized_fill7functorINS7_10device_ptrIdEEdEEEEvT0_T1_)
        /*0050*/ 	.word	0x00000009


	//----- nvinfo : EIATTR_FRAME_SIZE
	.align		4
.L_59:
        /*0054*/ 	.byte	0x04, 0x11
        /*0056*/ 	.short	(.L_61 - .L_60)
	.align		4
.L_60:
        /*0058*/ 	.word	index@(_ZN3cub18CUB_300001_SM_10006detail8for_each13static_kernelINS2_12policy_hub_t12policy_500_tEmN6thrust24THRUST_300001_SM_1000_NS8cuda_cub20__uninitialized_fill7functorINS7_10device_ptrIdEEdEEEEvT0_T1_)
        /*005c*/ 	.word	0x00000000


	//----- nvinfo : EIATTR_REGCOUNT
	.align		4
.L_61:
        /*0060*/ 	.byte	0x04, 0x2f
        /*0062*/ 	.short	(.L_63 - .L_62)
	.align		4
.L_62:
        /*0064*/ 	.word	index@(_ZN3cub18CUB_300001_SM_10006detail6reduce28DeviceReduceSingleTileKernelINS2_10policy_hubIN4cuda3std3__45tupleIJblEEEjN6thrust24THRUST_300001_SM_1000_NS8cuda_cub9__find_if7functorIS9_EEE10Policy1000ENSB_12zip_iteratorINS8_IJNSD_26transform_input_iterator_tIbNSC_6detail35transform_pair_of_input_iterators_tIbNSB_6detail15normal_iteratorINSB_10device_ptrIKdEEEESR_NS7_8equal_toIdEEEENS7_10__not_fn_tINS7_10__identityEEEEENSB_17counting_iteratorIlNSB_11use_defaultES10_S10_EEEEEEEPS9_jSF_S9_S9_SW_EEvT0_T1_T2_T3_T4_T6_)
        /*0068*/ 	.word	0x0000003e


	//----- nvinfo : EIATTR_FRAME_SIZE
	.align		4
.L_63:
        /*006c*/ 	.byte	0x04, 0x11
        /*006e*/ 	.short	(.L_65 - .L_64)
	.align		4
.L_64:
        /*0070*/ 	.word	index@(_ZN3cub18CUB_300001_SM_10006detail6reduce28DeviceReduceSingleTileKernelINS2_10policy_hubIN4cuda3std3__45tupleIJblEEEjN6thrust24THRUST_300001_SM_1000_NS8cuda_cub9__find_if7functorIS9_EEE10Policy1000ENSB_12zip_iteratorINS8_IJNSD_26transform_input_iterator_tIbNSC_6detail35transform_pair_of_input_iterators_tIbNSB_6detail15normal_iteratorINSB_10device_ptrIKdEEEESR_NS7_8equal_toIdEEEENS7_10__not_fn_tINS7_10__identityEEEEENSB_17counting_iteratorIlNSB_11use_defaultES10_S10_EEEEEEEPS9_jSF_S9_S9_SW_EEvT0_T1_T2_T3_T4_T6_)
        /*0074*/ 	.word	0x00000000


	//----- nvinfo : EIATTR_REGCOUNT
	.align		4
.L_65:
        /*0078*/ 	.byte	0x04, 0x2f
        /*007a*/ 	.short	(.L_67 - .L_66)
	.align		4
.L_66:
        /*007c*/ 	.word	index@(_ZN3cub18CUB_300001_SM_10006detail6reduce18DeviceReduceKernelINS2_10policy_hubIN4cuda3std3__45tupleIJblEEEjN6thrust24THRUST_300001_SM_1000_NS8cuda_cub9__find_if7functorIS9_EEE10Policy1000ENSB_12zip_iteratorINS8_IJNSD_26transform_input_iterator_tIbNSC_6detail35transform_pair_of_input_iterators_tIbNSB_6detail15normal_iteratorINSB_10device_ptrIKdEEEESR_NS7_8equal_toIdEEEENS7_10__not_fn_tINS7_10__identityEEEEENSB_17counting_iteratorIlNSB_11use_defaultES10_S10_EEEEEEEjSF_S9_SW_EEvT0_PT3_T1_NS0_13GridEvenShareIS17_EET2_T4_)
        /*0080*/ 	.word	0x00000020


	//----- nvinfo : EIATTR_FRAME_SIZE
	.align		4
.L_67:
        /*0084*/ 	.byte	0x04, 0x11
        /*0086*/ 	.short	(.L_69 - .L_68)
	.align		4
.L_68:
        /*0088*/ 	.word	index@(_ZN3cub18CUB_300001_SM_10006detail6reduce18DeviceReduceKernelINS2_10policy_hubIN4cuda3std3__45tupleIJblEEEjN6thrust24THRUST_300001_SM_1000_NS8cuda_cub9__find_if7functorIS9_EEE10Policy1000ENSB_12zip_iteratorINS8_IJNSD_26transform_input_iterator_tIbNSC_6detail35transform_pair_of_input_iterators_tIbNSB_6detail15normal_iteratorINSB_10device_ptrIKdEEEESR_NS7_8equal_toIdEEEENS7_10__not_fn_tINS7_10__identityEEEEENSB_17counting_iteratorIlNSB_11use_defaultES10_S10_EEEEEEEjSF_S9_SW_EEvT0_PT3_T1_NS0_13GridEvenShareIS17_EET2_T4_)
        /*008c*/ 	.word	0x00000000


	//----- nvinfo : EIATTR_REGCOUNT
	.align		4
.L_69:
        /*0090*/ 	.byte	0x04, 0x2f
        /*0092*/ 	.short	(.L_71 - .L_70)
	.align		4
.L_70:
        /*0094*/ 	.word	index@(_ZN3cub18CUB_300001_SM_10006detail6reduce28DeviceReduceSingleTileKernelINS2_10policy_hubIN4cuda3std3__45tupleIJblEEEjN6thrust24THRUST_300001_SM_1000_NS8cuda_cub9__find_if7functorIS9_EEE10Policy1000EPS9_SI_iSF_S9_S9_NS7_10__identityEEEvT0_T1_T2_T3_T4_T6_)
        /*0098*/ 	.word	0x0000001c


	//----- nvinfo : EIATTR_FRAME_SIZE
	.align		4
.L_71:
        /*009c*/ 	.byte	0x04, 0x11
        /*009e*/ 	.short	(.L_73 - .L_72)
	.align		4
.L_72:
        /*00a0*/ 	.word	index@(_ZN3cub18CUB_300001_SM_10006detail6reduce28DeviceReduceSingleTileKernelINS2_10policy_hubIN4cuda3std3__45tupleIJblEEEjN6thrust24THRUST_300001_SM_1000_NS8cuda_cub9__find_if7functorIS9_EEE10Policy1000EPS9_SI_iSF_S9_S9_NS7_10__identityEEEvT0_T1_T2_T3_T4_T6_)
        /*00a4*/ 	.word	0x00000000


	//----- nvinfo : EIATTR_REGCOUNT
	.align		4
.L_73:
        /*00a8*/ 	.byte	0x04, 0x2f
        /*00aa*/ 	.short	(.L_75 - .L_74)
	.align		4
.L_74:
        /*00ac*/ 	.word	index@(_ZN3cub18CUB_300001_SM_10006detail6reduce28DeviceReduceSingleTileKernelINS2_10policy_hubIN4cuda3std3__45tupleIJblEEEyN6thrust24THRUST_300001_SM_1000_NS8cuda_cub9__find_if7functorIS9_EEE10Policy1000ENSB_12zip_iteratorINS8_IJNSD_26transform_input_iterator_tIbNSC_6detail35transform_pair_of_input_iterators_tIbNSB_6detail15normal_iteratorINSB_10device_ptrIKdEEEESR_NS7_8equal_toIdEEEENS7_10__not_fn_tINS7_10__identityEEEEENSB_17counting_iteratorIlNSB_11use_defaultES10_S10_EEEEEEEPS9_ySF_S9_S9_SW_EEvT0_T1_T2_T3_T4_T6_)
        /*00b0*/ 	.word	0x00000035


	//----- nvinfo : EIATTR_FRAME_SIZE
	.align		4
.L_75:
        /*00b4*/ 	.byte	0x04, 0x11
        /*00b6*/ 	.short	(.L_77 - .L_76)
	.align		4
.L_76:
        /*00b8*/ 	.word	index@(_ZN3cub18CUB_300001_SM_10006detail6reduce28DeviceReduceSingleTileKernelINS2_10policy_hubIN4cuda3std3__45tupleIJblEEEyN6thrust24THRUST_300001_SM_1000_NS8cuda_cub9__find_if7functorIS9_EEE10Policy1000ENSB_12zip_iteratorINS8_IJNSD_26transform_input_iterator_tIbNSC_6detail35transform_pair_of_input_iterators_tIbNSB_6detail15normal_iteratorINSB_10device_ptrIKdEEEESR_NS7_8equal_toIdEEEENS7_10__not_fn_tINS7_10__identityEEEEENSB_17counting_iteratorIlNSB_11use_defaultES10_S10_EEEEEEEPS9_ySF_S9_S9_SW_EEvT0_T1_T2_T3_T4_T6_)
        /*00bc*/ 	.word	0x00000000


	//----- nvinfo : EIATTR_REGCOUNT
	.align		4
.L_77:
        /*00c0*/ 	.byte	0x04, 0x2f
        /*00c2*/ 	.short	(.L_79 - .L_78)
	.align		4
.L_78:
        /*00c4*/ 	.word	index@(_ZN3cub18CUB_300001_SM_10006detail6reduce18DeviceReduceKernelINS2_10policy_hubIN4cuda3std3__45tupleIJblEEEyN6thrust24THRUST_300001_SM_1000_NS8cuda_cub9__find_if7functorIS9_EEE10Policy1000ENSB_12zip_iteratorINS8_IJNSD_26transform_input_iterator_tIbNSC_6detail35transform_pair_of_input_iterators_tIbNSB_6detail15normal_iteratorINSB_10device_ptrIKdEEEESR_NS7_8equal_toIdEEEENS7_10__not_fn_tINS7_10__identityEEEEENSB_17counting_iteratorIlNSB_11use_defaultES10_S10_EEEEEEEySF_S9_SW_EEvT0_PT3_T1_NS0_13GridEvenShareIS17_EET2_T4_)
        /*00c8*/ 	.word	0x00000020


	//----- nvinfo : EIATTR_FRAME_SIZE
	.align		4
.L_79:
        /*00cc*/ 	.byte	0x04, 0x11
        /*00ce*/ 	.short	(.L_81 - .L_80)
	.align		4
.L_80:
        /*00d0*/ 	.word	index@(_ZN3cub18CUB_300001_SM_10006detail6reduce18DeviceReduceKernelINS2_10policy_hubIN4cuda3std3__45tupleIJblEEEyN6thrust24THRUST_300001_SM_1000_NS8cuda_cub9__find_if7functorIS9_EEE10Policy1000ENSB_12zip_iteratorINS8_IJNSD_26transform_input_iterator_tIbNSC_6detail35transform_pair_of_input_iterators_tIbNSB_6detail15normal_iteratorINSB_10device_ptrIKdEEEESR_NS7_8equal_toIdEEEENS7_10__not_fn_tINS7_10__identityEEEEENSB_17counting_iteratorIlNSB_11use_defaultES10_S10_EEEEEEEySF_S9_SW_EEvT0_PT3_T1_NS0_13GridEvenShareIS17_EET2_T4_)
        /*00d4*/ 	.word	0x00000000


	//----- nvinfo : EIATTR_REGCOUNT
	.align		4
.L_81:
        /*00d8*/ 	.byte	0x04, 0x2f
        /*00da*/ 	.short	(.L_83 - .L_82)
	.align		4
.L_82:
        /*00dc*/ 	.word	index@(_ZN3cub18CUB_300001_SM_10006detail6reduce28DeviceReduceSingleTileKernelINS2_10policy_hubIN4cuda3std3__45tupleIJblEEEyN6thrust24THRUST_300001_SM_1000_NS8cuda_cub9__find_if7functorIS9_EEE10Policy1000EPS9_SI_iSF_S9_S9_NS7_10__identityEEEvT0_T1_T2_T3_T4_T6_)
        /*00e0*/ 	.word	0x0000001c


	//----- nvinfo : EIATTR_FRAME_SIZE
	.align		4
.L_83:
        /*00e4*/ 	.byte	0x04, 0x11
        /*00e6*/ 	.short	(.L_85 - .L_84)
	.align		4
.L_84:
        /*00e8*/ 	.word	index@(_ZN3cub18CUB_300001_SM_10006detail6reduce28DeviceReduceSingleTileKernelINS2_10policy_hubIN4cuda3std3__45tupleIJblEEEyN6thrust24THRUST_300001_SM_1000_NS8cuda_cub9__find_if7functorIS9_EEE10Policy1000EPS9_SI_iSF_S9_S9_NS7_10__identityEEEvT0_T1_T2_T3_T4_T6_)
        /*00ec*/ 	.word	0x00000000


	//----- nvinfo : EIATTR_MIN_STACK_SIZE
	.align		4
.L_85:
        /*00f0*/ 	.byte	0x04, 0x12
        /*00f2*/ 	.short	(.L_87 - .L_86)
	.align		4
.L_86:
        /*00f4*/ 	.word	index@(_ZN3cub18CUB_300001_SM_10006detail6reduce28DeviceReduceSingleTileKernelINS2_10policy_hubIN4cuda3std3__45tupleIJblEEEyN6thrust24THRUST_300001_SM_1000_NS8cuda_cub9__find_if7functorIS9_EEE10Policy1000EPS9_SI_iSF_S9_S9_NS7_10__identityEEEvT0_T1_T2_T3_T4_T6_)
        /*00f8*/ 	.word	0x00000000


	//----- nvinfo : EIATTR_MIN_STACK_SIZE
	.align		4
.L_87:
        /*00fc*/ 	.byte	0x04, 0x12
        /*00fe*/ 	.short	(.L_89 - .L_88)
	.align		4
.L_88:
        /*0100*/ 	.word	index@(_ZN3cub18CUB_300001_SM_10006detail6reduce18DeviceReduceKernelINS2_10policy_hubIN4cuda3std3__45tupleIJblEEEyN6thrust24THRUST_300001_SM_1000_NS8cuda_cub9__find_if7functorIS9_EEE10Policy1000ENSB_12zip_iteratorINS8_IJNSD_26transform_input_iterator_tIbNSC_6detail35transform_pair_of_input_iterators_tIbNSB_6detail15normal_iteratorINSB_10device_ptrIKdEEEESR_NS7_8equal_toIdEEEENS7_10__not_fn_tINS7_10__identityEEEEENSB_17counting_iteratorIlNSB_11use_defaultES10_S10_EEEEEEEySF_S9_SW_EEvT0_PT3_T1_NS0_13GridEvenShareIS17_EET2_T4_)
        /*0104*/ 	.word	0x00000000


	//----- nvinfo : EIATTR_MIN_STACK_SIZE
	.align		4
.L_89:
        /*0108*/ 	.byte	0x04, 0x12
        /*010a*/ 	.short	(.L_91 - .L_90)
	.align		4
.L_90:
        /*010c*/ 	.word	index@(_ZN3cub18CUB_300001_SM_10006detail6reduce28DeviceReduceSingleTileKernelINS2_10policy_hubIN4cuda3std3__45tupleIJblEEEyN6thrust24THRUST_300001_SM_1000_NS8cuda_cub9__find_if7functorIS9_EEE10Policy1000ENSB_12zip_iteratorINS8_IJNSD_26transform_input_iterator_tIbNSC_6detail35transform_pair_of_input_iterators_tIbNSB_6detail15normal_iteratorINSB_10device_ptrIKdEEEESR_NS7_8equal_toIdEEEENS7_10__not_fn_tINS7_10__identityEEEEENSB_17counting_iteratorIlNSB_11use_defaultES10_S10_EEEEEEEPS9_ySF_S9_S9_SW_EEvT0_T1_T2_T3_T4_T6_)
        /*0110*/ 	.word	0x00000000


	//----- nvinfo : EIATTR_MIN_STACK_SIZE
	.align		4
.L_91:
        /*0114*/ 	.byte	0x04, 0x12
        /*0116*/ 	.short	(.L_93 - .L_92)
	.align		4
.L_92:
        /*0118*/ 	.word	index@(_ZN3cub18CUB_300001_SM_10006detail6reduce28DeviceReduceSingleTileKernelINS2_10policy_hubIN4cuda3std3__45tupleIJblEEEjN6thrust24THRUST_300001_SM_1000_NS8cuda_cub9__find_if7functorIS9_EEE10Policy1000EPS9_SI_iSF_S9_S9_NS7_10__identityEEEvT0_T1_T2_T3_T4_T6_)
        /*011c*/ 	.word	0x00000000


	//----- nvinfo : EIATTR_MIN_STACK_SIZE
	.align		4
.L_93:
        /*0120*/ 	.byte	0x04, 0x12
        /*0122*/ 	.short	(.L_95 - .L_94)
	.align		4
.L_94:
        /*0124*/ 	.word	index@(_ZN3cub18CUB_300001_SM_10006detail6reduce18DeviceReduceKernelINS2_10policy_hubIN4cuda3std3__45tupleIJblEEEjN6thrust24THRUST_300001_SM_1000_NS8cuda_cub9__find_if7functorIS9_EEE10Policy1000ENSB_12zip_iteratorINS8_IJNSD_26transform_input_iterator_tIbNSC_6detail35transform_pair_of_input_iterators_tIbNSB_6detail15normal_iteratorINSB_10device_ptrIKdEEEESR_NS7_8equal_toIdEEEENS7_10__not_fn_tINS7_10__identityEEEEENSB_17counting_iteratorIlNSB_11use_defaultES10_S10_EEEEEEEjSF_S9_SW_EEvT0_PT3_T1_NS0_13GridEvenShareIS17_EET2_T4_)
        /*0128*/ 	.word	0x00000000


	//----- nvinfo : EIATTR_MIN_STACK_SIZE
	.align		4
.L_95:
        /*012c*/ 	.byte	0x04, 0x12
        /*012e*/ 	.short	(.L_97 - .L_96)
	.align		4
.L_96:
        /*0130*/ 	.word	index@(_ZN3cub18CUB_300001_SM_10006detail6reduce28DeviceReduceSingleTileKernelINS2_10policy_hubIN4cuda3std3__45tupleIJblEEEjN6thrust24THRUST_300001_SM_1000_NS8cuda_cub9__find_if7functorIS9_EEE10Policy1000ENSB_12zip_iteratorINS8_IJNSD_26transform_input_iterator_tIbNSC_6detail35transform_pair_of_input_iterators_tIbNSB_6detail15normal_iteratorINSB_10device_ptrIKdEEEESR_NS7_8equal_toIdEEEENS7_10__not_fn_tINS7_10__identityEEEEENSB_17counting_iteratorIlNSB_11use_defaultES10_S10_EEEEEEEPS9_jSF_S9_S9_SW_EEvT0_T1_T2_T3_T4_T6_)
        /*0134*/ 	.word	0x00000000


	//----- nvinfo : EIATTR_MIN_STACK_SIZE
	.align		4
.L_97:
        /*0138*/ 	.byte	0x04, 0x12
        /*013a*/ 	.short	(.L_99 - .L_98)
	.align		4
.L_98:
        /*013c*/ 	.word	index@(_ZN3cub18CUB_300001_SM_10006detail8for_each13static_kernelINS2_12policy_hub_t12policy_500_tEmN6thrust24THRUST_300001_SM_1000_NS8cuda_cub20__uninitialized_fill7functorINS7_10device_ptrIdEEdEEEEvT0_T1_)
        /*0140*/ 	.word	0x00000000


	//----- nvinfo : EIATTR_MIN_STACK_SIZE
	.align		4
.L_99:
        /*0144*/ 	.byte	0x04, 0x12
        /*0146*/ 	.short	(.L_101 - .L_100)
	.align		4
.L_100:
        /*0148*/ 	.word	index@(_ZN3cub18CUB_300001_SM_10006detail11EmptyKernelIvEEvv)
        /*014c*/ 	.word	0x00000000


	//----- nvinfo : EIATTR_MIN_STACK_SIZE
	.align		4
.L_101:
        /*0150*/ 	.byte	0x04, 0x12
        /*0152*/ 	.short	(.L_103 - .L_102)
	.align		4
.L_102:
        /*0154*/ 	.word	index@(_Z11hello_worldid)
        /*0158*/ 	.word	0x00000008


	//----- nvinfo : EIATTR_MIN_STACK_SIZE
	.align		4
.L_103:
        /*015c*/ 	.byte	0x04, 0x12
        /*015e*/ 	.short	(.L_105 - .L_104)
	.align		4
.L_104:
        /*0160*/ 	.word	index@(_Z12daxpy_kernelidPKdPd)
        /*0164*/ 	.word	0x00000000
.L_105:


//--------------------- .nv.compat                --------------------------
	.section	.nv.compat,"",@"SHT_CUDA_COMPAT_INFO"
	.align	4
        /*0000*/ 	.byte	0x02, 0x09, 0x00, 0x00, 0x02, 0x02, 0x01, 0x00, 0x02, 0x05, 0x05, 0x00, 0x03, 0x07, 0x01, 0x01
        /*0010*/ 	.byte	0x02, 0x03, 0x00, 0x00, 0x02, 0x06, 0x01, 0x00, 0x04, 0x0b, 0x08, 0x00, 0x01, 0x00, 0x00, 0x00
        /*0020*/ 	.byte	0x00, 0x00, 0x00, 0x00


//--------------------- .nv.info._ZN3cub18CUB_300001_SM_10006detail6reduce28DeviceReduceSingleTileKernelINS2_10policy_hubIN4cuda3std3__45tupleIJblEEEyN6thrust24THRUST_300001_SM_1000_NS8cuda_cub9__find_if7functorIS9_EEE10Policy1000EPS9_SI_iSF_S9_S9_NS7_10__identityEEEvT0_T1_T2_T3_T4_T6_ --------------------------
	.section	.nv.info._ZN3cub18CUB_300001_SM_10006detail6reduce28DeviceReduceSingleTileKernelINS2_10policy_hubIN4cuda3std3__45tupleIJblEEEyN6thrust24THRUST_300001_SM_1000_NS8cuda_cub9__find_if7functorIS9_EEE10Policy1000EPS9_SI_iSF_S9_S9_NS7_10__identityEEEvT0_T1_T2_T3_T4_T6_,"",@"SHT_CUDA_INFO"
	.sectionflags	@""
	.align	4


	//----- nvinfo : EIATTR_CUDA_API_VERSION
	.align		4
        /*0000*/ 	.byte	0x04, 0x37
        /*0002*/ 	.short	(.L_107 - .L_106)
.L_106:
        /*0004*/ 	.word	0x00000082


	//----- nvinfo : EIATTR_KPARAM_INFO
	.align		4
.L_107:
        /*0008*/ 	.byte	0x04, 0x17
        /*000a*/ 	.short	(.L_109 - .L_108)
.L_108:
        /*000c*/ 	.word	0x00000000
        /*0010*/ 	.short	0x0005
        /*0012*/ 	.short	0x0028
        /*0014*/ 	.byte	0x00, 0xf0, 0x05, 0x00


	//----- nvinfo : EIATTR_KPARAM_INFO
	.align		4
.L_109:
        /*0018*/ 	.byte	0x04, 0x17
        /*001a*/ 	.short	(.L_111 - .L_110)
.L_110:
        /*001c*/ 	.word	0x00000000
        /*0020*/ 	.short	0x0004
        /*0022*/ 	.short	0x0018
        /*0024*/ 	.byte	0x00, 0xf0, 0x41, 0x00


	//----- nvinfo : EIATTR_KPARAM_INFO
	.align		4
.L_111:
        /*0028*/ 	.byte	0x04, 0x17
        /*002a*/ 	.short	(.L_113 - .L_112)
.L_112:
        /*002c*/ 	.word	0x00000000
        /*0030*/ 	.short	0x0003
        /*0032*/ 	.short	0x0014
        /*0034*/ 	.byte	0x00, 0xf0, 0x05, 0x00


	//----- nvinfo : EIATTR_KPARAM_INFO
	.align		4
.L_113:
        /*0038*/ 	.byte	0x04, 0x17
        /*003a*/ 	.short	(.L_115 - .L_114)
.L_114:
        /*003c*/ 	.word	0x00000000
        /*0040*/ 	.short	0x0002
        /*0042*/ 	.short	0x0010
        /*0044*/ 	.byte	0x00, 0xf0, 0x11, 0x00


	//----- nvinfo : EIATTR_KPARAM_INFO
	.align		4
.L_115:
        /*0048*/ 	.byte	0x04, 0x17
        /*004a*/ 	.short	(.L_117 - .L_116)
.L_116:
        /*004c*/ 	.word	0x00000000
        /*0050*/ 	.short	0x0001
        /*0052*/ 	.short	0x0008
        /*0054*/ 	.byte	0x00, 0xf5, 0x21, 0x00


	//----- nvinfo : EIATTR_KPARAM_INFO
	.align		4
.L_117:
        /*0058*/ 	.byte	0x04, 0x17
        /*005a*/ 	.short	(.L_119 - .L_118)
.L_118:
        /*005c*/ 	.word	0x00000000
        /*0060*/ 	.short	0x0000
        /*0062*/ 	.short	0x0000
        /*0064*/ 	.byte	0x00, 0xf5, 0x21, 0x00


	//----- nvinfo : EIATTR_SPARSE_MMA_MASK
	.align		4
.L_119:
        /*0068*/ 	.byte	0x03, 0x50
        /*006a*/ 	.short	0x0000


	//----- nvinfo : EIATTR_MAXREG_COUNT
	.align		4
        /*006c*/ 	.byte	0x03, 0x1b
        /*006e*/ 	.short	0x00ff


	//----- nvinfo : EIATTR_NUM_BARRIERS
	.align		4
        /*0070*/ 	.byte	0x02, 0x4c
        /*0072*/ 	.byte	0x01
	.zero		1


	//----- nvinfo : EIATTR_MERCURY_ISA_VERSION
	.align		4
        /*0074*/ 	.byte	0x03, 0x5f
        /*0076*/ 	.short	0x0101


	//----- nvinfo : EIATTR_COOP_GROUP_MASK_REGIDS
	.align		4
        /*0078*/ 	.byte	0x04, 0x29
        /*007a*/ 	.short	(.L_121 - .L_120)


	//   ....[0]....
.L_120:
        /*007c*/ 	.word	0xffffffff


	//   ....[1]....
        /*0080*/ 	.word	0xffffffff


	//   ....[2]....
        /*0084*/ 	.word	0xffffffff


	//   ....[3]....
        /*0088*/ 	.word	0xffffffff


	//   ....[4]....
        /*008c*/ 	.word	0xffffffff


	//   ....[5]....
        /*0090*/ 	.word	0xffffffff


	//   ....[6]....
        /*0094*/ 	.word	0xffffffff


	//   ....[7]....
        /*0098*/ 	.word	0xffffffff


	//   ....[8]....
        /*009c*/ 	.word	0xffffffff


	//   ....[9]....
        /*00a0*/ 	.word	0xffffffff


	//   ....[10]....
        /*00a4*/ 	.word	0xffffffff


	//   ....[11]....
        /*00a8*/ 	.word	0xffffffff


	//   ....[12]....
        /*00ac*/ 	.word	0xffffffff


	//   ....[13]....
        /*00b0*/ 	.word	0xffffffff


	//   ....[14]....
        /*00b4*/ 	.word	0xffffffff


	//   ....[15]....
        /*00b8*/ 	.word	0xffffffff


	//   ....[16]....
        /*00bc*/ 	.word	0xffffffff


	//   ....[17]....
        /*00c0*/ 	.word	0xffffffff


	//   ....[18]....
        /*00c4*/ 	.word	0xffffffff


	//   ....[19]....
        /*00c8*/ 	.word	0xffffffff


	//   ....[20]....
        /*00cc*/ 	.word	0xffffffff


	//   ....[21]....
        /*00d0*/ 	.word	0xffffffff


	//   ....[22]....
        /*00d4*/ 	.word	0xffffffff


	//   ....[23]....
        /*00d8*/ 	.word	0xffffffff


	//   ....[24]....
        /*00dc*/ 	.word	0xffffffff


	//   ....[25]....
        /*00e0*/ 	.word	0xffffffff


	//   ....[26]....
        /*00e4*/ 	.word	0xffffffff


	//   ....[27]....
        /*00e8*/ 	.word	0xffffffff


	//   ....[28]....
        /*00ec*/ 	.word	0xffffffff


	//   ....[29]....
        /*00f0*/ 	.word	0xffffffff


	//   ....[30]....
        /*00f4*/ 	.word	0xffffffff


	//   ....[31]....
        /*00f8*/ 	.word	0xffffffff


	//   ....[32]....
        /*00fc*/ 	.word	0xffffffff


	//   ....[33]....
        /*0100*/ 	.word	0xffffffff


	//   ....[34]....
        /*0104*/ 	.word	0xffffffff


	//   ....[35]....
        /*0108*/ 	.word	0xffffffff


	//   ....[36]....
        /*010c*/ 	.word	0xffffffff


	//   ....[37]....
        /*0110*/ 	.word	0xffffffff


	//   ....[38]....
        /*0114*/ 	.word	0xffffffff


	//   ....[39]....
        /*0118*/ 	.word	0xffffffff


	//   ....[40]....
        /*011c*/ 	.word	0xffffffff


	//   ....[41]....
        /*0120*/ 	.word	0xffffffff


	//   ....[42]....
        /*0124*/ 	.word	0xffffffff


	//   ....[43]....
        /*0128*/ 	.word	0xffffffff


	//   ....[44]....
        /*012c*/ 	.word	0xffffffff


	//----- nvinfo : EIATTR_COOP_GROUP_INSTR_OFFSETS
	.align		4
.L_121:
        /*0130*/ 	.byte	0x04, 0x28
        /*0132*/ 	.short	(.L_123 - .L_122)


	//   ....[0]....
.L_122:
        /*0134*/ 	.word	0x000007d0


	//   ....[1]....
        /*0138*/ 	.word	0x000007e0


	//   ....[2]....
        /*013c*/ 	.word	0x000007f0


	//   ....[3]....
        /*0140*/ 	.word	0x00000940


	//   ....[4]....
        /*0144*/ 	.word	0x00000970


	//   ....[5]....
        /*0148*/ 	.word	0x000009a0


	//   ....[6]....
        /*014c*/ 	.word	0x00000ac0


	//   ....[7]....
        /*0150*/ 	.word	0x00000ae0


	//   ....[8]....
        /*0154*/ 	.word	0x00000af0


	//   ....[9]....
        /*0158*/ 	.word	0x00000c10


	//   ....[10]....
        /*015c*/ 	.word	0x00000c30


	//   ....[11]....
        /*0160*/ 	.word	0x00000c40


	//   ....[12]....
        /*0164*/ 	.word	0x00000d60


	//   ....[13]....
        /*0168*/ 	.word	0x00000d80


	//   ....[14]....
        /*016c*/ 	.word	0x00000d90


	//   ....[15]....
        /*0170*/ 	.word	0x00001520


	//   ....[16]....
        /*0174*/ 	.word	0x000015b0


	//   ....[17]....
        /*0178*/ 	.word	0x000015e0


	//   ....[18]....
        /*017c*/ 	.word	0x00001700


	//   ....[19]....
        /*0180*/ 	.word	0x00001730


	//   ....[20]....
        /*0184*/ 	.word	0x00001740


	//   ....[21]....
        /*0188*/ 	.word	0x00001860


	//   ....[22]....
        /*018c*/ 	.word	0x00001880


	//   ....[23]....
        /*0190*/ 	.word	0x00001890


	//   ....[24]....
        /*0194*/ 	.word	0x000019b0


	//   ....[25]....
        /*0198*/ 	.word	0x000019d0


	//   ....[26]....
        /*019c*/ 	.word	0x000019e0


	//   ....[27]....
        /*01a0*/ 	.word	0x00001b00


	//   ....[28]....
        /*01a4*/ 	.word	0x00001b20


	//   ....[29]....
        /*01a8*/ 	.word	0x00001b30


	//   ....[30]....
        /*01ac*/ 	.word	0x000031b0


	//   ....[31]....
        /*01b0*/ 	.word	0x000031c0


	//   ....[32]....
        /*01b4*/ 	.word	0x000031d0


	//   ....[33]....
        /*01b8*/ 	.word	0x00003320


	//   ....[34]....
        /*01bc*/ 	.word	0x00003350


	//   ....[35]....
        /*01c0*/ 	.word	0x00003380


	//   ....[36]....
        /*01c4*/ 	.word	0x000034a0


	//   ....[37]....
        /*01c8*/ 	.word	0x000034c0


	//   ....[38]....
        /*01cc*/ 	.word	0x000034d0


	//   ....[39]....
        /*01d0*/ 	.word	0x000035f0


	//   ....[40]....
        /*01d4*/ 	.word	0x00003610


	//   ....[41]....
        /*01d8*/ 	.word	0x00003620


	//   ....[42]....
        /*01dc*/ 	.word	0x00003740


	//   ....[43]....
        /*01e0*/ 	.word	0x00003760


	//   ....[44]....
        /*01e4*/ 	.word	0x00003770


	//----- nvinfo : EIATTR_VRC_CTA_INIT_COUNT
	.align		4
.L_123:
        /*01e8*/ 	.byte	0x02, 0x4a
	.zero		1
	.zero		1


	//----- nvinfo : EIATTR_EXIT_INSTR_OFFSETS
	.align		4
        /*01ec*/ 	.byte	0x04, 0x1c
        /*01ee*/ 	.short	(.L_125 - .L_124)


	//   ....[0]....
.L_124:
        /*01f0*/ 	.word	0x00000080


	//   ....[1]....
        /*01f4*/ 	.word	0x000000d0


	//   ....[2]....
        /*01f8*/ 	.word	0x00003e80


	//   ....[3]....
        /*01fc*/ 	.word	0x00003f70


	//----- nvinfo : EIATTR_MAX_THREADS
	.align		4
.L_125:
        /*0200*/ 	.byte	0x04, 0x05
        /*0202*/ 	.short	(.L_127 - .L_126)
.L_126:
        /*0204*/ 	.word	0x00000100
        /*0208*/ 	.word	0x00000001
        /*020c*/ 	.word	0x00000001


	//----- nvinfo : EIATTR_CRS_STACK_SIZE
	.align		4
.L_127:
        /*0210*/ 	.byte	0x04, 0x1e
        /*0212*/ 	.short	(.L_129 - .L_128)
.L_128:
        /*0214*/ 	.word	0x00000000


	//----- nvinfo : EIATTR_CBANK_PARAM_SIZE
	.align		4
.L_129:
        /*0218*/ 	.byte	0x03, 0x19
        /*021a*/ 	.short	0x0029


	//----- nvinfo : EIATTR_PARAM_CBANK
	.align		4
        /*021c*/ 	.byte	0x04, 0x0a
        /*021e*/ 	.short	(.L_131 - .L_130)
	.align		4
.L_130:
        /*0220*/ 	.word	index@(.nv.constant0._ZN3cub18CUB_300001_SM_10006detail6reduce28DeviceReduceSingleTileKernelINS2_10policy_hubIN4cuda3std3__45tupleIJblEEEyN6thrust24THRUST_300001_SM_1000_NS8cuda_cub9__find_if7functorIS9_EEE10Policy1000EPS9_SI_iSF_S9_S9_NS7_10__identityEEEvT0_T1_T2_T3_T4_T6_)
        /*0224*/ 	.short	0x0380
        /*0226*/ 	.short	0x0029


	//----- nvinfo : EIATTR_SW_WAR
	.align		4
.L_131:
        /*0228*/ 	.byte	0x04, 0x36
        /*022a*/ 	.short	(.L_133 - .L_132)
.L_132:
        /*022c*/ 	.word	0x00000008
.L_133:


//--------------------- .nv.info._ZN3cub18CUB_300001_SM_10006detail6reduce18DeviceReduceKernelINS2_10policy_hubIN4cuda3std3__45tupleIJblEEEyN6thrust24THRUST_300001_SM_1000_NS8cuda_cub9__find_if7functorIS9_EEE10Policy1000ENSB_12zip_iteratorINS8_IJNSD_26transform_input_iterator_tIbNSC_6detail35transform_pair_of_input_iterators_tIbNSB_6detail15normal_iteratorINSB_10device_ptrIKdEEEESR_NS7_8equal_toIdEEEENS7_10__not_fn_tINS7_10__identityEEEEENSB_17counting_iteratorIlNSB_11use_defaultES10_S10_EEEEEEEySF_S9_SW_EEvT0_PT3_T1_NS0_13GridEvenShareIS17_EET2_T4_ --------------------------
	.section	.nv.info._ZN3cub18CUB_300001_SM_10006detail6reduce18DeviceReduceKernelINS2_10policy_hubIN4cuda3std3__45tupleIJblEEEyN6thrust24THRUST_300001_SM_1000_NS8cuda_cub9__find_if7functorIS9_EEE10Policy1000ENSB_12zip_iteratorINS8_IJNSD_26transform_input_iterator_tIbNSC_6detail35transform_pair_of_input_iterators_tIbNSB_6detail15normal_iteratorINSB_10device_ptrIKdEEEESR_NS7_8equal_toIdEEEENS7_10__not_fn_tINS7_10__identityEEEEENSB_17counting_iteratorIlNSB_11use_defaultES10_S10_EEEEEEEySF_S9_SW_EEvT0_PT3_T1_NS0_13GridEvenShareIS17_EET2_T4_,"",@"SHT_CUDA_INFO"
	.sectionflags	@""
	.align	4


	//----- nvinfo : EIATTR_CUDA_API_VERSION
	.align		4
        /*0000*/ 	.byte	0x04, 0x37
        /*0002*/ 	.short	(.L_135 - .L_134)
.L_134:
        /*0004*/ 	.word	0x00000082


	//----- nvinfo : EIATTR_KPARAM_INFO
	.align		4
.L_135:
        /*0008*/ 	.byte	0x04, 0x17
        /*000a*/ 	.short	(.L_137 - .L_136)
.L_136:
        /*000c*/ 	.word	0x00000000
        /*0010*/ 	.short	0x0005
        /*0012*/ 	.short	0x0081
        /*0014*/ 	.byte	0x00, 0xf0, 0x05, 0x00


	//----- nvinfo : EIATTR_KPARAM_INFO
	.align		4
.L_137:
        /*0018*/ 	.byte	0x04, 0x17
        /*001a*/ 	.short	(.L_139 - .L_138)
.L_138:
        /*001c*/ 	.word	0x00000000
        /*0020*/ 	.short	0x0004
        /*0022*/ 	.short	0x0080
        /*0024*/ 	.byte	0x00, 0xf0, 0x05, 0x00


	//----- nvinfo : EIATTR_KPARAM_INFO
	.align		4
.L_139:
        /*0028*/ 	.byte	0x04, 0x17
        /*002a*/ 	.short	(.L_141 - .L_140)
.L_140:
        /*002c*/ 	.word	0x00000000
        /*0030*/ 	.short	0x0003
        /*0032*/ 	.short	0x0038
        /*0034*/ 	.byte	0x00, 0xf0, 0x21, 0x01


	//----- nvinfo : EIATTR_KPARAM_INFO
	.align		4
.L_141:
        /*0038*/ 	.byte	0x04, 0x17
        /*003a*/ 	.short	(.L_143 - .L_142)
.L_142:
        /*003c*/ 	.word	0x00000000
        /*0040*/ 	.short	0x0002
        /*0042*/ 	.short	0x0030
        /*0044*/ 	.byte	0x00, 0xf0, 0x21, 0x00


	//----- nvinfo : EIATTR_KPARAM_INFO
	.align		4
.L_143:
        /*0048*/ 	.byte	0x04, 0x17
        /*004a*/ 	.short	(.L_145 - .L_144)
.L_144:
        /*004c*/ 	.word	0x00000000
        /*0050*/ 	.short	0x0001
        /*0052*/ 	.short	0x0028
        /*0054*/ 	.byte	0x00, 0xf5, 0x21, 0x00


	//----- nvinfo : EIATTR_KPARAM_INFO
	.align		4
.L_145:
        /*0058*/ 	.byte	0x04, 0x17
        /*005a*/ 	.short	(.L_147 - .L_146)
.L_146:
        /*005c*/ 	.word	0x00000000
        /*0060*/ 	.short	0x0000
        /*0062*/ 	.short	0x0000
        /*0064*/ 	.byte	0x00, 0xf0, 0xa1, 0x00


	//----- nvinfo : EIATTR_SPARSE_MMA_MASK
	.align		4
.L_147:
        /*0068*/ 	.byte	0x03, 0x50
        /*006a*/ 	.short	0x0000


	//----- nvinfo : EIATTR_MAXREG_COUNT
	.align		4
        /*006c*/ 	.byte	0x03, 0x1b
        /*006e*/ 	.short	0x00ff


	//----- nvinfo : EIATTR_NUM_BARRIERS
	.align		4
        /*0070*/ 	.byte	0x02, 0x4c
        /*0072*/ 	.byte	0x01
	.zero		1


	//----- nvinfo : EIATTR_MERCURY_ISA_VERSION
	.align		4
        /*0074*/ 	.byte	0x03, 0x5f
        /*0076*/ 	.short	0x0101


	//----- nvinfo : EIATTR_COOP_GROUP_MASK_REGIDS
	.align		4
        /*0078*/ 	.byte	0x04, 0x29
        /*007a*/ 	.short	(.L_149 - .L_148)


	//   ....[0]....
.L_148:
        /*007c*/ 	.word	0xffffffff


	//   ....[1]....
        /*0080*/ 	.word	0xffffffff


	//   ....[2]....
        /*0084*/ 	.word	0xffffffff


	//   ....[3]....
        /*0088*/ 	.word	0xffffffff


	//   ....[4]....
        /*008c*/ 	.word	0xffffffff


	//   ....[5]....
        /*0090*/ 	.word	0xffffffff


	//   ....[6]....
        /*0094*/ 	.word	0xffffffff


	//   ....[7]....
        /*0098*/ 	.word	0xffffffff


	//   ....[8]....
        /*009c*/ 	.word	0xffffffff


	//   ....[9]....
        /*00a0*/ 	.word	0xffffffff


	//   ....[10]....
        /*00a4*/ 	.word	0xffffffff


	//   ....[11]....
        /*00a8*/ 	.word	0xffffffff


	//   ....[12]....
        /*00ac*/ 	.word	0xffffffff


	//   ....[13]....
        /*00b0*/ 	.word	0xffffffff


	//   ....[14]....
        /*00b4*/ 	.word	0xffffffff


	//   ....[15]....
        /*00b8*/ 	.word	0xffffffff


	//   ....[16]....
        /*00bc*/ 	.word	0xffffffff


	//   ....[17]....
        /*00c0*/ 	.word	0xffffffff


	//   ....[18]....
        /*00c4*/ 	.word	0xffffffff


	//   ....[19]....
        /*00c8*/ 	.word	0xffffffff


	//   ....[20]....
        /*00cc*/ 	.word	0xffffffff


	//   ....[21]....
        /*00d0*/ 	.word	0xffffffff


	//   ....[22]....
        /*00d4*/ 	.word	0xffffffff


	//   ....[23]....
        /*00d8*/ 	.word	0xffffffff


	//   ....[24]....
        /*00dc*/ 	.word	0xffffffff


	//   ....[25]....
        /*00e0*/ 	.word	0xffffffff


	//   ....[26]....
        /*00e4*/ 	.word	0xffffffff


	//   ....[27]....
        /*00e8*/ 	.word	0xffffffff


	//   ....[28]....
        /*00ec*/ 	.word	0xffffffff


	//   ....[29]....
        /*00f0*/ 	.word	0xffffffff


	//   ....[30]....
        /*00f4*/ 	.word	0xffffffff


	//   ....[31]....
        /*00f8*/ 	.word	0xffffffff


	//   ....[32]....
        /*00fc*/ 	.word	0xffffffff


	//   ....[33]....
        /*0100*/ 	.word	0xffffffff


	//   ....[34]....
        /*0104*/ 	.word	0xffffffff


	//   ....[35]....
        /*0108*/ 	.word	0xffffffff


	//   ....[36]....
        /*010c*/ 	.word	0xffffffff


	//   ....[37]....
        /*0110*/ 	.word	0xffffffff


	//   ....[38]....
        /*0114*/ 	.word	0xffffffff


	//   ....[39]....
        /*0118*/ 	.word	0xffffffff


	//   ....[40]....
        /*011c*/ 	.word	0xffffffff


	//   ....[41]....
        /*0120*/ 	.word	0xffffffff


	//   ....[42]....
        /*0124*/ 	.word	0xffffffff


	//   ....[43]....
        /*0128*/ 	.word	0xffffffff


	//   ....[44]....
        /*012c*/ 	.word	0xffffffff


	//----- nvinfo : EIATTR_COOP_GROUP_INSTR_OFFSETS
	.align		4
.L_149:
        /*0130*/ 	.byte	0x04, 0x28
        /*0132*/ 	.short	(.L_151 - .L_150)


	//   ....[0]....
.L_150:
        /*0134*/ 	.word	0x00001740


	//   ....[1]....
        /*0138*/ 	.word	0x00001750


	//   ....[2]....
        /*013c*/ 	.word	0x00001760


	//   ....[3]....
        /*0140*/ 	.word	0x000018b0


	//   ....[4]....
        /*0144*/ 	.word	0x000018e0


	//   ....[5]....
        /*0148*/ 	.word	0x00001910


	//   ....[6]....
        /*014c*/ 	.word	0x00001a30


	//   ....[7]....
        /*0150*/ 	.word	0x00001a50


	//   ....[8]....
        /*0154*/ 	.word	0x00001a60


	//   ....[9]....
        /*0158*/ 	.word	0x00001b80


	//   ....[10]....
        /*015c*/ 	.word	0x00001ba0


	//   ....[11]....
        /*0160*/ 	.word	0x00001bb0


	//   ....[12]....
        /*0164*/ 	.word	0x00001cd0


	//   ....[13]....
        /*0168*/ 	.word	0x00001cf0


	//   ....[14]....
        /*016c*/ 	.word	0x00001d00


	//   ....[15]....
        /*0170*/ 	.word	0x000024a0


	//   ....[16]....
        /*0174*/ 	.word	0x00002530


	//   ....[17]....
        /*0178*/ 	.word	0x00002560


	//   ....[18]....
        /*017c*/ 	.word	0x00002680


	//   ....[19]....
        /*0180*/ 	.word	0x000026b0


	//   ....[20]....
        /*0184*/ 	.word	0x000026c0


	//   ....[21]....
        /*0188*/ 	.word	0x000027e0


	//   ....[22]....
        /*018c*/ 	.word	0x00002800


	//   ....[23]....
        /*0190*/ 	.word	0x00002810


	//   ....[24]....
        /*0194*/ 	.word	0x00002930


	//   ....[25]....
        /*0198*/ 	.word	0x00002950


	//   ....[26]....
        /*019c*/ 	.word	0x00002960


	//   ....[27]....
        /*01a0*/ 	.word	0x00002a80


	//   ....[28]....
        /*01a4*/ 	.word	0x00002aa0


	//   ....[29]....
        /*01a8*/ 	.word	0x00002ab0


	//   ....[30]....
        /*01ac*/ 	.word	0x00005190


	//   ....[31]....
        /*01b0*/ 	.word	0x000051a0


	//   ....[32]....
        /*01b4*/ 	.word	0x000051b0


	//   ....[33]....
        /*01b8*/ 	.word	0x000052f0


	//   ....[34]....
        /*01bc*/ 	.word	0x00005320


	//   ....[35]....
        /*01c0*/ 	.word	0x00005350


	//   ....[36]....
        /*01c4*/ 	.word	0x00005480


	//   ....[37]....
        /*01c8*/ 	.word	0x000054a0


	//   ....[38]....
        /*01cc*/ 	.word	0x000054b0


	//   ....[39]....
        /*01d0*/ 	.word	0x000055d0


	//   ....[40]....
        /*01d4*/ 	.word	0x000055f0


	//   ....[41]....
        /*01d8*/ 	.word	0x00005600


	//   ....[42]....
        /*01dc*/ 	.word	0x00005720


	//   ....[43]....
        /*01e0*/ 	.word	0x00005740


	//   ....[44]....
        /*01e4*/ 	.word	0x00005750


	//----- nvinfo : EIATTR_VRC_CTA_INIT_COUNT
	.align		4
.L_151:
        /*01e8*/ 	.byte	0x02, 0x4a
	.zero		1
	.zero		1


	//----- nvinfo : EIATTR_EXIT_INSTR_OFFSETS
	.align		4
        /*01ec*/ 	.byte	0x04, 0x1c
        /*01ee*/ 	.short	(.L_153 - .L_152)


	//   ....[0]....
.L_152:
        /*01f0*/ 	.word	0x00005e70


	//   ....[1]....
        /*01f4*/ 	.word	0x00005ed0


	//----- nvinfo : EIATTR_MAX_THREADS
	.align		4
.L_153:
        /*01f8*/ 	.byte	0x04, 0x05
        /*01fa*/ 	.short	(.L_155 - .L_154)
.L_154:
        /*01fc*/ 	.word	0x00000100
        /*0200*/ 	.word	0x00000001
        /*0204*/ 	.word	0x00000001


	//----- nvinfo : EIATTR_CRS_STACK_SIZE
	.align		4
.L_155:
        /*0208*/ 	.byte	0x04, 0x1e
        /*020a*/ 	.short	(.L_157 - .L_156)
.L_156:
        /*020c*/ 	.word	0x00000000


	//----- nvinfo : EIATTR_CBANK_PARAM_SIZE
	.align		4
.L_157:
        /*0210*/ 	.byte	0x03, 0x19
        /*0212*/ 	.short	0x0082


	//----- nvinfo : EIATTR_PARAM_CBANK
	.align		4
        /*0214*/ 	.byte	0x04, 0x0a
        /*0216*/ 	.short	(.L_159 - .L_158)
	.align		4
.L_158:
        /*0218*/ 	.word	index@(.nv.constant0._ZN3cub18CUB_300001_SM_10006detail6reduce18DeviceReduceKernelINS2_10policy_hubIN4cuda3std3__45tupleIJblEEEyN6thrust24THRUST_300001_SM_1000_NS8cuda_cub9__find_if7functorIS9_EEE10Policy1000ENSB_12zip_iteratorINS8_IJNSD_26transform_input_iterator_tIbNSC_6detail35transform_pair_of_input_iterators_tIbNSB_6detail15normal_iteratorINSB_10device_ptrIKdEEEESR_NS7_8equal_toIdEEEENS7_10__not_fn_tINS7_10__identityEEEEENSB_17counting_iteratorIlNSB_11use_defaultES10_S10_EEEEEEEySF_S9_SW_EEvT0_PT3_T1_NS0_13GridEvenShareIS17_EET2_T4_)
        /*021c*/ 	.short	0x0380
        /*021e*/ 	.short	0x0082


	//----- nvinfo : EIATTR_SW_WAR
	.align		4
.L_159:
        /*0220*/ 	.byte	0x04, 0x36
        /*0222*/ 	.short	(.L_161 - .L_160)
.L_160:
        /*0224*/ 	.word	0x00000008
.L_161:


//--------------------- .nv.info._ZN3cub18CUB_300001_SM_10006detail6reduce28DeviceReduceSingleTileKernelINS2_10policy_hubIN4cuda3std3__45tupleIJblEEEyN6thrust24THRUST_300001_SM_1000_NS8cuda_cub9__find_if7functorIS9_EEE10Policy1000ENSB_12zip_iteratorINS8_IJNSD_26transform_input_iterator_tIbNSC_6detail35transform_pair_of_input_iterators_tIbNSB_6detail15normal_iteratorINSB_10device_ptrIKdEEEESR_NS7_8equal_toIdEEEENS7_10__not_fn_tINS7_10__identityEEEEENSB_17counting_iteratorIlNSB_11use_defaultES10_S10_EEEEEEEPS9_ySF_S9_S9_SW_EEvT0_T1_T2_T3_T4_T6_ --------------------------
	.section	.nv.info._ZN3cub18CUB_300001_SM_10006detail6reduce28DeviceReduceSingleTileKernelINS2_10policy_hubIN4cuda3std3__45tupleIJblEEEyN6thrust24THRUST_300001_SM_1000_NS8cuda_cub9__find_if7functorIS9_EEE10Policy1000ENSB_12zip_iteratorINS8_IJNSD_26transform_input_iterator_tIbNSC_6detail35transform_pair_of_input_iterators_tIbNSB_6detail15normal_iteratorINSB_10device_ptrIKdEEEESR_NS7_8equal_toIdEEEENS7_10__not_fn_tINS7_10__identityEEEEENSB_17counting_iteratorIlNSB_11use_defaultES10_S10_EEEEEEEPS9_ySF_S9_S9_SW_EEvT0_T1_T2_T3_T4_T6_,"",@"SHT_CUDA_INFO"
	.sectionflags	@""
	.align	4


	//----- nvinfo : EIATTR_CUDA_API_VERSION
	.align		4
        /*0000*/ 	.byte	0x04, 0x37
        /*0002*/ 	.short	(.L_163 - .L_162)
.L_162:
        /*0004*/ 	.word	0x00000082


	//----- nvinfo : EIATTR_KPARAM_INFO
	.align		4
.L_163:
        /*0008*/ 	.byte	0x04, 0x17
        /*000a*/ 	.short	(.L_165 - .L_164)
.L_164:
        /*000c*/ 	.word	0x00000000
        /*0010*/ 	.short	0x0005
        /*0012*/ 	.short	0x0050
        /*0014*/ 	.byte	0x00, 0xf0, 0x05, 0x00


	//----- nvinfo : EIATTR_KPARAM_INFO
	.align		4
.L_165:
        /*0018*/ 	.byte	0x04, 0x17
        /*001a*/ 	.short	(.L_167 - .L_166)
.L_166:
        /*001c*/ 	.word	0x00000000
        /*0020*/ 	.short	0x0004
        /*0022*/ 	.short	0x0040
        /*0024*/ 	.byte	0x00, 0xf0, 0x41, 0x00


	//----- nvinfo : EIATTR_KPARAM_INFO
	.align		4
.L_167:
        /*0028*/ 	.byte	0x04, 0x17
        /*002a*/ 	.short	(.L_169 - .L_168)
.L_168:
        /*002c*/ 	.word	0x00000000
        /*0030*/ 	.short	0x0003
        /*0032*/ 	.short	0x0038
        /*0034*/ 	.byte	0x00, 0xf0, 0x05, 0x00


	//----- nvinfo : EIATTR_KPARAM_INFO
	.align		4
.L_169:
        /*0038*/ 	.byte	0x04, 0x17
        /*003a*/ 	.short	(.L_171 - .L_170)
.L_170:
        /*003c*/ 	.word	0x00000000
        /*0040*/ 	.short	0x0002
        /*0042*/ 	.short	0x0030
        /*0044*/ 	.byte	0x00, 0xf0, 0x21, 0x00


	//----- nvinfo : EIATTR_KPARAM_INFO
	.align		4
.L_171:
        /*0048*/ 	.byte	0x04, 0x17
        /*004a*/ 	.short	(.L_173 - .L_172)
.L_172:
        /*004c*/ 	.word	0x00000000
        /*0050*/ 	.short	0x0001
        /*0052*/ 	.short	0x0028
        /*0054*/ 	.byte	0x00, 0xf5, 0x21, 0x00


	//----- nvinfo : EIATTR_KPARAM_INFO
	.align		4
.L_173:
        /*0058*/ 	.byte	0x04, 0x17
        /*005a*/ 	.short	(.L_175 - .L_174)
.L_174:
        /*005c*/ 	.word	0x00000000
        /*0060*/ 	.short	0x0000
        /*0062*/ 	.short	0x0000
        /*0064*/ 	.byte	0x00, 0xf0, 0xa1, 0x00


	//----- nvinfo : EIATTR_SPARSE_MMA_MASK
	.align		4
.L_175:
        /*0068*/ 	.byte	0x03, 0x50
        /*006a*/ 	.short	0x0000


	//----- nvinfo : EIATTR_MAXREG_COUNT
	.align		4
        /*006c*/ 	.byte	0x03, 0x1b
        /*006e*/ 	.short	0x00ff


	//----- nvinfo : EIATTR_NUM_BARRIERS
	.align		4
        /*0070*/ 	.byte	0x02, 0x4c
        /*0072*/ 	.byte	0x01
	.zero		1


	//----- nvinfo : EIATTR_MERCURY_ISA_VERSION
	.align		4
        /*0074*/ 	.byte	0x03, 0x5f
        /*0076*/ 	.short	0x0101


	//----- nvinfo : EIATTR_COOP_GROUP_MASK_REGIDS
	.align		4
        /*0078*/ 	.byte	0x04, 0x29
        /*007a*/ 	.short	(.L_177 - .L_176)


	//   ....[0]....
.L_176:
        /*007c*/ 	.word	0xffffffff


	//   ....[1]....
        /*0080*/ 	.word	0xffffffff


	//   ....[2]....
        /*0084*/ 	.word	0xffffffff


	//   ....[3]....
        /*0088*/ 	.word	0xffffffff


	//   ....[4]....
        /*008c*/ 	.word	0xffffffff


	//   ....[5]....
        /*0090*/ 	.word	0xffffffff


	//   ....[6]....
        /*0094*/ 	.word	0xffffffff


	//   ....[7]....
        /*0098*/ 	.word	0xffffffff


	//   ....[8]....
        /*009c*/ 	.word	0xffffffff


	//   ....[9]....
        /*00a0*/ 	.word	0xffffffff


	//   ....[10]....
        /*00a4*/ 	.word	0xffffffff


	//   ....[11]....
        /*00a8*/ 	.word	0xffffffff


	//   ....[12]....
        /*00ac*/ 	.word	0xffffffff


	//   ....[13]....
        /*00b0*/ 	.word	0xffffffff


	//   ....[14]....
        /*00b4*/ 	.word	0xffffffff


	//   ....[15]....
        /*00b8*/ 	.word	0xffffffff


	//   ....[16]....
        /*00bc*/ 	.word	0xffffffff


	//   ....[17]....
        /*00c0*/ 	.word	0xffffffff


	//   ....[18]....
        /*00c4*/ 	.word	0xffffffff


	//   ....[19]....
        /*00c8*/ 	.word	0xffffffff


	//   ....[20]....
        /*00cc*/ 	.word	0xffffffff


	//   ....[21]....
        /*00d0*/ 	.word	0xffffffff


	//   ....[22]....
        /*00d4*/ 	.word	0xffffffff


	//   ....[23]....
        /*00d8*/ 	.word	0xffffffff


	//   ....[24]....
        /*00dc*/ 	.word	0xffffffff


	//   ....[25]....
        /*00e0*/ 	.word	0xffffffff


	//   ....[26]....
        /*00e4*/ 	.word	0xffffffff


	//   ....[27]....
        /*00e8*/ 	.word	0xffffffff


	//   ....[28]....
        /*00ec*/ 	.word	0xffffffff


	//   ....[29]....
        /*00f0*/ 	.word	0xffffffff


	//   ....[30]....
        /*00f4*/ 	.word	0xffffffff


	//   ....[31]....
        /*00f8*/ 	.word	0xffffffff


	//   ....[32]....
        /*00fc*/ 	.word	0xffffffff


	//   ....[33]....
        /*0100*/ 	.word	0xffffffff


	//   ....[34]....
        /*0104*/ 	.word	0xffffffff


	//   ....[35]....
        /*0108*/ 	.word	0xffffffff


	//   ....[36]....
        /*010c*/ 	.word	0xffffffff


	//   ....[37]....
        /*0110*/ 	.word	0xffffffff


	//   ....[38]....
        /*0114*/ 	.word	0xffffffff


	//   ....[39]....
        /*0118*/ 	.word	0xffffffff


	//   ....[40]....
        /*011c*/ 	.word	0xffffffff


	//   ....[41]....
        /*0120*/ 	.word	0xffffffff


	//   ....[42]....
        /*0124*/ 	.word	0xffffffff


	//   ....[43]....
        /*0128*/ 	.word	0xffffffff


	//   ....[44]....
        /*012c*/ 	.word	0xffffffff


	//----- nvinfo : EIATTR_COOP_GROUP_INSTR_OFFSETS
	.align		4
.L_177:
        /*0130*/ 	.byte	0x04, 0x28
        /*0132*/ 	.short	(.L_179 - .L_178)


	//   ....[0]....
.L_178:
        /*0134*/ 	.word	0x00001490


	//   ....[1]....
        /*0138*/ 	.word	0x000014a0


	//   ....[2]....
        /*013c*/ 	.word	0x000014b0


	//   ....[3]....
        /*0140*/ 	.word	0x00001600


	//   ....[4]....
        /*0144*/ 	.word	0x00001630


	//   ....[5]....
        /*0148*/ 	.word	0x00001660


	//   ....[6]....
        /*014c*/ 	.word	0x00001780


	//   ....[7]....
        /*0150*/ 	.word	0x000017a0


	//   ....[8]....
        /*0154*/ 	.word	0x000017b0


	//   ....[9]....
        /*0158*/ 	.word	0x000018d0


	//   ....[10]....
        /*015c*/ 	.word	0x000018f0


	//   ....[11]....
        /*0160*/ 	.word	0x00001900


	//   ....[12]....
        /*0164*/ 	.word	0x00001a20


	//   ....[13]....
        /*0168*/ 	.word	0x00001a40


	//   ....[14]....
        /*016c*/ 	.word	0x00001a50


	//   ....[15]....
        /*0170*/ 	.word	0x00002200


	//   ....[16]....
        /*0174*/ 	.word	0x00002290


	//   ....[17]....
        /*0178*/ 	.word	0x000022c0


	//   ....[18]....
        /*017c*/ 	.word	0x000023e0


	//   ....[19]....
        /*0180*/ 	.word	0x00002410


	//   ....[20]....
        /*0184*/ 	.word	0x00002420


	//   ....[21]....
        /*0188*/ 	.word	0x00002540


	//   ....[22]....
        /*018c*/ 	.word	0x00002560


	//   ....[23]....
        /*0190*/ 	.word	0x00002570


	//   ....[24]....
        /*0194*/ 	.word	0x00002690


	//   ....[25]....
        /*0198*/ 	.word	0x000026b0


	//   ....[26]....
        /*019c*/ 	.word	0x000026c0


	//   ....[27]....
        /*01a0*/ 	.word	0x000027e0


	//   ....[28]....
        /*01a4*/ 	.word	0x00002800


	//   ....[29]....
        /*01a8*/ 	.word	0x00002810


	//   ....[30]....
        /*01ac*/ 	.word	0x00004db0


	//   ....[31]....
        /*01b0*/ 	.word	0x00004dc0


	//   ....[32]....
        /*01b4*/ 	.word	0x00004dd0


	//   ....[33]....
        /*01b8*/ 	.word	0x00004f20


	//   ....[34]....
        /*01bc*/ 	.word	0x00004f50


	//   ....[35]....
        /*01c0*/ 	.word	0x00004f80


	//   ....[36]....
        /*01c4*/ 	.word	0x000050a0


	//   ....[37]....
        /*01c8*/ 	.word	0x000050c0


	//   ....[38]....
        /*01cc*/ 	.word	0x000050d0


	//   ....[39]....
        /*01d0*/ 	.word	0x000051f0


	//   ....[40]....
        /*01d4*/ 	.word	0x00005210


	//   ....[41]....
        /*01d8*/ 	.word	0x00005220


	//   ....[42]....
        /*01dc*/ 	.word	0x00005340


	//   ....[43]....
        /*01e0*/ 	.word	0x00005360


	//   ....[44]....
        /*01e4*/ 	.word	0x00005370


	//----- nvinfo : EIATTR_VRC_CTA_INIT_COUNT
	.align		4
.L_179:
        /*01e8*/ 	.byte	0x02, 0x4a
	.zero		1
	.zero		1


	//----- nvinfo : EIATTR_EXIT_INSTR_OFFSETS
	.align		4
        /*01ec*/ 	.byte	0x04, 0x1c
        /*01ee*/ 	.short	(.L_181 - .L_180)


	//   ....[0]....
.L_180:
        /*01f0*/ 	.word	0x00000090


	//   ....[1]....
        /*01f4*/ 	.word	0x000000e0


	//   ....[2]....
        /*01f8*/ 	.word	0x00005aa0


	//   ....[3]....
        /*01fc*/ 	.word	0x00005b80


	//----- nvinfo : EIATTR_MAX_THREADS
	.align		4
.L_181:
        /*0200*/ 	.byte	0x04, 0x05
        /*0202*/ 	.short	(.L_183 - .L_182)
.L_182:
        /*0204*/ 	.word	0x00000100
        /*0208*/ 	.word	0x00000001
        /*020c*/ 	.word	0x00000001


	//----- nvinfo : EIATTR_CRS_STACK_SIZE
	.align		4
.L_183:
        /*0210*/ 	.byte	0x04, 0x1e
        /*0212*/ 	.short	(.L_185 - .L_184)
.L_184:
        /*0214*/ 	.word	0x00000000


	//----- nvinfo : EIATTR_CBANK_PARAM_SIZE
	.align		4
.L_185:
        /*0218*/ 	.byte	0x03, 0x19
        /*021a*/ 	.short	0x0051


	//----- nvinfo : EIATTR_PARAM_CBANK
	.align		4
        /*021c*/ 	.byte	0x04, 0x0a
        /*021e*/ 	.short	(.L_187 - .L_186)
	.align		4
.L_186:
        /*0220*/ 	.word	index@(.nv.constant0._ZN3cub18CUB_300001_SM_10006detail6reduce28DeviceReduceSingleTileKernelINS2_10policy_hubIN4cuda3std3__45tupleIJblEEEyN6thrust24THRUST_300001_SM_1000_NS8cuda_cub9__find_if7functorIS9_EEE10Policy1000ENSB_12zip_iteratorINS8_IJNSD_26transform_input_iterator_tIbNSC_6detail35transform_pair_of_input_iterators_tIbNSB_6detail15normal_iteratorINSB_10device_ptrIKdEEEESR_NS7_8equal_toIdEEEENS7_10__not_fn_tINS7_10__identityEEEEENSB_17counting_iteratorIlNSB_11use_defaultES10_S10_EEEEEEEPS9_ySF_S9_S9_SW_EEvT0_T1_T2_T3_T4_T6_)
        /*0224*/ 	.short	0x0380
        /*0226*/ 	.short	0x0051


	//----- nvinfo : EIATTR_SW_WAR
	.align		4
.L_187:
        /*0228*/ 	.byte	0x04, 0x36
        /*022a*/ 	.short	(.L_189 - .L_188)
.L_188:
        /*022c*/ 	.word	0x00000008
.L_189:


//--------------------- .nv.info._ZN3cub18CUB_300001_SM_10006detail6reduce28DeviceReduceSingleTileKernelINS2_10policy_hubIN4cuda3std3__45tupleIJblEEEjN6thrust24THRUST_300001_SM_1000_NS8cuda_cub9__find_if7functorIS9_EEE10Policy1000EPS9_SI_iSF_S9_S9_NS7_10__identityEEEvT0_T1_T2_T3_T4_T6_ --------------------------
	.section	.nv.info._ZN3cub18CUB_300001_SM_10006detail6reduce28DeviceReduceSingleTileKernelINS2_10policy_hubIN4cuda3std3__45tupleIJblEEEjN6thrust24THRUST_300001_SM_1000_NS8cuda_cub9__find_if7functorIS9_EEE10Policy1000EPS9_SI_iSF_S9_S9_NS7_10__identityEEEvT0_T1_T2_T3_T4_T6_,"",@"SHT_CUDA_INFO"
	.sectionflags	@""
	.align	4


	//----- nvinfo : EIATTR_CUDA_API_VERSION
	.align		4
        /*0000*/ 	.byte	0x04, 0x37
        /*0002*/ 	.short	(.L_191 - .L_190)
.L_190:
        /*0004*/ 	.word	0x00000082


	//----- nvinfo : EIATTR_KPARAM_INFO
	.align		4
.L_191:
        /*0008*/ 	.byte	0x04, 0x17
        /*000a*/ 	.short	(.L_193 - .L_192)
.L_192:
        /*000c*/ 	.word	0x00000000
        /*0010*/ 	.short	0x0005
        /*0012*/ 	.short	0x0028
        /*0014*/ 	.byte	0x00, 0xf0, 0x05, 0x00


	//----- nvinfo : EIATTR_KPARAM_INFO
	.align		4
.L_193:
        /*0018*/ 	.byte	0x04, 0x17
        /*001a*/ 	.short	(.L_195 - .L_194)
.L_194:
        /*001c*/ 	.word	0x00000000
        /*0020*/ 	.short	0x0004
        /*0022*/ 	.short	0x0018
        /*0024*/ 	.byte	0x00, 0xf0, 0x41, 0x00


	//----- nvinfo : EIATTR_KPARAM_INFO
	.align		4
.L_195:
        /*0028*/ 	.byte	0x04, 0x17
        /*002a*/ 	.short	(.L_197 - .L_196)
.L_196:
        /*002c*/ 	.word	0x00000000
        /*0030*/ 	.short	0x0003
        /*0032*/ 	.short	0x0014
        /*0034*/ 	.byte	0x00, 0xf0, 0x05, 0x00


	//----- nvinfo : EIATTR_KPARAM_INFO
	.align		4
.L_197:
        /*0038*/ 	.byte	0x04, 0x17
        /*003a*/ 	.short	(.L_199 - .L_198)
.L_198:
        /*003c*/ 	.word	0x00000000
        /*0040*/ 	.short	0x0002
        /*0042*/ 	.short	0x0010
        /*0044*/ 	.byte	0x00, 0xf0, 0x11, 0x00


	//----- nvinfo : EIATTR_KPARAM_INFO
	.align		4
.L_199:
        /*0048*/ 	.byte	0x04, 0x17
        /*004a*/ 	.short	(.L_201 - .L_200)
.L_200:
        /*004c*/ 	.word	0x00000000
        /*0050*/ 	.short	0x0001
        /*0052*/ 	.short	0x0008
        /*0054*/ 	.byte	0x00, 0xf5, 0x21, 0x00


	//----- nvinfo : EIATTR_KPARAM_INFO
	.align		4
.L_201:
        /*0058*/ 	.byte	0x04, 0x17
        /*005a*/ 	.short	(.L_203 - .L_202)
.L_202:
        /*005c*/ 	.word	0x00000000
        /*0060*/ 	.short	0x0000
        /*0062*/ 	.short	0x0000
        /*0064*/ 	.byte	0x00, 0xf5, 0x21, 0x00


	//----- nvinfo : EIATTR_SPARSE_MMA_MASK
	.align		4
.L_203:
        /*0068*/ 	.byte	0x03, 0x50
        /*006a*/ 	.short	0x0000


	//----- nvinfo : EIATTR_MAXREG_COUNT
	.align		4
        /*006c*/ 	.byte	0x03, 0x1b
        /*006e*/ 	.short	0x00ff


	//----- nvinfo : EIATTR_NUM_BARRIERS
	.align		4
        /*0070*/ 	.byte	0x02, 0x4c
        /*0072*/ 	.byte	0x01
	.zero		1


	//----- nvinfo : EIATTR_MERCURY_ISA_VERSION
	.align		4
        /*0074*/ 	.byte	0x03, 0x5f
        /*0076*/ 	.short	0x0101


	//----- nvinfo : EIATTR_COOP_GROUP_MASK_REGIDS
	.align		4
        /*0078*/ 	.byte	0x04, 0x29
        /*007a*/ 	.short	(.L_205 - .L_204)


	//   ....[0]....
.L_204:
        /*007c*/ 	.word	0xffffffff


	//   ....[1]....
        /*0080*/ 	.word	0xffffffff


	//   ....[2]....
        /*0084*/ 	.word	0xffffffff


	//   ....[3]....
        /*0088*/ 	.word	0xffffffff


	//   ....[4]....
        /*008c*/ 	.word	0xffffffff


	//   ....[5]....
        /*0090*/ 	.word	0xffffffff


	//   ....[6]....
        /*0094*/ 	.word	0xffffffff


	//   ....[7]....
        /*0098*/ 	.word	0xffffffff


	//   ....[8]....
        /*009c*/ 	.word	0xffffffff


	//   ....[9]....
        /*00a0*/ 	.word	0xffffffff


	//   ....[10]....
        /*00a4*/ 	.word	0xffffffff


	//   ....[11]....
        /*00a8*/ 	.word	0xffffffff


	//   ....[12]....
        /*00ac*/ 	.word	0xffffffff


	//   ....[13]....
        /*00b0*/ 	.word	0xffffffff


	//   ....[14]....
        /*00b4*/ 	.word	0xffffffff


	//   ....[15]....
        /*00b8*/ 	.word	0xffffffff


	//   ....[16]....
        /*00bc*/ 	.word	0xffffffff


	//   ....[17]....
        /*00c0*/ 	.word	0xffffffff


	//   ....[18]....
        /*00c4*/ 	.word	0xffffffff


	//   ....[19]....
        /*00c8*/ 	.word	0xffffffff


	//   ....[20]....
        /*00cc*/ 	.word	0xffffffff


	//   ....[21]....
        /*00d0*/ 	.word	0xffffffff


	//   ....[22]....
        /*00d4*/ 	.word	0xffffffff


	//   ....[23]....
        /*00d8*/ 	.word	0xffffffff


	//   ....[24]....
        /*00dc*/ 	.word	0xffffffff


	//   ....[25]....
        /*00e0*/ 	.word	0xffffffff


	//   ....[26]....
        /*00e4*/ 	.word	0xffffffff


	//   ....[27]....
        /*00e8*/ 	.word	0xffffffff


	//   ....[28]....
        /*00ec*/ 	.word	0xffffffff


	//   ....[29]....
        /*00f0*/ 	.word	0xffffffff


	//   ....[30]....
        /*00f4*/ 	.word	0xffffffff


	//   ....[31]....
        /*00f8*/ 	.word	0xffffffff


	//   ....[32]....
        /*00fc*/ 	.word	0xffffffff


	//   ....[33]....
        /*0100*/ 	.word	0xffffffff


	//   ....[34]....
        /*0104*/ 	.word	0xffffffff


	//   ....[35]....
        /*0108*/ 	.word	0xffffffff


	//   ....[36]....
        /*010c*/ 	.word	0xffffffff


	//   ....[37]....
        /*0110*/ 	.word	0xffffffff


	//   ....[38]....
        /*0114*/ 	.word	0xffffffff


	//   ....[39]....
        /*0118*/ 	.word	0xffffffff


	//   ....[40]....
        /*011c*/ 	.word	0xffffffff


	//   ....[41]....
        /*0120*/ 	.word	0xffffffff


	//   ....[42]....
        /*0124*/ 	.word	0xffffffff


	//   ....[43]....
        /*0128*/ 	.word	0xffffffff


	//   ....[44]....
        /*012c*/ 	.word	0xffffffff


	//----- nvinfo : EIATTR_COOP_GROUP_INSTR_OFFSETS
	.align		4
.L_205:
        /*0130*/ 	.byte	0x04, 0x28
        /*0132*/ 	.short	(.L_207 - .L_206)


	//   ....[0]....
.L_206:
        /*0134*/ 	.word	0x000007d0


	//   ....[1]....
        /*0138*/ 	.word	0x000007e0


	//   ....[2]....
        /*013c*/ 	.word	0x000007f0


	//   ....[3]....
        /*0140*/ 	.word	0x00000940


	//   ....[4]....
        /*0144*/ 	.word	0x00000970


	//   ....[5]....
        /*0148*/ 	.word	0x000009a0


	//   ....[6]....
        /*014c*/ 	.word	0x00000ac0


	//   ....[7]....
        /*0150*/ 	.word	0x00000ae0


	//   ....[8]....
        /*0154*/ 	.word	0x00000af0


	//   ....[9]....
        /*0158*/ 	.word	0x00000c10


	//   ....[10]....
        /*015c*/ 	.word	0x00000c30


	//   ....[11]....
        /*0160*/ 	.word	0x00000c40


	//   ....[12]....
        /*0164*/ 	.word	0x00000d60


	//   ....[13]....
        /*0168*/ 	.word	0x00000d80


	//   ....[14]....
        /*016c*/ 	.word	0x00000d90


	//   ....[15]....
        /*0170*/ 	.word	0x00001520


	//   ....[16]....
        /*0174*/ 	.word	0x000015b0


	//   ....[17]....
        /*0178*/ 	.word	0x000015e0


	//   ....[18]....
        /*017c*/ 	.word	0x00001700


	//   ....[19]....
        /*0180*/ 	.word	0x00001730


	//   ....[20]....
        /*0184*/ 	.word	0x00001740


	//   ....[21]....
        /*0188*/ 	.word	0x00001860


	//   ....[22]....
        /*018c*/ 	.word	0x00001880


	//   ....[23]....
        /*0190*/ 	.word	0x00001890


	//   ....[24]....
        /*0194*/ 	.word	0x000019b0


	//   ....[25]....
        /*0198*/ 	.word	0x000019d0


	//   ....[26]....
        /*019c*/ 	.word	0x000019e0


	//   ....[27]....
        /*01a0*/ 	.word	0x00001b00


	//   ....[28]....
        /*01a4*/ 	.word	0x00001b20


	//   ....[29]....
        /*01a8*/ 	.word	0x00001b30


	//   ....[30]....
        /*01ac*/ 	.word	0x000031b0


	//   ....[31]....
        /*01b0*/ 	.word	0x000031c0


	//   ....[32]....
        /*01b4*/ 	.word	0x000031d0


	//   ....[33]....
        /*01b8*/ 	.word	0x00003320


	//   ....[34]....
        /*01bc*/ 	.word	0x00003350


	//   ....[35]....
        /*01c0*/ 	.word	0x00003380


	//   ....[36]....
        /*01c4*/ 	.word	0x000034a0


	//   ....[37]....
        /*01c8*/ 	.word	0x000034c0


	//   ....[38]....
        /*01cc*/ 	.word	0x000034d0


	//   ....[39]....
        /*01d0*/ 	.word	0x000035f0


	//   ....[40]....
        /*01d4*/ 	.word	0x00003610


	//   ....[41]....
        /*01d8*/ 	.word	0x00003620


	//   ....[42]....
        /*01dc*/ 	.word	0x00003740


	//   ....[43]....
        /*01e0*/ 	.word	0x00003760


	//   ....[44]....
        /*01e4*/ 	.word	0x00003770


	//----- nvinfo : EIATTR_VRC_CTA_INIT_COUNT
	.align		4
.L_207:
        /*01e8*/ 	.byte	0x02, 0x4a
	.zero		1
	.zero		1


	//----- nvinfo : EIATTR_EXIT_INSTR_OFFSETS
	.align		4
        /*01ec*/ 	.byte	0x04, 0x1c
        /*01ee*/ 	.short	(.L_209 - .L_208)


	//   ....[0]....
.L_208:
        /*01f0*/ 	.word	0x00000080


	//   ....[1]....
        /*01f4*/ 	.word	0x000000d0


	//   ....[2]....
        /*01f8*/ 	.word	0x00003e80


	//   ....[3]....
        /*01fc*/ 	.word	0x00003f70


	//----- nvinfo : EIATTR_MAX_THREADS
	.align		4
.L_209:
        /*0200*/ 	.byte	0x04, 0x05
        /*0202*/ 	.short	(.L_211 - .L_210)
.L_210:
        /*0204*/ 	.word	0x00000100
        /*0208*/ 	.word	0x00000001
        /*020c*/ 	.word	0x00000001


	//----- nvinfo : EIATTR_CRS_STACK_SIZE
	.align		4
.L_211:
        /*0210*/ 	.byte	0x04, 0x1e
        /*0212*/ 	.short	(.L_213 - .L_212)
.L_212:
        /*0214*/ 	.word	0x00000000


	//----- nvinfo : EIATTR_CBANK_PARAM_SIZE
	.align		4
.L_213:
        /*0218*/ 	.byte	0x03, 0x19
        /*021a*/ 	.short	0x0029


	//----- nvinfo : EIATTR_PARAM_CBANK
	.align		4
        /*021c*/ 	.byte	0x04, 0x0a
        /*021e*/ 	.short	(.L_215 - .L_214)
	.align		4
.L_214:
        /*0220*/ 	.word	index@(.nv.constant0._ZN3cub18CUB_300001_SM_10006detail6reduce28DeviceReduceSingleTileKernelINS2_10policy_hubIN4cuda3std3__45tupleIJblEEEjN6thrust24THRUST_300001_SM_1000_NS8cuda_cub9__find_if7functorIS9_EEE10Policy1000EPS9_SI_iSF_S9_S9_NS7_10__identityEEEvT0_T1_T2_T3_T4_T6_)
        /*0224*/ 	.short	0x0380
        /*0226*/ 	.short	0x0029


	//----- nvinfo : EIATTR_SW_WAR
	.align		4
.L_215:
        /*0228*/ 	.byte	0x04, 0x36
        /*022a*/ 	.short	(.L_217 - .L_216)
.L_216:
        /*022c*/ 	.word	0x00000008
.L_217:


//--------------------- .nv.info._ZN3cub18CUB_300001_SM_10006detail6reduce18DeviceReduceKernelINS2_10policy_hubIN4cuda3std3__45tupleIJblEEEjN6thrust24THRUST_300001_SM_1000_NS8cuda_cub9__find_if7functorIS9_EEE10Policy1000ENSB_12zip_iteratorINS8_IJNSD_26transform_input_iterator_tIbNSC_6detail35transform_pair_of_input_iterators_tIbNSB_6detail15normal_iteratorINSB_10device_ptrIKdEEEESR_NS7_8equal_toIdEEEENS7_10__not_fn_tINS7_10__identityEEEEENSB_17counting_iteratorIlNSB_11use_defaultES10_S10_EEEEEEEjSF_S9_SW_EEvT0_PT3_T1_NS0_13GridEvenShareIS17_EET2_T4_ --------------------------
	.section	.nv.info._ZN3cub18CUB_300001_SM_10006detail6reduce18DeviceReduceKernelINS2_10policy_hubIN4cuda3std3__45tupleIJblEEEjN6thrust24THRUST_300001_SM_1000_NS8cuda_cub9__find_if7functorIS9_EEE10Policy1000ENSB_12zip_iteratorINS8_IJNSD_26transform_input_iterator_tIbNSC_6detail35transform_pair_of_input_iterators_tIbNSB_6detail15normal_iteratorINSB_10device_ptrIKdEEEESR_NS7_8equal_toIdEEEENS7_10__not_fn_tINS7_10__identityEEEEENSB_17counting_iteratorIlNSB_11use_defaultES10_S10_EEEEEEEjSF_S9_SW_EEvT0_PT3_T1_NS0_13GridEvenShareIS17_EET2_T4_,"",@"SHT_CUDA_INFO"
	.sectionflags	@""
	.align	4


	//----- nvinfo : EIATTR_CUDA_API_VERSION
	.align		4
        /*0000*/ 	.byte	0x04, 0x37
        /*0002*/ 	.short	(.L_219 - .L_218)
.L_218:
        /*0004*/ 	.word	0x00000082


	//----- nvinfo : EIATTR_KPARAM_INFO
	.align		4
.L_219:
        /*0008*/ 	.byte	0x04, 0x17
        /*000a*/ 	.short	(.L_221 - .L_220)
.L_220:
        /*000c*/ 	.word	0x00000000
        /*0010*/ 	.short	0x0005
        /*0012*/ 	.short	0x005d
        /*0014*/ 	.byte	0x00, 0xf0, 0x05, 0x00


	//----- nvinfo : EIATTR_KPARAM_INFO
	.align		4
.L_221:
        /*0018*/ 	.byte	0x04, 0x17
        /*001a*/ 	.short	(.L_223 - .L_222)
.L_222:
        /*001c*/ 	.word	0x00000000
        /*0020*/ 	.short	0x0004
        /*0022*/ 	.short	0x005c
        /*0024*/ 	.byte	0x00, 0xf0, 0x05, 0x00


	//----- nvinfo : EIATTR_KPARAM_INFO
	.align		4
.L_223:
        /*0028*/ 	.byte	0x04, 0x17
        /*002a*/ 	.short	(.L_225 - .L_224)
.L_224:
        /*002c*/ 	.word	0x00000000
        /*0030*/ 	.short	0x0003
        /*0032*/ 	.short	0x0034
        /*0034*/ 	.byte	0x00, 0xf0, 0xa1, 0x00


	//----- nvinfo : EIATTR_KPARAM_INFO
	.align		4
.L_225:
        /*0038*/ 	.byte	0x04, 0x17
        /*003a*/ 	.short	(.L_227 - .L_226)
.L_226:
        /*003c*/ 	.word	0x00000000
        /*0040*/ 	.short	0x0002
        /*0042*/ 	.short	0x0030
        /*0044*/ 	.byte	0x00, 0xf0, 0x11, 0x00


	//----- nvinfo : EIATTR_KPARAM_INFO
	.align		4
.L_227:
        /*0048*/ 	.byte	0x04, 0x17
        /*004a*/ 	.short	(.L_229 - .L_228)
.L_228:
        /*004c*/ 	.word	0x00000000
        /*0050*/ 	.short	0x0001
        /*0052*/ 	.short	0x0028
        /*0054*/ 	.byte	0x00, 0xf5, 0x21, 0x00


	//----- nvinfo : EIATTR_KPARAM_INFO
	.align		4
.L_229:
        /*0058*/ 	.byte	0x04, 0x17
        /*005a*/ 	.short	(.L_231 - .L_230)
.L_230:
        /*005c*/ 	.word	0x00000000
        /*0060*/ 	.short	0x0000
        /*0062*/ 	.short	0x0000
        /*0064*/ 	.byte	0x00, 0xf0, 0xa1, 0x00


	//----- nvinfo : EIATTR_SPARSE_MMA_MASK
	.align		4
.L_231:
        /*0068*/ 	.byte	0x03, 0x50
        /*006a*/ 	.short	0x0000


	//----- nvinfo : EIATTR_MAXREG_COUNT
	.align		4
        /*006c*/ 	.byte	0x03, 0x1b
        /*006e*/ 	.short	0x00ff


	//----- nvinfo : EIATTR_NUM_BARRIERS
	.align		4
        /*0070*/ 	.byte	0x02, 0x4c
        /*0072*/ 	.byte	0x01
	.zero		1


	//----- nvinfo : EIATTR_MERCURY_ISA_VERSION
	.align		4
        /*0074*/ 	.byte	0x03, 0x5f
        /*0076*/ 	.short	0x0101


	//----- nvinfo : EIATTR_COOP_GROUP_MASK_REGIDS
	.align		4
        /*0078*/ 	.byte	0x04, 0x29
        /*007a*/ 	.short	(.L_233 - .L_232)


	//   ....[0]....
.L_232:
        /*007c*/ 	.word	0xffffffff


	//   ....[1]....
        /*0080*/ 	.word	0xffffffff


	//   ....[2]....
        /*0084*/ 	.word	0xffffffff


	//   ....[3]....
        /*0088*/ 	.word	0xffffffff


	//   ....[4]....
        /*008c*/ 	.word	0xffffffff


	//   ....[5]....
        /*0090*/ 	.word	0xffffffff


	//   ....[6]....
        /*0094*/ 	.word	0xffffffff


	//   ....[7]....
        /*0098*/ 	.word	0xffffffff


	//   ....[8]....
        /*009c*/ 	.word	0xffffffff


	//   ....[9]....
        /*00a0*/ 	.word	0xffffffff


	//   ....[10]....
        /*00a4*/ 	.word	0xffffffff


	//   ....[11]....
        /*00a8*/ 	.word	0xffffffff


	//   ....[12]....
        /*00ac*/ 	.word	0xffffffff


	//   ....[13]....
        /*00b0*/ 	.word	0xffffffff


	//   ....[14]....
        /*00b4*/ 	.word	0xffffffff


	//   ....[15]....
        /*00b8*/ 	.word	0xffffffff


	//   ....[16]....
        /*00bc*/ 	.word	0xffffffff


	//   ....[17]....
        /*00c0*/ 	.word	0xffffffff


	//   ....[18]....
        /*00c4*/ 	.word	0xffffffff


	//   ....[19]....
        /*00c8*/ 	.word	0xffffffff


	//   ....[20]....
        /*00cc*/ 	.word	0xffffffff


	//   ....[21]....
        /*00d0*/ 	.word	0xffffffff


	//   ....[22]....
        /*00d4*/ 	.word	0xffffffff


	//   ....[23]....
        /*00d8*/ 	.word	0xffffffff


	//   ....[24]....
        /*00dc*/ 	.word	0xffffffff


	//   ....[25]....
        /*00e0*/ 	.word	0xffffffff


	//   ....[26]....
        /*00e4*/ 	.word	0xffffffff


	//   ....[27]....
        /*00e8*/ 	.word	0xffffffff


	//   ....[28]....
        /*00ec*/ 	.word	0xffffffff


	//   ....[29]....
        /*00f0*/ 	.word	0xffffffff


	//   ....[30]....
        /*00f4*/ 	.word	0xffffffff


	//   ....[31]....
        /*00f8*/ 	.word	0xffffffff


	//   ....[32]....
        /*00fc*/ 	.word	0xffffffff


	//   ....[33]....
        /*0100*/ 	.word	0xffffffff


	//   ....[34]....
        /*0104*/ 	.word	0xffffffff


	//   ....[35]....
        /*0108*/ 	.word	0xffffffff


	//   ....[36]....
        /*010c*/ 	.word	0xffffffff


	//   ....[37]....
        /*0110*/ 	.word	0xffffffff


	//   ....[38]....
        /*0114*/ 	.word	0xffffffff


	//   ....[39]....
        /*0118*/ 	.word	0xffffffff


	//   ....[40]....
        /*011c*/ 	.word	0xffffffff


	//   ....[41]....
        /*0120*/ 	.word	0xffffffff


	//   ....[42]....
        /*0124*/ 	.word	0xffffffff


	//   ....[43]....
        /*0128*/ 	.word	0xffffffff


	//   ....[44]....
        /*012c*/ 	.word	0xffffffff


	//----- nvinfo : EIATTR_COOP_GROUP_INSTR_OFFSETS
	.align		4
.L_233:
        /*0130*/ 	.byte	0x04, 0x28
        /*0132*/ 	.short	(.L_235 - .L_234)


	//   ....[0]....
.L_234:
        /*0134*/ 	.word	0x00001680


	//   ....[1]....
        /*0138*/ 	.word	0x00001690


	//   ....[2]....
        /*013c*/ 	.word	0x000016a0


	//   ....[3]....
        /*0140*/ 	.word	0x000017f0


	//   ....[4]....
        /*0144*/ 	.word	0x00001820


	//   ....[5]....
        /*0148*/ 	.word	0x00001850


	//   ....[6]....
        /*014c*/ 	.word	0x00001970


	//   ....[7]....
        /*0150*/ 	.word	0x00001990


	//   ....[8]....
        /*0154*/ 	.word	0x000019a0


	//   ....[9]....
        /*0158*/ 	.word	0x00001ac0


	//   ....[10]....
        /*015c*/ 	.word	0x00001ae0


	//   ....[11]....
        /*0160*/ 	.word	0x00001af0


	//   ....[12]....
        /*0164*/ 	.word	0x00001c10


	//   ....[13]....
        /*0168*/ 	.word	0x00001c30


	//   ....[14]....
        /*016c*/ 	.word	0x00001c40


	//   ....[15]....
        /*0170*/ 	.word	0x000023d0


	//   ....[16]....
        /*0174*/ 	.word	0x00002460


	//   ....[17]....
        /*0178*/ 	.word	0x00002490


	//   ....[18]....
        /*017c*/ 	.word	0x000025b0


	//   ....[19]....
        /*0180*/ 	.word	0x000025e0


	//   ....[20]....
        /*0184*/ 	.word	0x000025f0


	//   ....[21]....
        /*0188*/ 	.word	0x00002710


	//   ....[22]....
        /*018c*/ 	.word	0x00002730


	//   ....[23]....
        /*0190*/ 	.word	0x00002740


	//   ....[24]....
        /*0194*/ 	.word	0x00002860


	//   ....[25]....
        /*0198*/ 	.word	0x00002880


	//   ....[26]....
        /*019c*/ 	.word	0x00002890


	//   ....[27]....
        /*01a0*/ 	.word	0x000029b0


	//   ....[28]....
        /*01a4*/ 	.word	0x000029d0


	//   ....[29]....
        /*01a8*/ 	.word	0x000029e0


	//   ....[30]....
        /*01ac*/ 	.word	0x00005110


	//   ....[31]....
        /*01b0*/ 	.word	0x00005120


	//   ....[32]....
        /*01b4*/ 	.word	0x00005130


	//   ....[33]....
        /*01b8*/ 	.word	0x00005280


	//   ....[34]....
        /*01bc*/ 	.word	0x000052b0


	//   ....[35]....
        /*01c0*/ 	.word	0x000052e0


	//   ....[36]....
        /*01c4*/ 	.word	0x00005400


	//   ....[37]....
        /*01c8*/ 	.word	0x00005420


	//   ....[38]....
        /*01cc*/ 	.word	0x00005430


	//   ....[39]....
        /*01d0*/ 	.word	0x00005550


	//   ....[40]....
        /*01d4*/ 	.word	0x00005570


	//   ....[41]....
        /*01d8*/ 	.word	0x00005580


	//   ....[42]....
        /*01dc*/ 	.word	0x000056a0


	//   ....[43]....
        /*01e0*/ 	.word	0x000056c0


	//   ....[44]....
        /*01e4*/ 	.word	0x000056d0


	//----- nvinfo : EIATTR_VRC_CTA_INIT_COUNT
	.align		4
.L_235:
        /*01e8*/ 	.byte	0x02, 0x4a
	.zero		1
	.zero		1


	//----- nvinfo : EIATTR_EXIT_INSTR_OFFSETS
	.align		4
        /*01ec*/ 	.byte	0x04, 0x1c
        /*01ee*/ 	.short	(.L_237 - .L_236)


	//   ....[0]....
.L_236:
        /*01f0*/ 	.word	0x00005de0


	//   ....[1]....
        /*01f4*/ 	.word	0x00005e30


	//----- nvinfo : EIATTR_MAX_THREADS
	.align		4
.L_237:
        /*01f8*/ 	.byte	0x04, 0x05
        /*01fa*/ 	.short	(.L_239 - .L_238)
.L_238:
        /*01fc*/ 	.word	0x00000100
        /*0200*/ 	.word	0x00000001
        /*0204*/ 	.word	0x00000001


	//----- nvinfo : EIATTR_CRS_STACK_SIZE
	.align		4
.L_239:
        /*0208*/ 	.byte	0x04, 0x1e
        /*020a*/ 	.short	(.L_241 - .L_240)
.L_240:
        /*020c*/ 	.word	0x00000000


	//----- nvinfo : EIATTR_CBANK_PARAM_SIZE
	.align		4
.L_241:
        /*0210*/ 	.byte	0x03, 0x19
        /*0212*/ 	.short	0x005e


	//----- nvinfo : EIATTR_PARAM_CBANK
	.align		4
        /*0214*/ 	.byte	0x04, 0x0a
        /*0216*/ 	.short	(.L_243 - .L_242)
	.align		4
.L_242:
        /*0218*/ 	.word	index@(.nv.constant0._ZN3cub18CUB_300001_SM_10006detail6reduce18DeviceReduceKernelINS2_10policy_hubIN4cuda3std3__45tupleIJblEEEjN6thrust24THRUST_300001_SM_1000_NS8cuda_cub9__find_if7functorIS9_EEE10Policy1000ENSB_12zip_iteratorINS8_IJNSD_26transform_input_iterator_tIbNSC_6detail35transform_pair_of_input_iterators_tIbNSB_6detail15normal_iteratorINSB_10device_ptrIKdEEEESR_NS7_8equal_toIdEEEENS7_10__not_fn_tINS7_10__identityEEEEENSB_17counting_iteratorIlNSB_11use_defaultES10_S10_EEEEEEEjSF_S9_SW_EEvT0_PT3_T1_NS0_13GridEvenShareIS17_EET2_T4_)
        /*021c*/ 	.short	0x0380
        /*021e*/ 	.short	0x005e


	//----- nvinfo : EIATTR_SW_WAR
	.align		4
.L_243:
        /*0220*/ 	.byte	0x04, 0x36
        /*0222*/ 	.short	(.L_245 - .L_244)
.L_244:
        /*0224*/ 	.word	0x00000008
.L_245:


//--------------------- .nv.info._ZN3cub18CUB_300001_SM_10006detail6reduce28DeviceReduceSingleTileKernelINS2_10policy_hubIN4cuda3std3__45tupleIJblEEEjN6thrust24THRUST_300001_SM_1000_NS8cuda_cub9__find_if7functorIS9_EEE10Policy1000ENSB_12zip_iteratorINS8_IJNSD_26transform_input_iterator_tIbNSC_6detail35transform_pair_of_input_iterators_tIbNSB_6detail15normal_iteratorINSB_10device_ptrIKdEEEESR_NS7_8equal_toIdEEEENS7_10__not_fn_tINS7_10__identityEEEEENSB_17counting_iteratorIlNSB_11use_defaultES10_S10_EEEEEEEPS9_jSF_S9_S9_SW_EEvT0_T1_T2_T3_T4_T6_ --------------------------
	.section	.nv.info._ZN3cub18CUB_300001_SM_10006detail6reduce28DeviceReduceSingleTileKernelINS2_10policy_hubIN4cuda3std3__45tupleIJblEEEjN6thrust24THRUST_300001_SM_1000_NS8cuda_cub9__find_if7functorIS9_EEE10Policy1000ENSB_12zip_iteratorINS8_IJNSD_26transform_input_iterator_tIbNSC_6detail35transform_pair_of_input_iterators_tIbNSB_6detail15normal_iteratorINSB_10device_ptrIKdEEEESR_NS7_8equal_toIdEEEENS7_10__not_fn_tINS7_10__identityEEEEENSB_17counting_iteratorIlNSB_11use_defaultES10_S10_EEEEEEEPS9_jSF_S9_S9_SW_EEvT0_T1_T2_T3_T4_T6_,"",@"SHT_CUDA_INFO"
	.sectionflags	@""
	.align	4


	//----- nvinfo : EIATTR_CUDA_API_VERSION
	.align		4
        /*0000*/ 	.byte	0x04, 0x37
        /*0002*/ 	.short	(.L_247 - .L_246)
.L_246:
        /*0004*/ 	.word	0x00000082


	//----- nvinfo : EIATTR_KPARAM_INFO
	.align		4
.L_247:
        /*0008*/ 	.byte	0x04, 0x17
        /*000a*/ 	.short	(.L_249 - .L_248)
.L_248:
        /*000c*/ 	.word	0x00000000
        /*0010*/ 	.short	0x0005
        /*0012*/ 	.short	0x0048
        /*0014*/ 	.byte	0x00, 0xf0, 0x05, 0x00


	//----- nvinfo : EIATTR_KPARAM_INFO
	.align		4
.L_249:
        /*0018*/ 	.byte	0x04, 0x17
        /*001a*/ 	.short	(.L_251 - .L_250)
.L_250:
        /*001c*/ 	.word	0x00000000
        /*0020*/ 	.short	0x0004
        /*0022*/ 	.short	0x0038
        /*0024*/ 	.byte	0x00, 0xf0, 0x41, 0x00


	//----- nvinfo : EIATTR_KPARAM_INFO
	.align		4
.L_251:
        /*0028*/ 	.byte	0x04, 0x17
        /*002a*/ 	.short	(.L_253 - .L_252)
.L_252:
        /*002c*/ 	.word	0x00000000
        /*0030*/ 	.short	0x0003
        /*0032*/ 	.short	0x0034
        /*0034*/ 	.byte	0x00, 0xf0, 0x05, 0x00


	//----- nvinfo : EIATTR_KPARAM_INFO
	.align		4
.L_253:
        /*0038*/ 	.byte	0x04, 0x17
        /*003a*/ 	.short	(.L_255 - .L_254)
.L_254:
        /*003c*/ 	.word	0x00000000
        /*0040*/ 	.short	0x0002
        /*0042*/ 	.short	0x0030
        /*0044*/ 	.byte	0x00, 0xf0, 0x11, 0x00


	//----- nvinfo : EIATTR_KPARAM_INFO
	.align		4
.L_255:
        /*0048*/ 	.byte	0x04, 0x17
        /*004a*/ 	.short	(.L_257 - .L_256)
.L_256:
        /*004c*/ 	.word	0x00000000
        /*0050*/ 	.short	0x0001
        /*0052*/ 	.short	0x0028
        /*0054*/ 	.byte	0x00, 0xf5, 0x21, 0x00


	//----- nvinfo : EIATTR_KPARAM_INFO
	.align		4
.L_257:
        /*0058*/ 	.byte	0x04, 0x17
        /*005a*/ 	.short	(.L_259 - .L_258)
.L_258:
        /*005c*/ 	.word	0x00000000
        /*0060*/ 	.short	0x0000
        /*0062*/ 	.short	0x0000
        /*0064*/ 	.byte	0x00, 0xf0, 0xa1, 0x00


	//----- nvinfo : EIATTR_SPARSE_MMA_MASK
	.align		4
.L_259:
        /*0068*/ 	.byte	0x03, 0x50
        /*006a*/ 	.short	0x0000


	//----- nvinfo : EIATTR_MAXREG_COUNT
	.align		4
        /*006c*/ 	.byte	0x03, 0x1b
        /*006e*/ 	.short	0x00ff


	//----- nvinfo : EIATTR_NUM_BARRIERS
	.align		4
        /*0070*/ 	.byte	0x02, 0x4c
        /*0072*/ 	.byte	0x01
	.zero		1


	//----- nvinfo : EIATTR_MERCURY_ISA_VERSION
	.align		4
        /*0074*/ 	.byte	0x03, 0x5f
        /*0076*/ 	.short	0x0101


	//----- nvinfo : EIATTR_COOP_GROUP_MASK_REGIDS
	.align		4
        /*0078*/ 	.byte	0x04, 0x29
        /*007a*/ 	.short	(.L_261 - .L_260)


	//   ....[0]....
.L_260:
        /*007c*/ 	.word	0xffffffff


	//   ....[1]....
        /*0080*/ 	.word	0xffffffff


	//   ....[2]....
        /*0084*/ 	.word	0xffffffff


	//   ....[3]....
        /*0088*/ 	.word	0xffffffff


	//   ....[4]....
        /*008c*/ 	.word	0xffffffff


	//   ....[5]....
        /*0090*/ 	.word	0xffffffff


	//   ....[6]....
        /*0094*/ 	.word	0xffffffff


	//   ....[7]....
        /*0098*/ 	.word	0xffffffff


	//   ....[8]....
        /*009c*/ 	.word	0xffffffff


	//   ....[9]....
        /*00a0*/ 	.word	0xffffffff


	//   ....[10]....
        /*00a4*/ 	.word	0xffffffff


	//   ....[11]....
        /*00a8*/ 	.word	0xffffffff


	//   ....[12]....
        /*00ac*/ 	.word	0xffffffff


	//   ....[13]....
        /*00b0*/ 	.word	0xffffffff


	//   ....[14]....
        /*00b4*/ 	.word	0xffffffff


	//   ....[15]....
        /*00b8*/ 	.word	0xffffffff


	//   ....[16]....
        /*00bc*/ 	.word	0xffffffff


	//   ....[17]....
        /*00c0*/ 	.word	0xffffffff


	//   ....[18]....
        /*00c4*/ 	.word	0xffffffff


	//   ....[19]....
        /*00c8*/ 	.word	0xffffffff


	//   ....[20]....
        /*00cc*/ 	.word	0xffffffff


	//   ....[21]....
        /*00d0*/ 	.word	0xffffffff


	//   ....[22]....
        /*00d4*/ 	.word	0xffffffff


	//   ....[23]....
        /*00d8*/ 	.word	0xffffffff


	//   ....[24]....
        /*00dc*/ 	.word	0xffffffff


	//   ....[25]....
        /*00e0*/ 	.word	0xffffffff


	//   ....[26]....
        /*00e4*/ 	.word	0xffffffff


	//   ....[27]....
        /*00e8*/ 	.word	0xffffffff


	//   ....[28]....
        /*00ec*/ 	.word	0xffffffff


	//   ....[29]....
        /*00f0*/ 	.word	0xffffffff


	//   ....[30]....
        /*00f4*/ 	.word	0xffffffff


	//   ....[31]....
        /*00f8*/ 	.word	0xffffffff


	//   ....[32]....
        /*00fc*/ 	.word	0xffffffff


	//   ....[33]....
        /*0100*/ 	.word	0xffffffff


	//   ....[34]....
        /*0104*/ 	.word	0xffffffff


	//   ....[35]....
        /*0108*/ 	.word	0xffffffff


	//   ....[36]....
        /*010c*/ 	.word	0xffffffff


	//   ....[37]....
        /*0110*/ 	.word	0xffffffff


	//   ....[38]....
        /*0114*/ 	.word	0xffffffff


	//   ....[39]....
        /*0118*/ 	.word	0xffffffff


	//   ....[40]....
        /*011c*/ 	.word	0xffffffff


	//   ....[41]....
        /*0120*/ 	.word	0xffffffff


	//   ....[42]....
        /*0124*/ 	.word	0xffffffff


	//   ....[43]....
        /*0128*/ 	.word	0xffffffff


	//   ....[44]....
        /*012c*/ 	.word	0xffffffff


	//----- nvinfo : EIATTR_COOP_GROUP_INSTR_OFFSETS
	.align		4
.L_261:
        /*0130*/ 	.byte	0x04, 0x28
        /*0132*/ 	.short	(.L_263 - .L_262)


	//   ....[0]....
.L_262:
        /*0134*/ 	.word	0x00001460


	//   ....[1]....
        /*0138*/ 	.word	0x00001470


	//   ....[2]....
        /*013c*/ 	.word	0x00001480


	//   ....[3]....
        /*0140*/ 	.word	0x000015d0


	//   ....[4]....
        /*0144*/ 	.word	0x00001600


	//   ....[5]....
        /*0148*/ 	.word	0x00001630


	//   ....[6]....
        /*014c*/ 	.word	0x00001750


	//   ....[7]....
        /*0150*/ 	.word	0x00001770


	//   ....[8]....
        /*0154*/ 	.word	0x00001780


	//   ....[9]....
        /*0158*/ 	.word	0x000018a0


	//   ....[10]....
        /*015c*/ 	.word	0x000018c0


	//   ....[11]....
        /*0160*/ 	.word	0x000018d0


	//   ....[12]....
        /*0164*/ 	.word	0x000019f0


	//   ....[13]....
        /*0168*/ 	.word	0x00001a10


	//   ....[14]....
        /*016c*/ 	.word	0x00001a20


	//   ....[15]....
        /*0170*/ 	.word	0x000021b0


	//   ....[16]....
        /*0174*/ 	.word	0x00002240


	//   ....[17]....
        /*0178*/ 	.word	0x00002270


	//   ....[18]....
        /*017c*/ 	.word	0x00002390


	//   ....[19]....
        /*0180*/ 	.word	0x000023c0


	//   ....[20]....
        /*0184*/ 	.word	0x000023d0


	//   ....[21]....
        /*0188*/ 	.word	0x000024f0


	//   ....[22]....
        /*018c*/ 	.word	0x00002510


	//   ....[23]....
        /*0190*/ 	.word	0x00002520


	//   ....[24]....
        /*0194*/ 	.word	0x00002640


	//   ....[25]....
        /*0198*/ 	.word	0x00002660


	//   ....[26]....
        /*019c*/ 	.word	0x00002670


	//   ....[27]....
        /*01a0*/ 	.word	0x00002790


	//   ....[28]....
        /*01a4*/ 	.word	0x000027b0


	//   ....[29]....
        /*01a8*/ 	.word	0x000027c0


	//   ....[30]....
        /*01ac*/ 	.word	0x00004d20


	//   ....[31]....
        /*01b0*/ 	.word	0x00004d30


	//   ....[32]....
        /*01b4*/ 	.word	0x00004d40


	//   ....[33]....
        /*01b8*/ 	.word	0x00004e90


	//   ....[34]....
        /*01bc*/ 	.word	0x00004ec0


	//   ....[35]....
        /*01c0*/ 	.word	0x00004ef0


	//   ....[36]....
        /*01c4*/ 	.word	0x00005010


	//   ....[37]....
        /*01c8*/ 	.word	0x00005030


	//   ....[38]....
        /*01cc*/ 	.word	0x00005040


	//   ....[39]....
        /*01d0*/ 	.word	0x00005160


	//   ....[40]....
        /*01d4*/ 	.word	0x00005180


	//   ....[41]....
        /*01d8*/ 	.word	0x00005190


	//   ....[42]....
        /*01dc*/ 	.word	0x000052b0


	//   ....[43]....
        /*01e0*/ 	.word	0x000052d0


	//   ....[44]....
        /*01e4*/ 	.word	0x000052e0


	//----- nvinfo : EIATTR_VRC_CTA_INIT_COUNT
	.align		4
.L_263:
        /*01e8*/ 	.byte	0x02, 0x4a
	.zero		1
	.zero		1


	//----- nvinfo : EIATTR_EXIT_INSTR_OFFSETS
	.align		4
        /*01ec*/ 	.byte	0x04, 0x1c
        /*01ee*/ 	.short	(.L_265 - .L_264)


	//   ....[0]....
.L_264:
        /*01f0*/ 	.word	0x00000080


	//   ....[1]....
        /*01f4*/ 	.word	0x000000d0


	//   ....[2]....
        /*01f8*/ 	.word	0x000059f0


	//   ....[3]....
        /*01fc*/ 	.word	0x00005ae0


	//----- nvinfo : EIATTR_MAX_THREADS
	.align		4
.L_265:
        /*0200*/ 	.byte	0x04, 0x05
        /*0202*/ 	.short	(.L_267 - .L_266)
.L_266:
        /*0204*/ 	.word	0x00000100
        /*0208*/ 	.word	0x00000001
        /*020c*/ 	.word	0x00000001


	//----- nvinfo : EIATTR_CRS_STACK_SIZE
	.align		4
.L_267:
        /*0210*/ 	.byte	0x04, 0x1e
        /*0212*/ 	.short	(.L_269 - .L_268)
.L_268:
        /*0214*/ 	.word	0x00000000


	//----- nvinfo : EIATTR_CBANK_PARAM_SIZE
	.align		4
.L_269:
        /*0218*/ 	.byte	0x03, 0x19
        /*021a*/ 	.short	0x0049


	//----- nvinfo : EIATTR_PARAM_CBANK
	.align		4
        /*021c*/ 	.byte	0x04, 0x0a
        /*021e*/ 	.short	(.L_271 - .L_270)
	.align		4
.L_270:
        /*0220*/ 	.word	index@(.nv.constant0._ZN3cub18CUB_300001_SM_10006detail6reduce28DeviceReduceSingleTileKernelINS2_10policy_hubIN4cuda3std3__45tupleIJblEEEjN6thrust24THRUST_300001_SM_1000_NS8cuda_cub9__find_if7functorIS9_EEE10Policy1000ENSB_12zip_iteratorINS8_IJNSD_26transform_input_iterator_tIbNSC_6detail35transform_pair_of_input_iterators_tIbNSB_6detail15normal_iteratorINSB_10device_ptrIKdEEEESR_NS7_8equal_toIdEEEENS7_10__not_fn_tINS7_10__identityEEEEENSB_17counting_iteratorIlNSB_11use_defaultES10_S10_EEEEEEEPS9_jSF_S9_S9_SW_EEvT0_T1_T2_T3_T4_T6_)
        /*0224*/ 	.short	0x0380
        /*0226*/ 	.short	0x0049


	//----- nvinfo : EIATTR_SW_WAR
	.align		4
.L_271:
        /*0228*/ 	.byte	0x04, 0x36
        /*022a*/ 	.short	(.L_273 - .L_272)
.L_272:
        /*022c*/ 	.word	0x00000008
.L_273:


//--------------------- .nv.info._ZN3cub18CUB_300001_SM_10006detail8for_each13static_kernelINS2_12policy_hub_t12policy_500_tEmN6thrust24THRUST_300001_SM_1000_NS8cuda_cub20__uninitialized_fill7functorINS7_10device_ptrIdEEdEEEEvT0_T1_ --------------------------
	.section	.nv.info._ZN3cub18CUB_300001_SM_10006detail8for_each13static_kernelINS2_12policy_hub_t12policy_500_tEmN6thrust24THRUST_300001_SM_1000_NS8cuda_cub20__uninitialized_fill7functorINS7_10device_ptrIdEEdEEEEvT0_T1_,"",@"SHT_CUDA_INFO"
	.sectionflags	@""
	.align	4


	//----- nvinfo : EIATTR_CUDA_API_VERSION
	.align		4
        /*0000*/ 	.byte	0x04, 0x37
        /*0002*/ 	.short	(.L_275 - .L_274)
.L_274:
        /*0004*/ 	.word	0x00000082


	//----- nvinfo : EIATTR_KPARAM_INFO
	.align		4
.L_275:
        /*0008*/ 	.byte	0x04, 0x17
        /*000a*/ 	.short	(.L_277 - .L_276)
.L_276:
        /*000c*/ 	.word	0x00000000
        /*0010*/ 	.short	0x0001
        /*0012*/ 	.short	0x0008
        /*0014*/ 	.byte	0x00, 0xf0, 0x41, 0x00


	//----- nvinfo : EIATTR_KPARAM_INFO
	.align		4
.L_277:
        /*0018*/ 	.byte	0x04, 0x17
        /*001a*/ 	.short	(.L_279 - .L_278)
.L_278:
        /*001c*/ 	.word	0x00000000
        /*0020*/ 	.short	0x0000
        /*0022*/ 	.short	0x0000
        /*0024*/ 	.byte	0x00, 0xf0, 0x21, 0x00


	//----- nvinfo : EIATTR_SPARSE_MMA_MASK
	.align		4
.L_279:
        /*0028*/ 	.byte	0x03, 0x50
        /*002a*/ 	.short	0x0000


	//----- nvinfo : EIATTR_MAXREG_COUNT
	.align		4
        /*002c*/ 	.byte	0x03, 0x1b
        /*002e*/ 	.short	0x00ff


	//----- nvinfo : EIATTR_MERCURY_ISA_VERSION
	.align		4
        /*0030*/ 	.byte	0x03, 0x5f
        /*0032*/ 	.short	0x0101


	//----- nvinfo : EIATTR_VRC_CTA_INIT_COUNT
	.align		4
        /*0034*/ 	.byte	0x02, 0x4a
	.zero		1
	.zero		1


	//----- nvinfo : EIATTR_EXIT_INSTR_OFFSETS
	.align		4
        /*0038*/ 	.byte	0x04, 0x1c
        /*003a*/ 	.short	(.L_281 - .L_280)


	//   ....[0]....
.L_280:
        /*003c*/ 	.word	0x00000130


	//   ....[1]....
        /*0040*/ 	.word	0x00000230


	//   ....[2]....
        /*0044*/ 	.word	0x00000260


	//----- nvinfo : EIATTR_MAX_THREADS
	.align		4
.L_281:
        /*0048*/ 	.byte	0x04, 0x05
        /*004a*/ 	.short	(.L_283 - .L_282)
.L_282:
        /*004c*/ 	.word	0x00000100
        /*0050*/ 	.word	0x00000001
        /*0054*/ 	.word	0x00000001


	//----- nvinfo : EIATTR_CBANK_PARAM_SIZE
	.align		4
.L_283:
        /*0058*/ 	.byte	0x03, 0x19
        /*005a*/ 	.short	0x0018


	//----- nvinfo : EIATTR_PARAM_CBANK
	.align		4
        /*005c*/ 	.byte	0x04, 0x0a
        /*005e*/ 	.short	(.L_285 - .L_284)
	.align		4
.L_284:
        /*0060*/ 	.word	index@(.nv.constant0._ZN3cub18CUB_300001_SM_10006detail8for_each13static_kernelINS2_12policy_hub_t12policy_500_tEmN6thrust24THRUST_300001_SM_1000_NS8cuda_cub20__uninitialized_fill7functorINS7_10device_ptrIdEEdEEEEvT0_T1_)
        /*0064*/ 	.short	0x0380
        /*0066*/ 	.short	0x0018


	//----- nvinfo : EIATTR_SW_WAR
	.align		4
.L_285:
        /*0068*/ 	.byte	0x04, 0x36
        /*006a*/ 	.short	(.L_287 - .L_286)
.L_286:
        /*006c*/ 	.word	0x00000008
.L_287:


//--------------------- .nv.info._ZN3cub18CUB_300001_SM_10006detail11EmptyKernelIvEEvv --------------------------
	.section	.nv.info._ZN3cub18CUB_300001_SM_10006detail11EmptyKernelIvEEvv,"",@"SHT_CUDA_INFO"
	.sectionflags	@""
	.align	4


	//----- nvinfo : EIATTR_CUDA_API_VERSION
	.align		4
        /*0000*/ 	.byte	0x04, 0x37
        /*0002*/ 	.short	(.L_289 - .L_288)
.L_288:
        /*0004*/ 	.word	0x00000082


	//----- nvinfo : EIATTR_SPARSE_MMA_MASK
	.align		4
.L_289:
        /*0008*/ 	.byte	0x03, 0x50
        /*000a*/ 	.short	0x0000


	//----- nvinfo : EIATTR_MAXREG_COUNT
	.align		4
        /*000c*/ 	.byte	0x03, 0x1b
        /*000e*/ 	.short	0x00ff


	//----- nvinfo : EIATTR_MERCURY_ISA_VERSION
	.align		4
        /*0010*/ 	.byte	0x03, 0x5f
        /*0012*/ 	.short	0x0101


	//----- nvinfo : EIATTR_VRC_CTA_INIT_COUNT
	.align		4
        /*0014*/ 	.byte	0x02, 0x4a
	.zero		1
	.zero		1


	//----- nvinfo : EIATTR_EXIT_INSTR_OFFSETS
	.align		4
        /*0018*/ 	.byte	0x04, 0x1c
        /*001a*/ 	.short	(.L_291 - .L_290)


	//   ....[0]....
.L_290:
        /*001c*/ 	.word	0x00000010


	//----- nvinfo : EIATTR_SW_WAR
	.align		4
.L_291:
        /*0020*/ 	.byte	0x04, 0x36
        /*0022*/ 	.short	(.L_293 - .L_292)
.L_292:
        /*0024*/ 	.word	0x00000008
.L_293:


//--------------------- .nv.info._Z11hello_worldid --------------------------
	.section	.nv.info._Z11hello_worldid,"",@"SHT_CUDA_INFO"
	.sectionflags	@""
	.align	4


	//----- nvinfo : EIATTR_CUDA_API_VERSION
	.align		4
        /*0000*/ 	.byte	0x04, 0x37
        /*0002*/ 	.short	(.L_295 - .L_294)
.L_294:
        /*0004*/ 	.word	0x00000082


	//----- nvinfo : EIATTR_KPARAM_INFO
	.align		4
.L_295:
        /*0008*/ 	.byte	0x04, 0x17
        /*000a*/ 	.short	(.L_297 - .L_296)
.L_296:
        /*000c*/ 	.word	0x00000000
        /*0010*/ 	.short	0x0001
        /*0012*/ 	.short	0x0008
        /*0014*/ 	.byte	0x00, 0xf0, 0x21, 0x00


	//----- nvinfo : EIATTR_KPARAM_INFO
	.align		4
.L_297:
        /*0018*/ 	.byte	0x04, 0x17
        /*001a*/ 	.short	(.L_299 - .L_298)
.L_298:
        /*001c*/ 	.word	0x00000000
        /*0020*/ 	.short	0x0000
        /*0022*/ 	.short	0x0000
        /*0024*/ 	.byte	0x00, 0xf0, 0x11, 0x00


	//----- nvinfo : EIATTR_SPARSE_MMA_MASK
	.align		4
.L_299:
        /*0028*/ 	.byte	0x03, 0x50
        /*002a*/ 	.short	0x0000


	//----- nvinfo : EIATTR_MAXREG_COUNT
	.align		4
        /*002c*/ 	.byte	0x03, 0x1b
        /*002e*/ 	.short	0x00ff


	//----- nvinfo : EIATTR_EXTERNS
	.align		4
        /*0030*/ 	.byte	0x04, 0x0f
        /*0032*/ 	.short	(.L_301 - .L_300)


	//   ....[0]....
	.align		4
.L_300:
        /*0034*/ 	.word	index@(vprintf)


	//----- nvinfo : EIATTR_MERCURY_ISA_VERSION
	.align		4
.L_301:
        /*0038*/ 	.byte	0x03, 0x5f
        /*003a*/ 	.short	0x0101


	//----- nvinfo : EIATTR_VRC_CTA_INIT_COUNT
	.align		4
        /*003c*/ 	.byte	0x02, 0x4a
	.zero		1
	.zero		1


	//----- nvinfo : EIATTR_SYSCALL_OFFSETS
	.align		4
        /*0040*/ 	.byte	0x04, 0x46
        /*0042*/ 	.short	(.L_303 - .L_302)


	//   ....[0]....
.L_302:
        /*0044*/ 	.word	0x00000110


	//   ....[1]....
        /*0048*/ 	.word	0x000001b0


	//   ....[2]....
        /*004c*/ 	.word	0x00000250


	//----- nvinfo : EIATTR_EXIT_INSTR_OFFSETS
	.align		4
.L_303:
        /*0050*/ 	.byte	0x04, 0x1c
        /*0052*/ 	.short	(.L_305 - .L_304)


	//   ....[0]....
.L_304:
        /*0054*/ 	.word	0x00000090


	//   ....[1]....
        /*0058*/ 	.word	0x00000260


	//----- nvinfo : EIATTR_CRS_STACK_SIZE
	.align		4
.L_305:
        /*005c*/ 	.byte	0x04, 0x1e
        /*005e*/ 	.short	(.L_307 - .L_306)
.L_306:
        /*0060*/ 	.word	0x00000000


	//----- nvinfo : EIATTR_CBANK_PARAM_SIZE
	.align		4
.L_307:
        /*0064*/ 	.byte	0x03, 0x19
        /*0066*/ 	.short	0x0010


	//----- nvinfo : EIATTR_PARAM_CBANK
	.align		4
        /*0068*/ 	.byte	0x04, 0x0a
        /*006a*/ 	.short	(.L_309 - .L_308)
	.align		4
.L_308:
        /*006c*/ 	.word	index@(.nv.constant0._Z11hello_worldid)
        /*0070*/ 	.short	0x0380
        /*0072*/ 	.short	0x0010


	//----- nvinfo : EIATTR_SW_WAR
	.align		4
.L_309:
        /*0074*/ 	.byte	0x04, 0x36
        /*0076*/ 	.short	(.L_311 - .L_310)
.L_310:
        /*0078*/ 	.word	0x00000008
.L_311:


//--------------------- .nv.info._Z12daxpy_kernelidPKdPd --------------------------
	.section	.nv.info._Z12daxpy_kernelidPKdPd,"",@"SHT_CUDA_INFO"
	.sectionflags	@""
	.align	4


	//----- nvinfo : EIATTR_CUDA_API_VERSION
	.align		4
        /*0000*/ 	.byte	0x04, 0x37
        /*0002*/ 	.short	(.L_313 - .L_312)
.L_312:
        /*0004*/ 	.word	0x00000082


	//----- nvinfo : EIATTR_KPARAM_INFO
	.align		4
.L_313:
        /*0008*/ 	.byte	0x04, 0x17
        /*000a*/ 	.short	(.L_315 - .L_314)
.L_314:
        /*000c*/ 	.word	0x00000000
        /*0010*/ 	.short	0x0003
        /*0012*/ 	.short	0x0018
        /*0014*/ 	.byte	0x00, 0xf5, 0x21, 0x00


	//----- nvinfo : EIATTR_KPARAM_INFO
	.align		4
.L_315:
        /*0018*/ 	.byte	0x04, 0x17
        /*001a*/ 	.short	(.L_317 - .L_316)
.L_316:
        /*001c*/ 	.word	0x00000000
        /*0020*/ 	.short	0x0002
        /*0022*/ 	.short	0x0010
        /*0024*/ 	.byte	0x00, 0xf5, 0x21, 0x00


	//----- nvinfo : EIATTR_KPARAM_INFO
	.align		4
.L_317:
        /*0028*/ 	.byte	0x04, 0x17
        /*002a*/ 	.short	(.L_319 - .L_318)
.L_318:
        /*002c*/ 	.word	0x00000000
        /*0030*/ 	.short	0x0001
        /*0032*/ 	.short	0x0008
        /*0034*/ 	.byte	0x00, 0xf0, 0x21, 0x00


	//----- nvinfo : EIATTR_KPARAM_INFO
	.align		4
.L_319:
        /*0038*/ 	.byte	0x04, 0x17
        /*003a*/ 	.short	(.L_321 - .L_320)
.L_320:
        /*003c*/ 	.word	0x00000000
        /*0040*/ 	.short	0x0000
        /*0042*/ 	.short	0x0000
        /*0044*/ 	.byte	0x00, 0xf0, 0x11, 0x00


	//----- nvinfo : EIATTR_SPARSE_MMA_MASK
	.align		4
.L_321:
        /*0048*/ 	.byte	0x03, 0x50
        /*004a*/ 	.short	0x0000


	//----- nvinfo : EIATTR_MAXREG_COUNT
	.align		4
        /*004c*/ 	.byte	0x03, 0x1b
        /*004e*/ 	.short	0x00ff


	//----- nvinfo : EIATTR_MERCURY_ISA_VERSION
	.align		4
        /*0050*/ 	.byte	0x03, 0x5f
        /*0052*/ 	.short	0x0101


	//----- nvinfo : EIATTR_VRC_CTA_INIT_COUNT
	.align		4
        /*0054*/ 	.byte	0x02, 0x4a
	.zero		1
	.zero		1


	//----- nvinfo : EIATTR_EXIT_INSTR_OFFSETS
	.align		4
        /*0058*/ 	.byte	0x04, 0x1c
        /*005a*/ 	.short	(.L_323 - .L_322)


	//   ....[0]....
.L_322:
        /*005c*/ 	.word	0x00000070


	//   ....[1]....
        /*0060*/ 	.word	0x00000120


	//----- nvinfo : EIATTR_CBANK_PARAM_SIZE
	.align		4
.L_323:
        /*0064*/ 	.byte	0x03, 0x19
        /*0066*/ 	.short	0x0020


	//----- nvinfo : EIATTR_PARAM_CBANK
	.align		4
        /*0068*/ 	.byte	0x04, 0x0a
        /*006a*/ 	.short	(.L_325 - .L_324)
	.align		4
.L_324:
        /*006c*/ 	.word	index@(.nv.constant0._Z12daxpy_kernelidPKdPd)
        /*0070*/ 	.short	0x0380
        /*0072*/ 	.short	0x0020


	//----- nvinfo : EIATTR_SW_WAR
	.align		4
.L_325:
        /*0074*/ 	.byte	0x04, 0x36
        /*0076*/ 	.short	(.L_327 - .L_326)
.L_326:
        /*0078*/ 	.word	0x00000008
.L_327:


//--------------------- .nv.callgraph             --------------------------
	.section	.nv.callgraph,"",@"SHT_CUDA_CALLGRAPH"
	.align	4
	.sectionentsize	8
	.align		4
        /*0000*/ 	.word	0x00000000
	.align		4
        /*0004*/ 	.word	0xffffffff
	.align		4
        /*0008*/ 	.word	index@(_Z11hello_worldid)
	.align		4
        /*000c*/ 	.word	index@(vprintf)
	.align		4
        /*0010*/ 	.word	0x00000000
	.align		4
        /*0014*/ 	.word	0xfffffffe
	.align		4
        /*0018*/ 	.word	0x00000000
	.align		4
        /*001c*/ 	.word	0xfffffffd
	.align		4
        /*0020*/ 	.word	0x00000000
	.align		4
        /*0024*/ 	.word	0xfffffffc


//--------------------- .nv.constant4             --------------------------
	.section	.nv.constant4,"a",@progbits
	.align	8
	.align		8
.nv.constant4:
        /*0000*/ 	.dword	_ZN34_INTERNAL_96629e51_4_k_cu_b652a9e24cuda3std3__45__cpo5beginE
	.align		8
        /*0008*/ 	.dword	_ZN34_INTERNAL_96629e51_4_k_cu_b652a9e24cuda3std3__45__cpo3endE
	.align		8
        /*0010*/ 	.dword	_ZN34_INTERNAL_96629e51_4_k_cu_b652a9e24cuda3std3__45__cpo6cbeginE
	.align		8
        /*0018*/ 	.dword	_ZN34_INTERNAL_96629e51_4_k_cu_b652a9e24cuda3std3__45__cpo4cendE
	.align		8
        /*0020*/ 	.dword	_ZN34_INTERNAL_96629e51_4_k_cu_b652a9e24cuda3std3__45__cpo6rbeginE
	.align		8
        /*0028*/ 	.dword	_ZN34_INTERNAL_96629e51_4_k_cu_b652a9e24cuda3std3__45__cpo4rendE
	.align		8
        /*0030*/ 	.dword	_ZN34_INTERNAL_96629e51_4_k_cu_b652a9e24cuda3std3__45__cpo7crbeginE
	.align		8
        /*0038*/ 	.dword	_ZN34_INTERNAL_96629e51_4_k_cu_b652a9e24cuda3std3__45__cpo5crendE
	.align		8
        /*0040*/ 	.dword	_ZN34_INTERNAL_96629e51_4_k_cu_b652a9e24cuda3std3__436_GLOBAL__N__96629e51_4_k_cu_b652a9e26ignoreE
	.align		8
        /*0048*/ 	.dword	_ZN34_INTERNAL_96629e51_4_k_cu_b652a9e24cuda3std3__419piecewise_constructE
	.align		8
        /*0050*/ 	.dword	_ZN34_INTERNAL_96629e51_4_k_cu_b652a9e24cuda3std3__48in_placeE
	.align		8
        /*0058*/ 	.dword	_ZN34_INTERNAL_96629e51_4_k_cu_b652a9e24cuda3std3__420unreachable_sentinelE
	.align		8
        /*0060*/ 	.dword	_ZN34_INTERNAL_96629e51_4_k_cu_b652a9e24cuda3std3__47nulloptE
	.align		8
        /*0068*/ 	.dword	_ZN34_INTERNAL_96629e51_4_k_cu_b652a9e24cuda3std3__48unexpectE
	.align		8
        /*0070*/ 	.dword	_ZN34_INTERNAL_96629e51_4_k_cu_b652a9e24cuda3std6ranges3__45__cpo4swapE
	.align		8
        /*0078*/ 	.dword	_ZN34_INTERNAL_96629e51_4_k_cu_b652a9e24cuda3std6ranges3__45__cpo9iter_moveE
	.align		8
        /*0080*/ 	.dword	_ZN34_INTERNAL_96629e51_4_k_cu_b652a9e24cuda3std6ranges3__45__cpo5beginE
	.align		8
        /*0088*/ 	.dword	_ZN34_INTERNAL_96629e51_4_k_cu_b652a9e24cuda3std6ranges3__45__cpo3endE
	.align		8
        /*0090*/ 	.dword	_ZN34_INTERNAL_96629e51_4_k_cu_b652a9e24cuda3std6ranges3__45__cpo6cbeginE
	.align		8
        /*0098*/ 	.dword	_ZN34_INTERNAL_96629e51_4_k_cu_b652a9e24cuda3std6ranges3__45__cpo4cendE
	.align		8
        /*00a0*/ 	.dword	_ZN34_INTERNAL_96629e51_4_k_cu_b652a9e24cuda3std6ranges3__45__cpo7advanceE
	.align		8
        /*00a8*/ 	.dword	_ZN34_INTERNAL_96629e51_4_k_cu_b652a9e24cuda3std6ranges3__45__cpo9iter_swapE
	.align		8
        /*00b0*/ 	.dword	_ZN34_INTERNAL_96629e51_4_k_cu_b652a9e24cuda3std6ranges3__45__cpo4nextE
	.align		8
        /*00b8*/ 	.dword	_ZN34_INTERNAL_96629e51_4_k_cu_b652a9e24cuda3std6ranges3__45__cpo4prevE
	.align		8
        /*00c0*/ 	.dword	_ZN34_INTERNAL_96629e51_4_k_cu_b652a9e24cuda3std6ranges3__45__cpo4dataE
	.align		8
        /*00c8*/ 	.dword	_ZN34_INTERNAL_96629e51_4_k_cu_b652a9e24cuda3std6ranges3__45__cpo5cdataE
	.align		8
        /*00d0*/ 	.dword	_ZN34_INTERNAL_96629e51_4_k_cu_b652a9e24cuda3std6ranges3__45__cpo4sizeE
	.align		8
        /*00d8*/ 	.dword	_ZN34_INTERNAL_96629e51_4_k_cu_b652a9e24cuda3std6ranges3__45__cpo5ssizeE
	.align		8
        /*00e0*/ 	.dword	_ZN34_INTERNAL_96629e51_4_k_cu_b652a9e24cuda3std6ranges3__45__cpo8distanceE
	.align		8
        /*00e8*/ 	.dword	_ZN34_INTERNAL_96629e51_4_k_cu_b652a9e26thrust24THRUST_300001_SM_1000_NS8cuda_cub3parE
	.align		8
        /*00f0*/ 	.dword	_ZN34_INTERNAL_96629e51_4_k_cu_b652a9e26thrust24THRUST_300001_SM_1000_NS8cuda_cub10par_nosyncE
	.align		8
        /*00f8*/ 	.dword	_ZN34_INTERNAL_96629e51_4_k_cu_b652a9e26thrust24THRUST_300001_SM_1000_NS6system6detail10sequential3seqE
	.align		8
        /*0100*/ 	.dword	_ZN34_INTERNAL_96629e51_4_k_cu_b652a9e26thrust24THRUST_300001_SM_1000_NS12placeholders2_1E
	.align		8
        /*0108*/ 	.dword	_ZN34_INTERNAL_96629e51_4_k_cu_b652a9e26thrust24THRUST_300001_SM_1000_NS12placeholders2_2E
	.align		8
        /*0110*/ 	.dword	_ZN34_INTERNAL_96629e51_4_k_cu_b652a9e26thrust24THRUST_300001_SM_1000_NS12placeholders2_3E
	.align		8
        /*0118*/ 	.dword	_ZN34_INTERNAL_96629e51_4_k_cu_b652a9e26thrust24THRUST_300001_SM_1000_NS12placeholders2_4E
	.align		8
        /*0120*/ 	.dword	_ZN34_INTERNAL_96629e51_4_k_cu_b652a9e26thrust24THRUST_300001_SM_1000_NS12placeholders2_5E
	.align		8
        /*0128*/ 	.dword	_ZN34_INTERNAL_96629e51_4_k_cu_b652a9e26thrust24THRUST_300001_SM_1000_NS12placeholders2_6E
	.align		8
        /*0130*/ 	.dword	_ZN34_INTERNAL_96629e51_4_k_cu_b652a9e26thrust24THRUST_300001_SM_1000_NS12placeholders2_7E
	.align		8
        /*0138*/ 	.dword	_ZN34_INTERNAL_96629e51_4_k_cu_b652a9e26thrust24THRUST_300001_SM_1000_NS12placeholders2_8E
	.align		8
        /*0140*/ 	.dword	_ZN34_INTERNAL_96629e51_4_k_cu_b652a9e26thrust24THRUST_300001_SM_1000_NS12placeholders2_9E
	.align		8
        /*0148*/ 	.dword	_ZN34_INTERNAL_96629e51_4_k_cu_b652a9e26thrust24THRUST_300001_SM_1000_NS12placeholders3_10E
	.align		8
        /*0150*/ 	.dword	_ZN34_INTERNAL_96629e51_4_k_cu_b652a9e26thrust24THRUST_300001_SM_1000_NS3seqE
	.align		8
        /*0158*/ 	.dword	$str
	.align		8
        /*0160*/ 	.dword	$str$1
	.align		8
        /*0168*/ 	.dword	$str$2
	.align		8
        /*0170*/ 	.dword	vprintf


//--------------------- .text._ZN3cub18CUB_300001_SM_10006detail6reduce28DeviceReduceSingleTileKernelINS2_10policy_hubIN4cuda3std3__45tupleIJblEEEyN6thrust24THRUST_300001_SM_1000_NS8cuda_cub9__find_if7functorIS9_EEE10Policy1000EPS9_SI_iSF_S9_S9_NS7_10__identityEEEvT0_T1_T2_T3_T4_T6_ --------------------------
	.section	.text._ZN3cub18CUB_300001_SM_10006detail6reduce28DeviceReduceSingleTileKernelINS2_10policy_hubIN4cuda3std3__45tupleIJblEEEyN6thrust24THRUST_300001_SM_1000_NS8cuda_cub9__find_if7functorIS9_EEE10Policy1000EPS9_SI_iSF_S9_S9_NS7_10__identityEEEvT0_T1_T2_T3_T4_T6_,"ax",@progbits
	.align	128
        .global         _ZN3cub18CUB_300001_SM_10006detail6reduce28DeviceReduceSingleTileKernelINS2_10policy_hubIN4cuda3std3__45tupleIJblEEEyN6thrust24THRUST_300001_SM_1000_NS8cuda_cub9__find_if7functorIS9_EEE10Policy1000EPS9_SI_iSF_S9_S9_NS7_10__identityEEEvT0_T1_T2_T3_T4_T6_
        .type           _ZN3cub18CUB_300001_SM_10006detail6reduce28DeviceReduceSingleTileKernelINS2_10policy_hubIN4cuda3std3__45tupleIJblEEEyN6thrust24THRUST_300001_SM_1000_NS8cuda_cub9__find_if7functorIS9_EEE10Policy1000EPS9_SI_iSF_S9_S9_NS7_10__identityEEEvT0_T1_T2_T3_T4_T6_,@function
        .size           _ZN3cub18CUB_300001_SM_10006detail6reduce28DeviceReduceSingleTileKernelINS2_10policy_hubIN4cuda3std3__45tupleIJblEEEyN6thrust24THRUST_300001_SM_1000_NS8cuda_cub9__find_if7functorIS9_EEE10Policy1000EPS9_SI_iSF_S9_S9_NS7_10__identityEEEvT0_T1_T2_T3_T4_T6_,(.L_x_422 - _ZN3cub18CUB_300001_SM_10006detail6reduce28DeviceReduceSingleTileKernelINS2_10policy_hubIN4cuda3std3__45tupleIJblEEEyN6thrust24THRUST_300001_SM_1000_NS8cuda_cub9__find_if7functorIS9_EEE10Policy1000EPS9_SI_iSF_S9_S9_NS7_10__identityEEEvT0_T1_T2_T3_T4_T6_)
        .other          _ZN3cub18CUB_300001_SM_10006detail6reduce28DeviceReduceSingleTileKernelINS2_10policy_hubIN4cuda3std3__45tupleIJblEEEyN6thrust24THRUST_300001_SM_1000_NS8cuda_cub9__find_if7functorIS9_EEE10Policy1000EPS9_SI_iSF_S9_S9_NS7_10__identityEEEvT0_T1_T2_T3_T4_T6_,@"STO_CUDA_ENTRY STV_DEFAULT"
_ZN3cub18CUB_300001_SM_10006detail6reduce28DeviceReduceSingleTileKernelINS2_10policy_hubIN4cuda3std3__45tupleIJblEEEyN6thrust24THRUST_300001_SM_1000_NS8cuda_cub9__find_if7functorIS9_EEE10Policy1000EPS9_SI_iSF_S9_S9_NS7_10__identityEEEvT0_T1_T2_T3_T4_T6_:
.text._ZN3cub18CUB_300001_SM_10006detail6reduce28DeviceReduceSingleTileKernelINS2_10policy_hubIN4cuda3std3__45tupleIJblEEEyN6thrust24THRUST_300001_SM_1000_NS8cuda_cub9__find_if7functorIS9_EEE10Policy1000EPS9_SI_iSF_S9_S9_NS7_10__identityEEEvT0_T1_T2_T3_T4_T6_:
[----:B------:R-:W-:Y:S01]  /*0000*/  LDC R1, c[0x0][0x37c] ;  /* 0x0000df00ff017b82 */ /* 0x000fe20000000800 */
[----:B------:R-:W0:Y:S07]  /*0010*/  LDCU UR4, c[0x0][0x390] ;  /* 0x00007200ff0477ac */ /* 0x000e2e0008000800 */
[----:B------:R-:W1:Y:S01]  /*0020*/  LDC.U8 R0, c[0x0][0x398] ;  /* 0x0000e600ff007b82 */ /* 0x000e620000000000 */
[----:B------:R-:W2:Y:S01]  /*0030*/  LDCU.64 UR8, c[0x0][0x358] ;  /* 0x00006b00ff0877ac */ /* 0x000ea20008000a00 */
[----:B0-----:R-:W-:-:S09]  /*0040*/  UISETP.NE.AND UP0, UPT, UR4, URZ, UPT ;  /* 0x000000ff0400728c */ /* 0x001fd2000bf05270 */
[----:B--2---:R-:W-:Y:S05]  /*0050*/  BRA.U UP0, `(.L_x_0) ;  /* 0x0000000100207547 */ /* 0x004fea000b800000 */
[----:B------:R-:W0:Y:S02]  /*0060*/  S2R R2, SR_TID.X ;  /* 0x0000000000027919 */ /* 0x000e240000002100 */
[----:B0-----:R-:W-:-:S13]  /*0070*/  ISETP.NE.AND P0, PT, R2, RZ, PT ;  /* 0x000000ff0200720c */ /* 0x001fda0003f05270 */
[----:B------:R-:W-:Y:S05]  /*0080*/  @P0 EXIT ;  /* 0x000000000000094d */ /* 0x000fea0003800000 */
[----:B------:R-:W1:Y:S08]  /*0090*/  LDC.64 R2, c[0x0][0x388] ;  /* 0x0000e200ff027b82 */ /* 0x000e700000000a00 */
[----:B------:R-:W0:Y:S01]  /*00a0*/  LDC.64 R4, c[0x0][0x3a0] ;  /* 0x0000e800ff047b82 */ /* 0x000e220000000a00 */
[----:B-1----:R-:W-:Y:S04]  /*00b0*/  STG.E.U8 desc[UR8][R2.64], R0 ;  /* 0x0000000002007986 */ /* 0x002fe8000c101108 */
[----:B0-----:R-:W-:Y:S01]  /*00c0*/  STG.E.64 desc[UR8][R2.64+0x8], R4 ;  /* 0x0000080402007986 */ /* 0x001fe2000c101b08 */
[----:B------:R-:W-:Y:S05]  /*00d0*/  EXIT ;  /* 0x000000000000794d */ /* 0x000fea0003800000 */
.L_x_0:
[----:B------:R-:W-:Y:S01]  /*00e0*/  UISETP.GT.AND UP0, UPT, UR4, 0x3ff, UPT ;  /* 0x000003ff0400788c */ /* 0x000fe2000bf04270 */
[----:B------:R-:W-:Y:S08]  /*00f0*/  BSSY.RECONVERGENT B0, `(.L_x_1) ;  /* 0x00003d8000007945 */ /* 0x000ff00003800200 */
[----:B------:R-:W-:Y:S05]  /*0100*/  BRA.U UP0, `(.L_x_2) ;  /* 0x0000002100e47547 */ /* 0x000fea000b800000 */
[----:B------:R-:W0:Y:S01]  /*0110*/  S2R R5, SR_TID.X ;  /* 0x0000000000057919 */ /* 0x000e220000002100 */
[----:B------:R-:W-:Y:S01]  /*0120*/  BSSY.RECONVERGENT B1, `(.L_x_3) ;  /* 0x000000b000017945 */ /* 0x000fe20003800200 */
[----:B------:R-:W-:Y:S02]  /*0130*/  PRMT R4, RZ, 0x7610, R4 ;  /* 0x00007610ff047816 */ /* 0x000fe40000000004 */
[----:B------:R-:W-:Y:S02]  /*0140*/  CS2R R2, SRZ ;  /* 0x0000000000027805 */ /* 0x000fe4000001ff00 */
[----:B0-----:R-:W-:Y:S01]  /*0150*/  ISETP.GE.AND P0, PT, R5, UR4, PT ;  /* 0x0000000405007c0c */ /* 0x001fe2000bf06270 */
[----:B------:R-:W-:-:S12]  /*0160*/  IMAD.MOV.U32 R9, RZ, RZ, R5 ;  /* 0x000000ffff097224 */ /* 0x000fd800078e0005 */
[----:B------:R-:W-:Y:S05]  /*0170*/  @P0 BRA `(.L_x_4) ;  /* 0x0000000000140947 */ /* 0x000fea0003800000 */
[----:B------:R-:W0:Y:S02]  /*0180*/  LDC.64 R6, c[0x0][0x380] ;  /* 0x0000e000ff067b82 */ /* 0x000e240000000a00 */
[----:B0-----:R-:W-:-:S05]  /*0190*/  IMAD.WIDE.U32 R6, R5, 0x10, R6 ;  /* 0x0000001005067825 */ /* 0x001fca00078e0006 */
[----:B------:R0:W5:Y:S04]  /*01a0*/  LDG.E.U16.CONSTANT R4, desc[UR8][R6.64] ;  /* 0x0000000806047981 */ /* 0x000168000c1e9500 */
[----:B------:R0:W5:Y:S01]  /*01b0*/  LDG.E.64.CONSTANT R2, desc[UR8][R6.64+0x8] ;  /* 0x0000080806027981 */ /* 0x000162000c1e9b00 */
[----:B------:R-:W-:-:S07]  /*01c0*/  VIADD R9, R5, 0x100 ;  /* 0x0000010005097836 */ /* 0x000fce0000000000 */
.L_x_4:
[----:B------:R-:W-:Y:S05]  /*01d0*/  BSYNC.RECONVERGENT B1 ;  /* 0x0000000000017941 */ /* 0x000fea0003800200 */
.L_x_3:
[----:B------:R-:W-:Y:S01]  /*01e0*/  ISETP.GE.AND P0, PT, R9, UR4, PT ;  /* 0x0000000409007c0c */ /* 0x000fe2000bf06270 */
[----:B------:R-:W-:-:S12]  /*01f0*/  BSSY.RECONVERGENT B1, `(.L_x_5) ;  /* 0x0000058000017945 */ /* 0x000fd80003800200 */
[----:B------:R-:W-:Y:S05]  /*0200*/  @P0 BRA `(.L_x_6) ;  /* 0x0000000400580947 */ /* 0x000fea0003800000 */
[----:B------:R-:W-:Y:S01]  /*0210*/  LOP3.LUT R8, RZ, R9, RZ, 0x33, !PT ;  /* 0x00000009ff087212 */ /* 0x000fe200078e33ff */
[----:B0-----:R-:W0:Y:S01]  /*0220*/  LDC.64 R6, c[0x0][0x380] ;  /* 0x0000e000ff067b82 */ /* 0x001e220000000a00 */
[----:B------:R-:W-:Y:S03]  /*0230*/  BSSY.RECONVERGENT B2, `(.L_x_7) ;  /* 0x0000020000027945 */ /* 0x000fe60003800200 */
[----:B------:R-:W-:-:S05]  /*0240*/  VIADD R8, R8, UR4 ;  /* 0x0000000408087c36 */ /* 0x000fca0008000000 */
[C---:B------:R-:W-:Y:S02]  /*0250*/  LOP3.LUT R10, R8.reuse, 0x300, RZ, 0xc0, !PT ;  /* 0x00000300080a7812 */ /* 0x040fe400078ec0ff */
[----:B------:R-:W-:Y:S02]  /*0260*/  ISETP.GE.U32.AND P1, PT, R8, 0x300, PT ;  /* 0x000003000800780c */ /* 0x000fe40003f26070 */
[----:B------:R-:W-:-:S13]  /*0270*/  ISETP.NE.AND P0, PT, R10, 0x300, PT ;  /* 0x000003000a00780c */ /* 0x000fda0003f05270 */
[----:B------:R-:W-:Y:S05]  /*0280*/  @!P0 BRA `(.L_x_8) ;  /* 0x0000000000688947 */ /* 0x000fea0003800000 */
[----:B------:R-:W2:Y:S01]  /*0290*/  LDC.64 R10, c[0x0][0x380] ;  /* 0x0000e000ff0a7b82 */ /* 0x000ea20000000a00 */
[----:B------:R-:W-:-:S04]  /*02a0*/  LEA.HI R8, R8, 0x1, RZ, 0x18 ;  /* 0x0000000108087811 */ /* 0x000fc800078fc0ff */
[----:B------:R-:W-:-:S05]  /*02b0*/  LOP3.LUT R8, R8, 0x3, RZ, 0xc0, !PT ;  /* 0x0000000308087812 */ /* 0x000fca00078ec0ff */
[----:B------:R-:W-:Y:S02]  /*02c0*/  IMAD.MOV R8, RZ, RZ, -R8 ;  /* 0x000000ffff087224 */ /* 0x000fe400078e0a08 */
[----:B--2---:R-:W-:-:S04]  /*02d0*/  IMAD.WIDE.U32 R10, R9, 0x10, R10 ;  /* 0x00000010090a7825 */ /* 0x004fc800078e000a */
[----:B------:R-:W-:Y:S02]  /*02e0*/  IMAD.MOV.U32 R15, RZ, RZ, R10 ;  /* 0x000000ffff0f7224 */ /* 0x000fe400078e000a */
[----:B------:R-:W-:-:S07]  /*02f0*/  IMAD.MOV.U32 R13, RZ, RZ, R11 ;  /* 0x000000ffff0d7224 */ /* 0x000fce00078e000b */
.L_x_9:
[----:B------:R-:W-:-:S05]  /*0300*/  IMAD.MOV.U32 R12, RZ, RZ, R15 ;  /* 0x000000ffff0c7224 */ /* 0x000fca00078e000f */
[----:B------:R-:W2:Y:S04]  /*0310*/  LDG.E.U16.CONSTANT R14, desc[UR8][R12.64] ;  /* 0x000000080c0e7981 */ /* 0x000ea8000c1e9500 */
[----:B------:R3:W4:Y:S01]  /*0320*/  LDG.E.64.CONSTANT R10, desc[UR8][R12.64+0x8] ;  /* 0x000008080c0a7981 */ /* 0x000722000c1e9b00 */
[----:B------:R-:W-:Y:S01]  /*0330*/  VIADD R8, R8, 0x1 ;  /* 0x0000000108087836 */ /* 0x000fe20000000000 */
[----:B-----5:R-:W-:Y:S01]  /*0340*/  LOP3.LUT P2, RZ, R4, 0xff, RZ, 0xc0, !PT ;  /* 0x000000ff04ff7812 */ /* 0x020fe2000784c0ff */
[----:B------:R-:W-:Y:S01]  /*0350*/  VIADD R9, R9, 0x100 ;  /* 0x0000010009097836 */ /* 0x000fe20000000000 */
[----:B------:R-:W-:Y:S02]  /*0360*/  IADD3 R15, P5, PT, R12, 0x1000, RZ ;  /* 0x000010000c0f7810 */ /* 0x000fe40007fbe0ff */
[----:B------:R-:W-:-:S03]  /*0370*/  ISETP.NE.AND P4, PT, R8, RZ, PT ;  /* 0x000000ff0800720c */ /* 0x000fc60003f85270 */
[----:B---3--:R-:W-:Y:S01]  /*0380*/  IMAD.X R13, RZ, RZ, R13, P5 ;  /* 0x000000ffff0d7224 */ /* 0x008fe200028e060d */
[----:B--2---:R-:W-:Y:S02]  /*0390*/  LOP3.LUT P3, RZ, R14, 0xff, RZ, 0xc0, !PT ;  /* 0x000000ff0eff7812 */ /* 0x004fe4000786c0ff */
[----:B----4-:R-:W-:-:S03]  /*03a0*/  ISETP.LT.U32.AND P0, PT, R10, R2, PT ;  /* 0x000000020a00720c */ /* 0x010fc60003f01070 */
[----:B------:R-:W-:Y:S02]  /*03b0*/  @P2 SEL R14, R4, 0x1, !P3 ;  /* 0x00000001040e2807 */ /* 0x000fe40005800000 */
[----:B------:R-:W-:Y:S02]  /*03c0*/  ISETP.LT.AND.EX P0, PT, R11, R3, PT, P0 ;  /* 0x000000030b00720c */ /* 0x000fe40003f01300 */
[----:B------:R-:W-:-:S04]  /*03d0*/  PRMT R4, R14, 0x7610, R4 ;  /* 0x000076100e047816 */ /* 0x000fc80000000004 */
[C---:B------:R-:W-:Y:S02]  /*03e0*/  @P3 SEL R2, R10.reuse, R2, P0 ;  /* 0x000000020a023207 */ /* 0x040fe40000000000 */
[C---:B------:R-:W-:Y:S02]  /*03f0*/  @P3 SEL R3, R11.reuse, R3, P0 ;  /* 0x000000030b033207 */ /* 0x040fe40000000000 */
[----:B------:R-:W-:Y:S02]  /*0400*/  SEL R2, R10, R2, !P2 ;  /* 0x000000020a027207 */ /* 0x000fe40005000000 */
[----:B------:R-:W-:Y:S01]  /*0410*/  SEL R3, R11, R3, !P2 ;  /* 0x000000030b037207 */ /* 0x000fe20005000000 */
[----:B------:R-:W-:Y:S06]  /*0420*/  @P4 BRA `(.L_x_9) ;  /* 0xfffffffc00b44947 */ /* 0x000fec000383ffff */
.L_x_8:
[----:B------:R-:W-:Y:S05]  /*0430*/  BSYNC.RECONVERGENT B2 ;  /* 0x0000000000027941 */ /* 0x000fea0003800200 */
.L_x_7:
[----:B------:R-:W-:Y:S05]  /*0440*/  @!P1 BRA `(.L_x_6) ;  /* 0x0000000000c89947 */ /* 0x000fea0003800000 */
.L_x_10:
[----:B0-----:R-:W-:-:S05]  /*0450*/  IMAD.WIDE R20, R9, 0x10, R6 ;  /* 0x0000001009147825 */ /* 0x001fca00078e0206 */
[----:B------:R-:W2:Y:S04]  /*0460*/  LDG.E.U16.CONSTANT R19, desc[UR8][R20.64] ;  /* 0x0000000814137981 */ /* 0x000ea8000c1e9500 */
[----:B------:R-:W3:Y:S04]  /*0470*/  LDG.E.64.CONSTANT R10, desc[UR8][R20.64+0x8] ;  /* 0x00000808140a7981 */ /* 0x000ee8000c1e9b00 */
[----:B------:R-:W4:Y:S04]  /*0480*/  LDG.E.U16.CONSTANT R22, desc[UR8][R20.64+0x1000] ;  /* 0x0010000814167981 */ /* 0x000f28000c1e9500 */
[----:B------:R-:W4:Y:S04]  /*0490*/  LDG.E.64.CONSTANT R12, desc[UR8][R20.64+0x1008] ;  /* 0x00100808140c7981 */ /* 0x000f28000c1e9b00 */
[----:B------:R-:W4:Y:S04]  /*04a0*/  LDG.E.U16.CONSTANT R18, desc[UR8][R20.64+0x2000] ;  /* 0x0020000814127981 */ /* 0x000f28000c1e9500 */
[----:B------:R-:W4:Y:S04]  /*04b0*/  LDG.E.64.CONSTANT R14, desc[UR8][R20.64+0x2008] ;  /* 0x00200808140e7981 */ /* 0x000f28000c1e9b00 */
[----:B------:R-:W4:Y:S04]  /*04c0*/  LDG.E.U16.CONSTANT R8, desc[UR8][R20.64+0x3000] ;  /* 0x0030000814087981 */ /* 0x000f28000c1e9500 */
[----:B------:R-:W4:Y:S01]  /*04d0*/  LDG.E.64.CONSTANT R16, desc[UR8][R20.64+0x3008] ;  /* 0x0030080814107981 */ /* 0x000f22000c1e9b00 */
[----:B-----5:R-:W-:Y:S01]  /*04e0*/  LOP3.LUT P2, RZ, R4, 0xff, RZ, 0xc0, !PT ;  /* 0x000000ff04ff7812 */ /* 0x020fe2000784c0ff */
[----:B------:R-:W-:-:S02]  /*04f0*/  IMAD.MOV.U32 R23, RZ, RZ, R3 ;  /* 0x000000ffff177224 */ /* 0x000fc400078e0003 */
[----:B------:R-:W-:Y:S01]  /*0500*/  VIADD R9, R9, 0x400 ;  /* 0x0000040009097836 */ /* 0x000fe20000000000 */
[----:B--2---:R-:W-:Y:S02]  /*0510*/  LOP3.LUT P1, RZ, R19, 0xff, RZ, 0xc0, !PT ;  /* 0x000000ff13ff7812 */ /* 0x004fe4000782c0ff */
[----:B---3--:R-:W-:-:S07]  /*0520*/  ISETP.LT.U32.AND P0, PT, R10, R2, PT ;  /* 0x000000020a00720c */ /* 0x008fce0003f01070 */
[----:B------:R-:W-:Y:S02]  /*0530*/  @P2 SEL R19, R4, 0x1, !P1 ;  /* 0x0000000104132807 */ /* 0x000fe40004800000 */
[-C--:B------:R-:W-:Y:S02]  /*0540*/  ISETP.LT.AND.EX P0, PT, R11, R23.reuse, PT, P0 ;  /* 0x000000170b00720c */ /* 0x080fe40003f01300 */
[----:B------:R-:W-:Y:S02]  /*0550*/  LOP3.LUT P3, RZ, R19, 0xff, RZ, 0xc0, !PT ;  /* 0x000000ff13ff7812 */ /* 0x000fe4000786c0ff */
[----:B----4-:R-:W-:Y:S02]  /*0560*/  LOP3.LUT P4, RZ, R22, 0xff, RZ, 0xc0, !PT ;  /* 0x000000ff16ff7812 */ /* 0x010fe4000788c0ff */
[----:B------:R-:W-:Y:S02]  /*0570*/  @P1 SEL R2, R10, R2, P0 ;  /* 0x000000020a021207 */ /* 0x000fe40000000000 */
[----:B------:R-:W-:-:S02]  /*0580*/  @P1 SEL R23, R11, R23, P0 ;  /* 0x000000170b171207 */ /* 0x000fc40000000000 */
[----:B------:R-:W-:Y:S02]  /*0590*/  SEL R3, R10, R2, !P2 ;  /* 0x000000020a037207 */ /* 0x000fe40005000000 */
[----:B------:R-:W-:Y:S02]  /*05a0*/  SEL R11, R11, R23, !P2 ;  /* 0x000000170b0b7207 */ /* 0x000fe40005000000 */
[----:B------:R-:W-:Y:S02]  /*05b0*/  ISETP.LT.U32.AND P0, PT, R12, R3, PT ;  /* 0x000000030c00720c */ /* 0x000fe40003f01070 */
[----:B------:R-:W-:Y:S02]  /*05c0*/  @P3 SEL R22, R19, 0x1, !P4 ;  /* 0x0000000113163807 */ /* 0x000fe40006000000 */
[----:B------:R-:W-:Y:S02]  /*05d0*/  ISETP.LT.AND.EX P0, PT, R13, R11, PT, P0 ;  /* 0x0000000b0d00720c */ /* 0x000fe40003f01300 */
[----:B------:R-:W-:-:S02]  /*05e0*/  LOP3.LUT P2, RZ, R18, 0xff, RZ, 0xc0, !PT ;  /* 0x000000ff12ff7812 */ /* 0x000fc4000784c0ff */
[----:B------:R-:W-:Y:S02]  /*05f0*/  @P4 SEL R3, R12, R3, P0 ;  /* 0x000000030c034207 */ /* 0x000fe40000000000 */
[----:B------:R-:W-:Y:S02]  /*0600*/  LOP3.LUT P1, RZ, R22, 0xff, RZ, 0xc0, !PT ;  /* 0x000000ff16ff7812 */ /* 0x000fe4000782c0ff */
[C---:B------:R-:W-:Y:S02]  /*0610*/  @P4 SEL R11, R13.reuse, R11, P0 ;  /* 0x0000000b0d0b4207 */ /* 0x040fe40000000000 */
[----:B------:R-:W-:Y:S02]  /*0620*/  SEL R3, R12, R3, !P3 ;  /* 0x000000030c037207 */ /* 0x000fe40005800000 */
[----:B------:R-:W-:Y:S02]  /*0630*/  SEL R13, R13, R11, !P3 ;  /* 0x0000000b0d0d7207 */ /* 0x000fe40005800000 */
[----:B------:R-:W-:-:S02]  /*0640*/  ISETP.LT.U32.AND P0, PT, R14, R3, PT ;  /* 0x000000030e00720c */ /* 0x000fc40003f01070 */
[----:B------:R-:W-:Y:S02]  /*0650*/  LOP3.LUT P3, RZ, R8, 0xff, RZ, 0xc0, !PT ;  /* 0x000000ff08ff7812 */ /* 0x000fe4000786c0ff */
[C---:B------:R-:W-:Y:S02]  /*0660*/  ISETP.LT.AND.EX P0, PT, R15.reuse, R13, PT, P0 ;  /* 0x0000000d0f00720c */ /* 0x040fe40003f01300 */
[----:B------:R-:W-:Y:S02]  /*0670*/  @P1 SEL R18, R22, 0x1, !P2 ;  /* 0x0000000116121807 */ /* 0x000fe40005000000 */
[C---:B------:R-:W-:Y:S02]  /*0680*/  @P2 SEL R3, R14.reuse, R3, P0 ;  /* 0x000000030e032207 */ /* 0x040fe40000000000 */
[----:B------:R-:W-:Y:S02]  /*0690*/  @P2 SEL R13, R15, R13, P0 ;  /* 0x0000000d0f0d2207 */ /* 0x000fe40000000000 */
[----:B------:R-:W-:-:S02]  /*06a0*/  SEL R3, R14, R3, !P1 ;  /* 0x000000030e037207 */ /* 0x000fc40004800000 */
[----:B------:R-:W-:Y:S02]  /*06b0*/  LOP3.LUT P2, RZ, R18, 0xff, RZ, 0xc0, !PT ;  /* 0x000000ff12ff7812 */ /* 0x000fe4000784c0ff */
[----:B------:R-:W-:Y:S02]  /*06c0*/  SEL R15, R15, R13, !P1 ;  /* 0x0000000d0f0f7207 */ /* 0x000fe40004800000 */
[----:B------:R-:W-:Y:S02]  /*06d0*/  ISETP.GE.AND P1, PT, R9, UR4, PT ;  /* 0x0000000409007c0c */ /* 0x000fe4000bf26270 */
[----:B------:R-:W-:-:S04]  /*06e0*/  ISETP.LT.U32.AND P0, PT, R16, R3, PT ;  /* 0x000000031000720c */ /* 0x000fc80003f01070 */
[----:B------:R-:W-:-:S03]  /*06f0*/  ISETP.LT.AND.EX P0, PT, R17, R15, PT, P0 ;  /* 0x0000000f1100720c */ /* 0x000fc60003f01300 */
[----:B------:R-:W-:Y:S02]  /*0700*/  @P2 SEL R8, R18, 0x1, !P3 ;  /* 0x0000000112082807 */ /* 0x000fe40005800000 */
[C---:B------:R-:W-:Y:S02]  /*0710*/  @P3 SEL R3, R16.reuse, R3, P0 ;  /* 0x0000000310033207 */ /* 0x040fe40000000000 */
[C---:B------:R-:W-:Y:S02]  /*0720*/  @P3 SEL R15, R17.reuse, R15, P0 ;  /* 0x0000000f110f3207 */ /* 0x040fe40000000000 */
[----:B------:R-:W-:Y:S02]  /*0730*/  SEL R2, R16, R3, !P2 ;  /* 0x0000000310027207 */ /* 0x000fe40005000000 */
[----:B------:R-:W-:Y:S02]  /*0740*/  SEL R3, R17, R15, !P2 ;  /* 0x0000000f11037207 */ /* 0x000fe40005000000 */
[----:B------:R-:W-:Y:S01]  /*0750*/  PRMT R4, R8, 0x7610, R4 ;  /* 0x0000761008047816 */ /* 0x000fe20000000004 */
[----:B------:R-:W-:Y:S06]  /*0760*/  @!P1 BRA `(.L_x_10) ;  /* 0xfffffffc00389947 */ /* 0x000fec000383ffff */
.L_x_6:
[----:B------:R-:W-:Y:S05]  /*0770*/  BSYNC.RECONVERGENT B1 ;  /* 0x0000000000017941 */ /* 0x000fea0003800200 */
.L_x_5:
[----:B------:R-:W-:-:S09]  /*0780*/  UISETP.GE.AND UP0, UPT, UR4, 0x100, UPT ;  /* 0x000001000400788c */ /* 0x000fd2000bf06270 */
[----:B------:R-:W-:Y:S05]  /*0790*/  BRA.U !UP0, `(.L_x_11) ;  /* 0x0000000d08407547 */ /* 0x000fea000b800000 */
[----:B------:R-:W2:Y:S01]  /*07a0*/  S2R R10, SR_LANEID ;  /* 0x00000000000a7919 */ /* 0x000ea20000000000 */
[----:B0----5:R-:W-:Y:S01]  /*07b0*/  LOP3.LUT R6, R4, 0xff, RZ, 0xc0, !PT ;  /* 0x000000ff04067812 */ /* 0x021fe200078ec0ff */
[----:B------:R-:W-:Y:S01]  /*07c0*/  BSSY.RECONVERGENT B1, `(.L_x_12) ;  /* 0x0000016000017945 */ /* 0x000fe20003800200 */
[----:B------:R0:W3:Y:S04]  /*07d0*/  SHFL.DOWN PT, R9, R2, 0x1, 0x1f ;  /* 0x08201f0002097f89 */ /* 0x0000e800000e0000 */
[----:B------:R0:W4:Y:S04]  /*07e0*/  SHFL.DOWN PT, R8, R3, 0x1, 0x1f ;  /* 0x08201f0003087f89 */ /* 0x00012800000e0000 */
[----:B------:R0:W0:Y:S01]  /*07f0*/  SHFL.DOWN PT, R7, R6, 0x1, 0x1f ;  /* 0x08201f0006077f89 */ /* 0x00002200000e0000 */
[----:B--2---:R-:W-:-:S02]  /*0800*/  ISETP.GT.AND P0, PT, R10, 0x1e, PT ;  /* 0x0000001e0a00780c */ /* 0x004fc40003f04270 */
[C---:B------:R-:W-:Y:S02]  /*0810*/  ISETP.GT.AND P3, PT, R10.reuse, 0x1d, PT ;  /* 0x0000001d0a00780c */ /* 0x040fe40003f64270 */
[----:B------:R-:W-:-:S09]  /*0820*/  ISETP.GT.AND P2, PT, R10, 0x1b, PT ;  /* 0x0000001b0a00780c */ /* 0x000fd20003f44270 */
[----:B0--34-:R-:W-:Y:S05]  /*0830*/  @P0 BRA `(.L_x_13) ;  /* 0x0000000000380947 */ /* 0x019fea0003800000 */
[----:B------:R-:W-:Y:S01]  /*0840*/  LOP3.LUT P1, RZ, R7, 0xff, RZ, 0xc0, !PT ;  /* 0x000000ff07ff7812 */ /* 0x000fe2000782c0ff */
[----:B------:R-:W-:Y:S01]  /*0850*/  IMAD.MOV.U32 R11, RZ, RZ, 0x1 ;  /* 0x00000001ff0b7424 */ /* 0x000fe200078e00ff */
[----:B------:R-:W-:-:S04]  /*0860*/  LOP3.LUT P0, R6, R4, 0xff, RZ, 0xc0, !PT ;  /* 0x000000ff04067812 */ /* 0x000fc8000780c0ff */
[----:B------:R-:W-:-:S13]  /*0870*/  PLOP3.LUT P0, PT, P0, P1, PT, 0x2f, 0xf2 ;  /* 0x0000000000f2781c */ /* 0x000fda0000702577 */
[----:B------:R-:W-:Y:S02]  /*0880*/  @!P0 ISETP.LT.U32.AND P1, PT, R9, R2, PT ;  /* 0x000000020900820c */ /* 0x000fe40003f21070 */
[----:B------:R-:W-:Y:S02]  /*0890*/  @P0 ISETP.NE.AND P4, PT, R6, RZ, PT ;  /* 0x000000ff0600020c */ /* 0x000fe40003f85270 */
[----:B------:R-:W-:Y:S02]  /*08a0*/  @!P0 PRMT R4, R11, 0x7610, R4 ;  /* 0x000076100b048816 */ /* 0x000fe40000000004 */
[----:B------:R-:W-:Y:S02]  /*08b0*/  @!P0 ISETP.LT.AND.EX P1, PT, R8, R3, PT, P1 ;  /* 0x000000030800820c */ /* 0x000fe40003f21310 */
[----:B------:R-:W-:Y:S02]  /*08c0*/  @P0 SEL R6, R7, R4, !P4 ;  /* 0x0000000407060207 */ /* 0x000fe40006000000 */
[----:B------:R-:W-:-:S02]  /*08d0*/  @!P0 SEL R2, R9, R2, P1 ;  /* 0x0000000209028207 */ /* 0x000fc40000800000 */
[----:B------:R-:W-:Y:S02]  /*08e0*/  @!P0 SEL R3, R8, R3, P1 ;  /* 0x0000000308038207 */ /* 0x000fe40000800000 */
[----:B------:R-:W-:Y:S02]  /*08f0*/  @P0 PRMT R4, R6, 0x7610, R4 ;  /* 0x0000761006040816 */ /* 0x000fe40000000004 */
[----:B------:R-:W-:Y:S02]  /*0900*/  @P0 SEL R2, R9, R2, !P4 ;  /* 0x0000000209020207 */ /* 0x000fe40006000000 */
[----:B------:R-:W-:-:S07]  /*0910*/  @P0 SEL R3, R8, R3, !P4 ;  /* 0x0000000308030207 */ /* 0x000fce0006000000 */
.L_x_13:
[----:B------:R-:W-:Y:S05]  /*0920*/  BSYNC.RECONVERGENT B1 ;  /* 0x0000000000017941 */ /* 0x000fea0003800200 */
.L_x_12:
[----:B------:R-:W-:Y:S01]  /*0930*/  LOP3.LUT R7, R4, 0xff, RZ, 0xc0, !PT ;  /* 0x000000ff04077812 */ /* 0x000fe200078ec0ff */
[----:B------:R0:W2:Y:S01]  /*0940*/  SHFL.DOWN PT, R9, R2, 0x2, 0x1f ;  /* 0x08401f0002097f89 */ /* 0x0000a200000e0000 */
[----:B------:R-:W-:Y:S01]  /*0950*/  BSSY.RECONVERGENT B1, `(.L_x_14) ;  /* 0x0000015000017945 */ /* 0x000fe20003800200 */
[C---:B------:R-:W-:Y:S02]  /*0960*/  ISETP.GT.AND P5, PT, R10.reuse, 0x17, PT ;  /* 0x000000170a00780c */ /* 0x040fe40003fa4270 */
[----:B------:R0:W3:Y:S01]  /*0970*/  SHFL.DOWN PT, R8, R3, 0x2, 0x1f ;  /* 0x08401f0003087f89 */ /* 0x0000e200000e0000 */
[C---:B------:R-:W-:Y:S02]  /*0980*/  ISETP.GT.AND P4, PT, R10.reuse, 0xf, PT ;  /* 0x0000000f0a00780c */ /* 0x040fe40003f84270 */
[----:B------:R-:W-:Y:S01]  /*0990*/  ISETP.NE.AND P1, PT, R10, RZ, PT ;  /* 0x000000ff0a00720c */ /* 0x000fe20003f25270 */
[----:B------:R-:W4:Y:S01]  /*09a0*/  SHFL.DOWN PT, R7, R7, 0x2, 0x1f ;  /* 0x08401f0007077f89 */ /* 0x000f2200000e0000 */
[----:B------:R-:W-:Y:S11]  /*09b0*/  @P3 BRA `(.L_x_15) ;  /* 0x0000000000383947 */ /* 0x000ff60003800000 */
[----:B----4-:R-:W-:Y:S01]  /*09c0*/  LOP3.LUT P0, RZ, R7, 0xff, RZ, 0xc0, !PT ;  /* 0x000000ff07ff7812 */ /* 0x010fe2000780c0ff */
[----:B------:R-:W-:Y:S01]  /*09d0*/  IMAD.MOV.U32 R10, RZ, RZ, 0x1 ;  /* 0x00000001ff0a7424 */ /* 0x000fe200078e00ff */
[----:B------:R-:W-:-:S04]  /*09e0*/  LOP3.LUT P3, R6, R4, 0xff, RZ, 0xc0, !PT ;  /* 0x000000ff04067812 */ /* 0x000fc8000786c0ff */
[----:B------:R-:W-:-:S13]  /*09f0*/  PLOP3.LUT P0, PT, P3, P0, PT, 0x2f, 0xf2 ;  /* 0x0000000000f2781c */ /* 0x000fda0001f00577 */
[----:B--2---:R-:W-:Y:S02]  /*0a00*/  @!P0 ISETP.LT.U32.AND P3, PT, R9, R2, PT ;  /* 0x000000020900820c */ /* 0x004fe40003f61070 */
[----:B------:R-:W-:Y:S02]  /*0a10*/  @P0 ISETP.NE.AND P6, PT, R6, RZ, PT ;  /* 0x000000ff0600020c */ /* 0x000fe40003fc5270 */
[----:B------:R-:W-:Y:S02]  /*0a20*/  @!P0 PRMT R4, R10, 0x7610, R4 ;  /* 0x000076100a048816 */ /* 0x000fe40000000004 */
[----:B---3--:R-:W-:Y:S02]  /*0a30*/  @!P0 ISETP.LT.AND.EX P3, PT, R8, R3, PT, P3 ;  /* 0x000000030800820c */ /* 0x008fe40003f61330 */
[----:B------:R-:W-:Y:S02]  /*0a40*/  @P0 SEL R6, R7, R4, !P6 ;  /* 0x0000000407060207 */ /* 0x000fe40007000000 */
[----:B0-----:R-:W-:-:S02]  /*0a50*/  @!P0 SEL R2, R9, R2, P3 ;  /* 0x0000000209028207 */ /* 0x001fc40001800000 */
[----:B------:R-:W-:Y:S02]  /*0a60*/  @!P0 SEL R3, R8, R3, P3 ;  /* 0x0000000308038207 */ /* 0x000fe40001800000 */
[----:B------:R-:W-:Y:S02]  /*0a70*/  @P0 PRMT R4, R6, 0x7610, R4 ;  /* 0x0000761006040816 */ /* 0x000fe40000000004 */
[----:B------:R-:W-:Y:S02]  /*0a80*/  @P0 SEL R2, R9, R2, !P6 ;  /* 0x0000000209020207 */ /* 0x000fe40007000000 */
[----:B------:R-:W-:-:S07]  /*0a90*/  @P0 SEL R3, R8, R3, !P6 ;  /* 0x0000000308030207 */ /* 0x000fce0007000000 */
.L_x_15:
[----:B------:R-:W-:Y:S05]  /*0aa0*/  BSYNC.RECONVERGENT B1 ;  /* 0x0000000000017941 */ /* 0x000fea0003800200 */
.L_x_14:
[----:B----4-:R-:W-:Y:S01]  /*0ab0*/  LOP3.LUT R7, R4, 0xff, RZ, 0xc0, !PT ;  /* 0x000000ff04077812 */ /* 0x010fe200078ec0ff */
[----:B--2---:R2:W4:Y:S01]  /*0ac0*/  SHFL.DOWN PT, R9, R2, 0x4, 0x1f ;  /* 0x08801f0002097f89 */ /* 0x00452200000e0000 */
[----:B------:R-:W-:Y:S03]  /*0ad0*/  BSSY.RECONVERGENT B1, `(.L_x_16) ;  /* 0x0000012000017945 */ /* 0x000fe60003800200 */
[----:B---3--:R2:W3:Y:S04]  /*0ae0*/  SHFL.DOWN PT, R8, R3, 0x4, 0x1f ;  /* 0x08801f0003087f89 */ /* 0x0084e800000e0000 */
[----:B------:R-:W0:Y:S01]  /*0af0*/  SHFL.DOWN PT, R7, R7, 0x4, 0x1f ;  /* 0x08801f0007077f89 */ /* 0x000e2200000e0000 */
[----:B------:R-:W-:Y:S05]  /*0b00*/  @P2 BRA `(.L_x_17) ;  /* 0x0000000000382947 */ /* 0x000fea0003800000 */
[----:B0-----:R-:W-:Y:S01]  /*0b10*/  LOP3.LUT P0, RZ, R7, 0xff, RZ, 0xc0, !PT ;  /* 0x000000ff07ff7812 */ /* 0x001fe2000780c0ff */
[----:B------:R-:W-:Y:S01]  /*0b20*/  IMAD.MOV.U32 R10, RZ, RZ, 0x1 ;  /* 0x00000001ff0a7424 */ /* 0x000fe200078e00ff */
[----:B------:R-:W-:-:S04]  /*0b30*/  LOP3.LUT P2, R6, R4, 0xff, RZ, 0xc0, !PT ;  /* 0x000000ff04067812 */ /* 0x000fc8000784c0ff */
[----:B------:R-:W-:-:S13]  /*0b40*/  PLOP3.LUT P0, PT, P2, P0, PT, 0x2f, 0xf2 ;  /* 0x0000000000f2781c */ /* 0x000fda0001700577 */
[----:B----4-:R-:W-:Y:S02]  /*0b50*/  @!P0 ISETP.LT.U32.AND P2, PT, R9, R2, PT ;  /* 0x000000020900820c */ /* 0x010fe40003f41070 */
[----:B------:R-:W-:Y:S02]  /*0b60*/  @P0 ISETP.NE.AND P3, PT, R6, RZ, PT ;  /* 0x000000ff0600020c */ /* 0x000fe40003f65270 */
[----:B------:R-:W-:Y:S02]  /*0b70*/  @!P0 PRMT R4, R10, 0x7610, R4 ;  /* 0x000076100a048816 */ /* 0x000fe40000000004 */
[----:B---3--:R-:W-:Y:S02]  /*0b80*/  @!P0 ISETP.LT.AND.EX P2, PT, R8, R3, PT, P2 ;  /* 0x000000030800820c */ /* 0x008fe40003f41320 */
[----:B------:R-:W-:Y:S02]  /*0b90*/  @P0 SEL R6, R7, R4, !P3 ;  /* 0x0000000407060207 */ /* 0x000fe40005800000 */
[----:B--2---:R-:W-:-:S02]  /*0ba0*/  @!P0 SEL R2, R9, R2, P2 ;  /* 0x0000000209028207 */ /* 0x004fc40001000000 */
[----:B------:R-:W-:Y:S02]  /*0bb0*/  @!P0 SEL R3, R8, R3, P2 ;  /* 0x0000000308038207 */ /* 0x000fe40001000000 */
[----:B------:R-:W-:Y:S02]  /*0bc0*/  @P0 PRMT R4, R6, 0x7610, R4 ;  /* 0x0000761006040816 */ /* 0x000fe40000000004 */
[----:B------:R-:W-:Y:S02]  /*0bd0*/  @P0 SEL R2, R9, R2, !P3 ;  /* 0x0000000209020207 */ /* 0x000fe40005800000 */
[----:B------:R-:W-:-:S07]  /*0be0*/  @P0 SEL R3, R8, R3, !P3 ;  /* 0x0000000308030207 */ /* 0x000fce0005800000 */
.L_x_17:
[----:B------:R-:W-:Y:S05]  /*0bf0*/  BSYNC.RECONVERGENT B1 ;  /* 0x0000000000017941 */ /* 0x000fea0003800200 */
.L_x_16:
[----:B0-----:R-:W-:Y:S01]  /*0c00*/  LOP3.LUT R7, R4, 0xff, RZ, 0xc0, !PT ;  /* 0x000000ff04077812 */ /* 0x001fe200078ec0ff */
[----:B----4-:R0:W4:Y:S01]  /*0c10*/  SHFL.DOWN PT, R9, R2, 0x8, 0x1f ;  /* 0x09001f0002097f89 */ /* 0x01012200000e0000 */
        /* <DEDUP_REMOVED lines=18> */
.L_x_19:
[----:B------:R-:W-:Y:S05]  /*0d40*/  BSYNC.RECONVERGENT B1 ;  /* 0x0000000000017941 */ /* 0x000fea0003800200 */
.L_x_18:
        /* <DEDUP_REMOVED lines=20> */
.L_x_21:
[----:B------:R-:W-:Y:S05]  /*0e90*/  BSYNC.RECONVERGENT B1 ;  /* 0x0000000000017941 */ /* 0x000fea0003800200 */
.L_x_20:
[----:B------:R-:W-:Y:S04]  /*0ea0*/  BSSY.RECONVERGENT B1, `(.L_x_22) ;  /* 0x000000a000017945 */ /* 0x000fe80003800200 */
[----:B------:R-:W-:Y:S05]  /*0eb0*/  @P1 BRA `(.L_x_23) ;  /* 0x0000000000201947 */ /* 0x000fea0003800000 */
[----:B---3--:R-:W3:Y:S01]  /*0ec0*/  S2R R8, SR_CgaCtaId ;  /* 0x0000000000087919 */ /* 0x008ee20000008800 */
[----:B0-----:R-:W-:Y:S02]  /*0ed0*/  MOV R7, 0x400 ;  /* 0x0000040000077802 */ /* 0x001fe40000000f00 */
[----:B------:R-:W-:-:S04]  /*0ee0*/  SHF.R.U32.HI R6, RZ, 0x1, R5 ;  /* 0x00000001ff067819 */ /* 0x000fc80000011605 */
[----:B------:R-:W-:Y:S02]  /*0ef0*/  LOP3.LUT R6, R6, 0x1f0, RZ, 0xc0, !PT ;  /* 0x000001f006067812 */ /* 0x000fe400078ec0ff */
[----:B---3--:R-:W-:-:S05]  /*0f00*/  LEA R7, R8, R7, 0x18 ;  /* 0x0000000708077211 */ /* 0x008fca00078ec0ff */
[----:B------:R-:W-:-:S05]  /*0f10*/  IMAD.IADD R7, R6, 0x1, R7 ;  /* 0x0000000106077824 */ /* 0x000fca00078e0207 */
[----:B------:R0:W-:Y:S04]  /*0f20*/  STS.64 [R7+0x10], R2 ;  /* 0x0000100207007388 */ /* 0x0001e80000000a00 */
[----:B------:R0:W-:Y:S02]  /*0f30*/  STS.U8 [R7+0x8], R4 ;  /* 0x0000080407007388 */ /* 0x0001e40000000000 */
.L_x_23:
[----:B------:R-:W-:Y:S05]  /*0f40*/  BSYNC.RECONVERGENT B1 ;  /* 0x0000000000017941 */ /* 0x000fea0003800200 */
.L_x_22:
[----:B------:R-:W-:Y:S01]  /*0f50*/  BAR.SYNC.DEFER_BLOCKING 0x0 ;  /* 0x0000000000007b1d */ /* 0x000fe20000010000 */
[----:B------:R-:W-:-:S13]  /*0f60*/  ISETP.NE.AND P1, PT, R5, RZ, PT ;  /* 0x000000ff0500720c */ /* 0x000fda0003f25270 */
[----:B------:R-:W-:Y:S05]  /*0f70*/  @P1 BRA `(.L_x_24) ;  /* 0x0000002c00bc1947 */ /* 0x000fea0003800000 */
[----:B------:R-:W5:Y:S01]  /*0f80*/  S2UR UR6, SR_CgaCtaId ;  /* 0x00000000000679c3 */ /* 0x000f620000008800 */
[----:B------:R-:W-:Y:S01]  /*0f90*/  UMOV UR5, 0x400 ;  /* 0x0000040000057882 */ /* 0x000fe20000000000 */
[----:B------:R-:W-:Y:S01]  /*0fa0*/  LOP3.LUT P2, RZ, R4, 0xff, RZ, 0xc0, !PT ;  /* 0x000000ff04ff7812 */ /* 0x000fe2000784c0ff */
[----:B-----5:R-:W-:-:S09]  /*0fb0*/  ULEA UR5, UR6, UR5, 0x18 ;  /* 0x0000000506057291 */ /* 0x020fd2000f8ec0ff */
[----:B------:R-:W5:Y:S04]  /*0fc0*/  LDS.U8 R16, [UR5+0x18] ;  /* 0x00001805ff107984 */ /* 0x000f680008000000 */
[----:B0-----:R-:W0:Y:S04]  /*0fd0*/  LDS.64 R6, [UR5+0x20] ;  /* 0x00002005ff067984 */ /* 0x001e280008000a00 */
[----:B------:R-:W1:Y:S04]  /*0fe0*/  LDS.U8 R17, [UR5+0x28] ;  /* 0x00002805ff117984 */ /* 0x000e680008000000 */
[----:B------:R-:W2:Y:S04]  /*0ff0*/  LDS.64 R12, [UR5+0x30] ;  /* 0x00003005ff0c7984 */ /* 0x000ea80008000a00 */
[----:B------:R-:W2:Y:S04]  /*1000*/  LDS.U8 R18, [UR5+0x38] ;  /* 0x00003805ff127984 */ /* 0x000ea80008000000 */
[----:B------:R-:W2:Y:S04]  /*1010*/  LDS.64 R10, [UR5+0x40] ;  /* 0x00004005ff0a7984 */ /* 0x000ea80008000a00 */
[----:B------:R-:W2:Y:S04]  /*1020*/  LDS.U8 R14, [UR5+0x48] ;  /* 0x00004805ff0e7984 */ /* 0x000ea80008000000 */
[----:B---34-:R-:W3:Y:S01]  /*1030*/  LDS.64 R8, [UR5+0x50] ;  /* 0x00005005ff087984 */ /* 0x018ee20008000a00 */
[----:B-----5:R-:W-:-:S02]  /*1040*/  ISETP.NE.AND P4, PT, R16, RZ, PT ;  /* 0x000000ff1000720c */ /* 0x020fc40003f85270 */
[----:B0-----:R-:W-:Y:S02]  /*1050*/  ISETP.LT.U32.AND P0, PT, R6, R2, PT ;  /* 0x000000020600720c */ /* 0x001fe40003f01070 */
[----:B------:R-:W-:Y:S02]  /*1060*/  @P2 SEL R16, R4, 0x1, !P4 ;  /* 0x0000000104102807 */ /* 0x000fe40006000000 */
[----:B------:R-:W-:Y:S02]  /*1070*/  ISETP.LT.AND.EX P0, PT, R7, R3, PT, P0 ;  /* 0x000000030700720c */ /* 0x000fe40003f01300 */
[----:B------:R-:W-:Y:S02]  /*1080*/  LOP3.LUT P3, RZ, R16, 0xff, RZ, 0xc0, !PT ;  /* 0x000000ff10ff7812 */ /* 0x000fe4000786c0ff */
[----:B-1----:R-:W-:-:S03]  /*1090*/  ISETP.NE.AND P5, PT, R17, RZ, PT ;  /* 0x000000ff1100720c */ /* 0x002fc60003fa5270 */
[C---:B--2---:R-:W-:Y:S02]  /*10a0*/  @P4 SEL R2, R6.reuse, R2, P0 ;  /* 0x0000000206024207 */ /* 0x044fe40000000000 */
[C---:B------:R-:W-:Y:S02]  /*10b0*/  @P4 SEL R3, R7.reuse, R3, P0 ;  /* 0x0000000307034207 */ /* 0x040fe40000000000 */
[----:B------:R-:W-:Y:S02]  /*10c0*/  SEL R5, R6, R2, !P2 ;  /* 0x0000000206057207 */ /* 0x000fe40005000000 */
[----:B------:R-:W-:Y:S02]  /*10d0*/  SEL R15, R7, R3, !P2 ;  /* 0x00000003070f7207 */ /* 0x000fe40005000000 */
[----:B------:R-:W-:Y:S01]  /*10e0*/  ISETP.LT.U32.AND P0, PT, R12, R5, PT ;  /* 0x000000050c00720c */ /* 0x000fe20003f01070 */
[----:B------:R-:W-:Y:S01]  /*10f0*/  LDS.64 R6, [UR5+0x60] ;  /* 0x00006005ff067984 */ /* 0x000fe20008000a00 */
[----:B------:R-:W-:-:S02]  /*1100*/  @P3 SEL R17, R16, 0x1, !P5 ;  /* 0x0000000110113807 */ /* 0x000fc40006800000 */
[----:B------:R-:W-:Y:S01]  /*1110*/  ISETP.LT.AND.EX P0, PT, R13, R15, PT, P0 ;  /* 0x0000000f0d00720c */ /* 0x000fe20003f01300 */
[----:B------:R-:W0:Y:S01]  /*1120*/  LDS.U8 R16, [UR5+0x58] ;  /* 0x00005805ff107984 */ /* 0x000e220008000000 */
[----:B------:R-:W-:Y:S02]  /*1130*/  LOP3.LUT P2, RZ, R17, 0xff, RZ, 0xc0, !PT ;  /* 0x000000ff11ff7812 */ /* 0x000fe4000784c0ff */
[----:B------:R-:W-:Y:S02]  /*1140*/  @P5 SEL R5, R12, R5, P0 ;  /* 0x000000050c055207 */ /* 0x000fe40000000000 */
[----:B------:R-:W-:Y:S02]  /*1150*/  ISETP.NE.AND P4, PT, R18, RZ, PT ;  /* 0x000000ff1200720c */ /* 0x000fe40003f85270 */
[----:B------:R-:W-:Y:S02]  /*1160*/  @P5 SEL R15, R13, R15, P0 ;  /* 0x0000000f0d0f5207 */ /* 0x000fe40000000000 */
[----:B------:R-:W-:-:S02]  /*1170*/  SEL R3, R12, R5, !P3 ;  /* 0x000000050c037207 */ /* 0x000fc40005800000 */
[----:B------:R-:W-:Y:S01]  /*1180*/  SEL R15, R13, R15, !P3 ;  /* 0x0000000f0d0f7207 */ /* 0x000fe20005800000 */
[----:B------:R-:W1:Y:S01]  /*1190*/  LDS.U8 R12, [UR5+0x68] ;  /* 0x00006805ff0c7984 */ /* 0x000e620008000000 */
[----:B------:R-:W-:Y:S02]  /*11a0*/  ISETP.LT.U32.AND P0, PT, R10, R3, PT ;  /* 0x000000030a00720c */ /* 0x000fe40003f01070 */
[----:B------:R-:W-:Y:S01]  /*11b0*/  @P2 SEL R18, R17, 0x1, !P4 ;  /* 0x0000000111122807 */ /* 0x000fe20006000000 */
[----:B------:R-:W2:Y:S01]  /*11c0*/  LDS.64 R4, [UR5+0x70] ;  /* 0x00007005ff047984 */ /* 0x000ea20008000a00 */
[----:B------:R-:W-:Y:S02]  /*11d0*/  ISETP.LT.AND.EX P0, PT, R11, R15, PT, P0 ;  /* 0x0000000f0b00720c */ /* 0x000fe40003f01300 */
[----:B------:R-:W-:Y:S02]  /*11e0*/  LOP3.LUT P5, RZ, R18, 0xff, RZ, 0xc0, !PT ;  /* 0x000000ff12ff7812 */ /* 0x000fe400078ac0ff */
[----:B------:R-:W-:-:S02]  /*11f0*/  @P4 SEL R3, R10, R3, P0 ;  /* 0x000000030a034207 */ /* 0x000fc40000000000 */
[----:B------:R-:W-:Y:S02]  /*1200*/  ISETP.NE.AND P3, PT, R14, RZ, PT ;  /* 0x000000ff0e00720c */ /* 0x000fe40003f65270 */
[C---:B------:R-:W-:Y:S02]  /*1210*/  @P4 SEL R15, R11.reuse, R15, P0 ;  /* 0x0000000f0b0f4207 */ /* 0x040fe40000000000 */
[----:B------:R-:W-:Y:S02]  /*1220*/  SEL R13, R10, R3, !P2 ;  /* 0x000000030a0d7207 */ /* 0x000fe40005000000 */
[----:B------:R-:W-:Y:S01]  /*1230*/  SEL R15, R11, R15, !P2 ;  /* 0x0000000f0b0f7207 */ /* 0x000fe20005000000 */
[----:B------:R-:W4:Y:S01]  /*1240*/  LDS.U8 R10, [UR5+0x78] ;  /* 0x00007805ff0a7984 */ /* 0x000f220008000000 */
[----:B---3--:R-:W-:Y:S02]  /*1250*/  ISETP.LT.U32.AND P0, PT, R8, R13, PT ;  /* 0x0000000d0800720c */ /* 0x008fe40003f01070 */
[----:B------:R-:W-:Y:S01]  /*1260*/  @P5 SEL R14, R18, 0x1, !P3 ;  /* 0x00000001120e5807 */ /* 0x000fe20005800000 */
[----:B------:R-:W3:Y:S01]  /*1270*/  LDS.64 R2, [UR5+0x80] ;  /* 0x00008005ff027984 */ /* 0x000ee20008000a00 */
[----:B------:R-:W-:-:S02]  /*1280*/  ISETP.LT.AND.EX P0, PT, R9, R15, PT, P0 ;  /* 0x0000000f0900720c */ /* 0x000fc40003f01300 */
[----:B------:R-:W-:Y:S02]  /*1290*/  LOP3.LUT P4, RZ, R14, 0xff, RZ, 0xc0, !PT ;  /* 0x000000ff0eff7812 */ /* 0x000fe4000788c0ff */
[----:B------:R-:W-:Y:S02]  /*12a0*/  @P3 SEL R13, R8, R13, P0 ;  /* 0x0000000d080d3207 */ /* 0x000fe40000000000 */
[----:B0-----:R-:W-:Y:S02]  /*12b0*/  ISETP.NE.AND P2, PT, R16, RZ, PT ;  /* 0x000000ff1000720c */ /* 0x001fe40003f45270 */
[C---:B------:R-:W-:Y:S02]  /*12c0*/  @P3 SEL R15, R9.reuse, R15, P0 ;  /* 0x0000000f090f3207 */ /* 0x040fe40000000000 */
[----:B------:R-:W-:Y:S02]  /*12d0*/  SEL R11, R8, R13, !P5 ;  /* 0x0000000d080b7207 */ /* 0x000fe40006800000 */
[----:B------:R-:W-:-:S02]  /*12e0*/  SEL R13, R9, R15, !P5 ;  /* 0x0000000f090d7207 */ /* 0x000fc40006800000 */
[----:B------:R-:W-:Y:S02]  /*12f0*/  ISETP.LT.U32.AND P0, PT, R6, R11, PT ;  /* 0x0000000b0600720c */ /* 0x000fe40003f01070 */
[----:B------:R-:W-:Y:S02]  /*1300*/  @P4 SEL R16, R14, 0x1, !P2 ;  /* 0x000000010e104807 */ /* 0x000fe40005000000 */
[----:B------:R-:W-:Y:S02]  /*1310*/  ISETP.LT.AND.EX P0, PT, R7, R13, PT, P0 ;  /* 0x0000000d0700720c */ /* 0x000fe40003f01300 */
[----:B------:R-:W-:Y:S02]  /*1320*/  LOP3.LUT P5, RZ, R16, 0xff, RZ, 0xc0, !PT ;  /* 0x000000ff10ff7812 */ /* 0x000fe400078ac0ff */
[----:B------:R-:W-:Y:S02]  /*1330*/  @P2 SEL R11, R6, R11, P0 ;  /* 0x0000000b060b2207 */ /* 0x000fe40000000000 */
[----:B-1----:R-:W-:-:S02]  /*1340*/  ISETP.NE.AND P3, PT, R12, RZ, PT ;  /* 0x000000ff0c00720c */ /* 0x002fc40003f65270 */
[C---:B------:R-:W-:Y:S02]  /*1350*/  @P2 SEL R13, R7.reuse, R13, P0 ;  /* 0x0000000d070d2207 */ /* 0x040fe40000000000 */
[----:B------:R-:W-:Y:S02]  /*1360*/  SEL R9, R6, R11, !P4 ;  /* 0x0000000b06097207 */ /* 0x000fe40006000000 */
[----:B------:R-:W-:Y:S02]  /*1370*/  SEL R11, R7, R13, !P4 ;  /* 0x0000000d070b7207 */ /* 0x000fe40006000000 */
[----:B--2---:R-:W-:Y:S02]  /*1380*/  ISETP.LT.U32.AND P0, PT, R4, R9, PT ;  /* 0x000000090400720c */ /* 0x004fe40003f01070 */
[----:B------:R-:W-:Y:S02]  /*1390*/  @P5 SEL R12, R16, 0x1, !P3 ;  /* 0x00000001100c5807 */ /* 0x000fe40005800000 */
[----:B------:R-:W-:-:S02]  /*13a0*/  ISETP.LT.AND.EX P0, PT, R5, R11, PT, P0 ;  /* 0x0000000b0500720c */ /* 0x000fc40003f01300 */
[----:B----4-:R-:W-:Y:S02]  /*13b0*/  ISETP.NE.AND P4, PT, R10, RZ, PT ;  /* 0x000000ff0a00720c */ /* 0x010fe40003f85270 */
[----:B------:R-:W-:Y:S02]  /*13c0*/  @P3 SEL R9, R4, R9, P0 ;  /* 0x0000000904093207 */ /* 0x000fe40000000000 */
[----:B------:R-:W-:Y:S02]  /*13d0*/  LOP3.LUT P2, RZ, R12, 0xff, RZ, 0xc0, !PT ;  /* 0x000000ff0cff7812 */ /* 0x000fe4000784c0ff */
[C---:B------:R-:W-:Y:S02]  /*13e0*/  @P3 SEL R11, R5.reuse, R11, P0 ;  /* 0x0000000b050b3207 */ /* 0x040fe40000000000 */
[----:B------:R-:W-:Y:S02]  /*13f0*/  SEL R7, R4, R9, !P5 ;  /* 0x0000000904077207 */ /* 0x000fe40006800000 */
[----:B------:R-:W-:-:S02]  /*1400*/  SEL R5, R5, R11, !P5 ;  /* 0x0000000b05057207 */ /* 0x000fc40006800000 */
[----:B---3--:R-:W-:-:S04]  /*1410*/  ISETP.LT.U32.AND P0, PT, R2, R7, PT ;  /* 0x000000070200720c */ /* 0x008fc80003f01070 */
[C---:B------:R-:W-:Y:S02]  /*1420*/  ISETP.LT.AND.EX P0, PT, R3.reuse, R5, PT, P0 ;  /* 0x000000050300720c */ /* 0x040fe40003f01300 */
[----:B------:R-:W-:Y:S02]  /*1430*/  @P2 SEL R10, R12, 0x1, !P4 ;  /* 0x000000010c0a2807 */ /* 0x000fe40006000000 */
[----:B------:R-:W-:Y:S02]  /*1440*/  @P4 SEL R7, R2, R7, P0 ;  /* 0x0000000702074207 */ /* 0x000fe40000000000 */
[----:B------:R-:W-:Y:S02]  /*1450*/  @P4 SEL R5, R3, R5, P0 ;  /* 0x0000000503054207 */ /* 0x000fe40000000000 */
[----:B------:R-:W-:Y:S02]  /*1460*/  PRMT R4, R10, 0x7610, R4 ;  /* 0x000076100a047816 */ /* 0x000fe40000000004 */
[----:B------:R-:W-:-:S02]  /*1470*/  SEL R2, R2, R7, !P2 ;  /* 0x0000000702027207 */ /* 0x000fc40005000000 */
[----:B------:R-:W-:Y:S01]  /*1480*/  SEL R3, R3, R5, !P2 ;  /* 0x0000000503037207 */ /* 0x000fe20005000000 */
[----:B------:R-:W-:Y:S06]  /*1490*/  BRA `(.L_x_24) ;  /* 0x0000002800747947 */ /* 0x000fec0003800000 */
.L_x_11:
[----:B------:R-:W2:Y:S01]  /*14a0*/  S2R R13, SR_LANEID ;  /* 0x00000000000d7919 */ /* 0x000ea20000000000 */
[----:B0-----:R-:W-:Y:S01]  /*14b0*/  LOP3.LUT R6, R5, 0x3e0, RZ, 0xc0, !PT ;  /* 0x000003e005067812 */ /* 0x001fe200078ec0ff */
[----:B------:R-:W-:Y:S04]  /*14c0*/  BSSY.RECONVERGENT B1, `(.L_x_25) ;  /* 0x0000022000017945 */ /* 0x000fe80003800200 */
[----:B------:R-:W-:Y:S01]  /*14d0*/  VIADD R7, R6, 0x20 ;  /* 0x0000002006077836 */ /* 0x000fe20000000000 */
[----:B------:R-:W-:-:S04]  /*14e0*/  LOP3.LUT R6, RZ, R6, RZ, 0x33, !PT ;  /* 0x00000006ff067212 */ /* 0x000fc800078e33ff */
[----:B------:R-:W-:Y:S01]  /*14f0*/  ISETP.GT.AND P0, PT, R7, UR4, PT ;  /* 0x0000000407007c0c */ /* 0x000fe2000bf04270 */
[----:B------:R-:W-:-:S05]  /*1500*/  VIADD R6, R6, UR4 ;  /* 0x0000000406067c36 */ /* 0x000fca0008000000 */
[----:B------:R-:W-:-:S05]  /*1510*/  SEL R6, R6, 0x1f, P0 ;  /* 0x0000001f06067807 */ /* 0x000fca0000000000 */
[----:B-----5:R0:W3:Y:S01]  /*1520*/  SHFL.DOWN PT, R8, R3, 0x1, R6 ;  /* 0x0820000003087989 */ /* 0x0200e200000e0006 */
[C---:B--2---:R-:W-:Y:S01]  /*1530*/  VIADD R7, R13.reuse, 0x2 ;  /* 0x000000020d077836 */ /* 0x044fe20000000000 */
[CC--:B------:R-:W-:Y:S01]  /*1540*/  ISETP.GE.AND P0, PT, R13.reuse, R6.reuse, PT ;  /* 0x000000060d00720c */ /* 0x0c0fe20003f06270 */
[C---:B------:R-:W-:Y:S01]  /*1550*/  VIADD R11, R13.reuse, 0x8 ;  /* 0x000000080d0b7836 */ /* 0x040fe20000000000 */
[C---:B------:R-:W-:Y:S01]  /*1560*/  ISETP.NE.AND P1, PT, R13.reuse, RZ, PT ;  /* 0x000000ff0d00720c */ /* 0x040fe20003f25270 */
[----:B------:R-:W-:Y:S01]  /*1570*/  VIADD R9, R13, 0x4 ;  /* 0x000000040d097836 */ /* 0x000fe20000000000 */
[-C--:B------:R-:W-:Y:S02]  /*1580*/  ISETP.GT.AND P5, PT, R7, R6.reuse, PT ;  /* 0x000000060700720c */ /* 0x080fe40003fa4270 */
[----:B------:R-:W-:Y:S02]  /*1590*/  LOP3.LUT R7, R4, 0xff, RZ, 0xc0, !PT ;  /* 0x000000ff04077812 */ /* 0x000fe400078ec0ff */
[----:B------:R-:W-:-:S02]  /*15a0*/  ISETP.GT.AND P2, PT, R11, R6, PT ;  /* 0x000000060b00720c */ /* 0x000fc40003f44270 */
[----:B------:R0:W2:Y:S01]  /*15b0*/  SHFL.DOWN PT, R11, R2, 0x1, R6 ;  /* 0x08200000020b7989 */ /* 0x0000a200000e0006 */
[----:B------:R-:W-:Y:S01]  /*15c0*/  ISETP.GT.AND P3, PT, R9, R6, PT ;  /* 0x000000060900720c */ /* 0x000fe20003f64270 */
[----:B------:R-:W-:Y:S02]  /*15d0*/  VIADD R9, R13, 0x10 ;  /* 0x000000100d097836 */ /* 0x000fe40000000000 */
[----:B------:R0:W4:Y:S01]  /*15e0*/  SHFL.DOWN PT, R7, R7, 0x1, R6 ;  /* 0x0820000007077989 */ /* 0x00012200000e0006 */
[----:B---3--:R-:W-:Y:S09]  /*15f0*/  @P0 BRA `(.L_x_26) ;  /* 0x0000000000380947 */ /* 0x008ff20003800000 */
[----:B----4-:R-:W-:Y:S01]  /*1600*/  LOP3.LUT P0, RZ, R7, 0xff, RZ, 0xc0, !PT ;  /* 0x000000ff07ff7812 */ /* 0x010fe2000780c0ff */
[----:B------:R-:W-:Y:S01]  /*1610*/  IMAD.MOV.U32 R12, RZ, RZ, 0x1 ;  /* 0x00000001ff0c7424 */ /* 0x000fe200078e00ff */
[----:B------:R-:W-:-:S04]  /*1620*/  LOP3.LUT P4, R10, R4, 0xff, RZ, 0xc0, !PT ;  /* 0x000000ff040a7812 */ /* 0x000fc8000788c0ff */
[----:B------:R-:W-:-:S13]  /*1630*/  PLOP3.LUT P0, PT, P4, P0, PT, 0x2f, 0xf2 ;  /* 0x0000000000f2781c */ /* 0x000fda0002700577 */
[----:B--2---:R-:W-:Y:S02]  /*1640*/  @!P0 ISETP.LT.U32.AND P4, PT, R11, R2, PT ;  /* 0x000000020b00820c */ /* 0x004fe40003f81070 */
[----:B------:R-:W-:Y:S02]  /*1650*/  @P0 ISETP.NE.AND P6, PT, R10, RZ, PT ;  /* 0x000000ff0a00020c */ /* 0x000fe40003fc5270 */
[----:B------:R-:W-:Y:S02]  /*1660*/  @!P0 PRMT R4, R12, 0x7610, R4 ;  /* 0x000076100c048816 */ /* 0x000fe40000000004 */
[----:B------:R-:W-:Y:S02]  /*1670*/  @!P0 ISETP.LT.AND.EX P4, PT, R8, R3, PT, P4 ;  /* 0x000000030800820c */ /* 0x000fe40003f81340 */
[----:B------:R-:W-:Y:S02]  /*1680*/  @P0 SEL R7, R7, R4, !P6 ;  /* 0x0000000407070207 */ /* 0x000fe40007000000 */
[----:B0-----:R-:W-:-:S02]  /*1690*/  @!P0 SEL R2, R11, R2, P4 ;  /* 0x000000020b028207 */ /* 0x001fc40002000000 */
[C---:B------:R-:W-:Y:S02]  /*16a0*/  @!P0 SEL R3, R8.reuse, R3, P4 ;  /* 0x0000000308038207 */ /* 0x040fe40002000000 */
[----:B------:R-:W-:Y:S02]  /*16b0*/  @P0 PRMT R4, R7, 0x7610, R4 ;  /* 0x0000761007040816 */ /* 0x000fe40000000004 */
[----:B------:R-:W-:Y:S02]  /*16c0*/  @P0 SEL R2, R11, R2, !P6 ;  /* 0x000000020b020207 */ /* 0x000fe40007000000 */
[----:B------:R-:W-:-:S07]  /*16d0*/  @P0 SEL R3, R8, R3, !P6 ;  /* 0x0000000308030207 */ /* 0x000fce0007000000 */
.L_x_26:
[----:B------:R-:W-:Y:S05]  /*16e0*/  BSYNC.RECONVERGENT B1 ;  /* 0x0000000000017941 */ /* 0x000fea0003800200 */
.L_x_25:
[----:B----4-:R-:W-:Y:S01]  /*16f0*/  LOP3.LUT R7, R4, 0xff, RZ, 0xc0, !PT ;  /* 0x000000ff04077812 */ /* 0x010fe200078ec0ff */
[----:B------:R3:W4:Y:S01]  /*1700*/  SHFL.DOWN PT, R8, R3, 0x2, R6 ;  /* 0x0840000003087989 */ /* 0x00072200000e0006 */
[----:B------:R-:W-:Y:S01]  /*1710*/  ISETP.GT.AND P4, PT, R9, R6, PT ;  /* 0x000000060900720c */ /* 0x000fe20003f84270 */
[----:B------:R-:W-:Y:S02]  /*1720*/  BSSY.RECONVERGENT B1, `(.L_x_27) ;  /* 0x0000012000017945 */ /* 0x000fe40003800200 */
[----:B------:R3:W0:Y:S04]  /*1730*/  SHFL.DOWN PT, R9, R2, 0x2, R6 ;  /* 0x0840000002097989 */ /* 0x00062800000e0006 */
[----:B------:R3:W0:Y:S01]  /*1740*/  SHFL.DOWN PT, R7, R7, 0x2, R6 ;  /* 0x0840000007077989 */ /* 0x00062200000e0006 */
[----:B------:R-:W-:Y:S05]  /*1750*/  @P5 BRA `(.L_x_28) ;  /* 0x0000000000385947 */ /* 0x000fea0003800000 */
[----:B0-----:R-:W-:Y:S01]  /*1760*/  LOP3.LUT P0, RZ, R7, 0xff, RZ, 0xc0, !PT ;  /* 0x000000ff07ff7812 */ /* 0x001fe2000780c0ff */
[----:B--2---:R-:W-:Y:S01]  /*1770*/  IMAD.MOV.U32 R11, RZ, RZ, 0x1 ;  /* 0x00000001ff0b7424 */ /* 0x004fe200078e00ff */
[----:B------:R-:W-:-:S04]  /*1780*/  LOP3.LUT P5, R10, R4, 0xff, RZ, 0xc0, !PT ;  /* 0x000000ff040a7812 */ /* 0x000fc800078ac0ff */
[----:B------:R-:W-:-:S13]  /*1790*/  PLOP3.LUT P0, PT, P5, P0, PT, 0x2f, 0xf2 ;  /* 0x0000000000f2781c */ /* 0x000fda0002f00577 */
[----:B------:R-:W-:Y:S02]  /*17a0*/  @!P0 ISETP.LT.U32.AND P5, PT, R9, R2, PT ;  /* 0x000000020900820c */ /* 0x000fe40003fa1070 */
[----:B------:R-:W-:Y:S02]  /*17b0*/  @P0 ISETP.NE.AND P6, PT, R10, RZ, PT ;  /* 0x000000ff0a00020c */ /* 0x000fe40003fc5270 */
[----:B------:R-:W-:Y:S02]  /*17c0*/  @!P0 PRMT R4, R11, 0x7610, R4 ;  /* 0x000076100b048816 */ /* 0x000fe40000000004 */
[----:B----4-:R-:W-:Y:S02]  /*17d0*/  @!P0 ISETP.LT.AND.EX P5, PT, R8, R3, PT, P5 ;  /* 0x000000030800820c */ /* 0x010fe40003fa1350 */
[----:B------:R-:W-:Y:S02]  /*17e0*/  @P0 SEL R7, R7, R4, !P6 ;  /* 0x0000000407070207 */ /* 0x000fe40007000000 */
[----:B---3--:R-:W-:-:S02]  /*17f0*/  @!P0 SEL R2, R9, R2, P5 ;  /* 0x0000000209028207 */ /* 0x008fc40002800000 */
[C---:B------:R-:W-:Y:S02]  /*1800*/  @!P0 SEL R3, R8.reuse, R3, P5 ;  /* 0x0000000308038207 */ /* 0x040fe40002800000 */
[----:B------:R-:W-:Y:S02]  /*1810*/  @P0 PRMT R4, R7, 0x7610, R4 ;  /* 0x0000761007040816 */ /* 0x000fe40000000004 */
[----:B------:R-:W-:Y:S02]  /*1820*/  @P0 SEL R2, R9, R2, !P6 ;  /* 0x0000000209020207 */ /* 0x000fe40007000000 */
[----:B------:R-:W-:-:S07]  /*1830*/  @P0 SEL R3, R8, R3, !P6 ;  /* 0x0000000308030207 */ /* 0x000fce0007000000 */
.L_x_28:
[----:B------:R-:W-:Y:S05]  /*1840*/  BSYNC.RECONVERGENT B1 ;  /* 0x0000000000017941 */ /* 0x000fea0003800200 */
.L_x_27:
[----:B0-----:R-:W-:Y:S01]  /*1850*/  LOP3.LUT R7, R4, 0xff, RZ, 0xc0, !PT ;  /* 0x000000ff04077812 */ /* 0x001fe200078ec0ff */
[----:B------:R0:W0:Y:S01]  /*1860*/  SHFL.DOWN PT, R9, R2, 0x4, R6 ;  /* 0x0880000002097989 */ /* 0x00002200000e0006 */
[----:B------:R-:W-:Y:S03]  /*1870*/  BSSY.RECONVERGENT B1, `(.L_x_29) ;  /* 0x0000012000017945 */ /* 0x000fe60003800200 */
[----:B----4-:R4:W0:Y:S04]  /*1880*/  SHFL.DOWN PT, R8, R3, 0x4, R6 ;  /* 0x0880000003087989 */ /* 0x01082800000e0006 */
        /* <DEDUP_REMOVED lines=9> */
[----:B------:R-:W-:Y:S02]  /*1920*/  @!P0 ISETP.LT.AND.EX P3, PT, R8, R3, PT, P3 ;  /* 0x000000030800820c */ /* 0x000fe40003f61330 */
[----:B------:R-:W-:Y:S02]  /*1930*/  @P0 SEL R7, R7, R4, !P5 ;  /* 0x0000000407070207 */ /* 0x000fe40006800000 */
[----:B---3--:R-:W-:-:S02]  /*1940*/  @!P0 SEL R2, R9, R2, P3 ;  /* 0x0000000209028207 */ /* 0x008fc40001800000 */
[C---:B----4-:R-:W-:Y:S02]  /*1950*/  @!P0 SEL R3, R8.reuse, R3, P3 ;  /* 0x0000000308038207 */ /* 0x050fe40001800000 */
[----:B------:R-:W-:Y:S02]  /*1960*/  @P0 PRMT R4, R7, 0x7610, R4 ;  /* 0x0000761007040816 */ /* 0x000fe40000000004 */
[----:B------:R-:W-:Y:S02]  /*1970*/  @P0 SEL R2, R9, R2, !P5 ;  /* 0x0000000209020207 */ /* 0x000fe40006800000 */
[----:B------:R-:W-:-:S07]  /*1980*/  @P0 SEL R3, R8, R3, !P5 ;  /* 0x0000000308030207 */ /* 0x000fce0006800000 */
.L_x_30:
[----:B------:R-:W-:Y:S05]  /*1990*/  BSYNC.RECONVERGENT B1 ;  /* 0x0000000000017941 */ /* 0x000fea0003800200 */
.L_x_29:
[----:B0-----:R-:W-:Y:S01]  /*19a0*/  LOP3.LUT R7, R4, 0xff, RZ, 0xc0, !PT ;  /* 0x000000ff04077812 */ /* 0x001fe200078ec0ff */
[----:B------:R0:W0:Y:S01]  /*19b0*/  SHFL.DOWN PT, R9, R2, 0x8, R6 ;  /* 0x0900000002097989 */ /* 0x00002200000e0006 */
[----:B------:R-:W-:Y:S03]  /*19c0*/  BSSY.RECONVERGENT B1, `(.L_x_31) ;  /* 0x0000012000017945 */ /* 0x000fe60003800200 */
        /* <DEDUP_REMOVED lines=17> */
.L_x_32:
[----:B------:R-:W-:Y:S05]  /*1ae0*/  BSYNC.RECONVERGENT B1 ;  /* 0x0000000000017941 */ /* 0x000fea0003800200 */
.L_x_31:
[----:B0-----:R-:W-:Y:S01]  /*1af0*/  LOP3.LUT R7, R4, 0xff, RZ, 0xc0, !PT ;  /* 0x000000ff04077812 */ /* 0x001fe200078ec0ff */
[----:B------:R0:W0:Y:S01]  /*1b00*/  SHFL.DOWN PT, R9, R2, 0x10, R6 ;  /* 0x0a00000002097989 */ /* 0x00002200000e0006 */
[----:B------:R-:W-:Y:S03]  /*1b10*/  BSSY.RECONVERGENT B1, `(.L_x_33) ;  /* 0x0000012000017945 */ /* 0x000fe60003800200 */
[----:B------:R0:W0:Y:S04]  /*1b20*/  SHFL.DOWN PT, R8, R3, 0x10, R6 ;  /* 0x0a00000003087989 */ /* 0x00002800000e0006 */
[----:B------:R0:W0:Y:S01]  /*1b30*/  SHFL.DOWN PT, R7, R7, 0x10, R6 ;  /* 0x0a00000007077989 */ /* 0x00002200000e0006 */
[----:B------:R-:W-:Y:S05]  /*1b40*/  @P4 BRA `(.L_x_34) ;  /* 0x0000000000384947 */ /* 0x000fea0003800000 */
[----:B0-----:R-:W-:Y:S01]  /*1b50*/  LOP3.LUT P0, RZ, R7, 0xff, RZ, 0xc0, !PT ;  /* 0x000000ff07ff7812 */ /* 0x001fe2000780c0ff */
[----:B------:R-:W-:Y:S01]  /*1b60*/  IMAD.MOV.U32 R10, RZ, RZ, 0x1 ;  /* 0x00000001ff0a7424 */ /* 0x000fe200078e00ff */
[----:B---34-:R-:W-:-:S04]  /*1b70*/  LOP3.LUT P2, R6, R4, 0xff, RZ, 0xc0, !PT ;  /* 0x000000ff04067812 */ /* 0x018fc8000784c0ff */
        /* <DEDUP_REMOVED lines=11> */
.L_x_34:
[----:B------:R-:W-:Y:S05]  /*1c30*/  BSYNC.RECONVERGENT B1 ;  /* 0x0000000000017941 */ /* 0x000fea0003800200 */
.L_x_33:
[----:B------:R-:W-:Y:S04]  /*1c40*/  BSSY.RECONVERGENT B1, `(.L_x_35) ;  /* 0x000000a000017945 */ /* 0x000fe80003800200 */
[----:B------:R-:W-:Y:S05]  /*1c50*/  @P1 BRA `(.L_x_36) ;  /* 0x0000000000201947 */ /* 0x000fea0003800000 */
[----:B0-----:R-:W0:Y:S01]  /*1c60*/  S2R R8, SR_CgaCtaId ;  /* 0x0000000000087919 */ /* 0x001e220000008800 */
[----:B------:R-:W-:Y:S02]  /*1c70*/  MOV R7, 0x400 ;  /* 0x0000040000077802 */ /* 0x000fe40000000f00 */
[----:B---34-:R-:W-:-:S04]  /*1c80*/  SHF.R.U32.HI R6, RZ, 0x1, R5 ;  /* 0x00000001ff067819 */ /* 0x018fc80000011605 */
[----:B------:R-:W-:Y:S02]  /*1c90*/  LOP3.LUT R6, R6, 0x1f0, RZ, 0xc0, !PT ;  /* 0x000001f006067812 */ /* 0x000fe400078ec0ff */
[----:B0-----:R-:W-:-:S05]  /*1ca0*/  LEA R7, R8, R7, 0x18 ;  /* 0x0000000708077211 */ /* 0x001fca00078ec0ff */
[----:B------:R-:W-:-:S05]  /*1cb0*/  IMAD.IADD R7, R6, 0x1, R7 ;  /* 0x0000000106077824 */ /* 0x000fca00078e0207 */
[----:B------:R0:W-:Y:S04]  /*1cc0*/  STS.64 [R7+0x10], R2 ;  /* 0x0000100207007388 */ /* 0x0001e80000000a00 */
[----:B------:R0:W-:Y:S02]  /*1cd0*/  STS.U8 [R7+0x8], R4 ;  /* 0x0000080407007388 */ /* 0x0001e40000000000 */
.L_x_36:
[----:B------:R-:W-:Y:S05]  /*1ce0*/  BSYNC.RECONVERGENT B1 ;  /* 0x0000000000017941 */ /* 0x000fea0003800200 */
.L_x_35:
[----:B------:R-:W-:Y:S01]  /*1cf0*/  BAR.SYNC.DEFER_BLOCKING 0x0 ;  /* 0x0000000000007b1d */ /* 0x000fe20000010000 */
[----:B------:R-:W-:-:S13]  /*1d00*/  ISETP.NE.AND P1, PT, R5, RZ, PT ;  /* 0x000000ff0500720c */ /* 0x000fda0003f25270 */
[----:B------:R-:W-:Y:S05]  /*1d10*/  @P1 BRA `(.L_x_24) ;  /* 0x0000002000541947 */ /* 0x000fea0003800000 */
[----:B------:R-:W-:Y:S02]  /*1d20*/  UISETP.GE.AND UP0, UPT, UR4, 0x21, UPT ;  /* 0x000000210400788c */ /* 0x000fe4000bf06270 */
[----:B------:R-:W-:Y:S02]  /*1d30*/  UISETP.GE.AND UP1, UPT, UR4, 0x41, UPT ;  /* 0x000000410400788c */ /* 0x000fe4000bf26270 */
[----:B------:R-:W-:Y:S02]  /*1d40*/  UISETP.GE.AND UP2, UPT, UR4, 0x61, UPT ;  /* 0x000000610400788c */ /* 0x000fe4000bf46270 */
[----:B------:R-:W-:Y:S02]  /*1d50*/  UISETP.GE.AND UP3, UPT, UR4, 0x81, UPT ;  /* 0x000000810400788c */ /* 0x000fe4000bf66270 */
[----:B------:R-:W-:Y:S02]  /*1d60*/  UISETP.GE.AND UP4, UPT, UR4, 0xa1, UPT ;  /* 0x000000a10400788c */ /* 0x000fe4000bf86270 */
[----:B------:R-:W-:-:S02]  /*1d70*/  UISETP.GE.AND UP5, UPT, UR4, 0xc1, UPT ;  /* 0x000000c10400788c */ /* 0x000fc4000bfa6270 */
[----:B------:R-:W-:Y:S01]  /*1d80*/  UISETP.GE.AND UP6, UPT, UR4, 0xe1, UPT ;  /* 0x000000e10400788c */ /* 0x000fe2000bfc6270 */
[----:B------:R-:W-:Y:S10]  /*1d90*/  BRA.U !UP0, `(.L_x_37) ;  /* 0x00000001083c7547 */ /* 0x000ff4000b800000 */
[----:B------:R-:W5:Y:S01]  /*1da0*/  S2UR UR6, SR_CgaCtaId ;  /* 0x00000000000679c3 */ /* 0x000f620000008800 */
[----:B------:R-:W-:Y:S01]  /*1db0*/  UMOV UR5, 0x400 ;  /* 0x0000040000057882 */ /* 0x000fe20000000000 */
[----:B------:R-:W-:Y:S01]  /*1dc0*/  LOP3.LUT P3, RZ, R4, 0xff, RZ, 0xc0, !PT ;  /* 0x000000ff04ff7812 */ /* 0x000fe2000786c0ff */
[----:B-----5:R-:W-:-:S09]  /*1dd0*/  ULEA UR5, UR6, UR5, 0x18 ;  /* 0x0000000506057291 */ /* 0x020fd2000f8ec0ff */
[----:B------:R-:W5:Y:S04]  /*1de0*/  LDS.U8 R5, [UR5+0x18] ;  /* 0x00001805ff057984 */ /* 0x000f680008000000 */
[----:B0--34-:R-:W0:Y:S01]  /*1df0*/  LDS.64 R6, [UR5+0x20] ;  /* 0x00002005ff067984 */ /* 0x019e220008000a00 */
[----:B-----5:R-:W-:Y:S02]  /*1e00*/  ISETP.NE.AND P2, PT, R5, RZ, PT ;  /* 0x000000ff0500720c */ /* 0x020fe40003f45270 */
[----:B0-----:R-:W-:Y:S02]  /*1e10*/  ISETP.LT.U32.AND P0, PT, R6, R2, PT ;  /* 0x000000020600720c */ /* 0x001fe40003f01070 */
[----:B------:R-:W-:Y:S02]  /*1e20*/  @P3 SEL R5, R4, 0x1, !P2 ;  /* 0x0000000104053807 */ /* 0x000fe40005000000 */
[----:B------:R-:W-:-:S02]  /*1e30*/  ISETP.LT.AND.EX P0, PT, R7, R3, PT, P0 ;  /* 0x000000030700720c */ /* 0x000fc40003f01300 */
[----:B------:R-:W-:-:S05]  /*1e40*/  PRMT R4, R5, 0x7610, R4 ;  /* 0x0000761005047816 */ /* 0x000fca0000000004 */
[C---:B------:R-:W-:Y:S02]  /*1e50*/  @P2 SEL R2, R6.reuse, R2, P0 ;  /* 0x0000000206022207 */ /* 0x040fe40000000000 */
[C---:B------:R-:W-:Y:S02]  /*1e60*/  @P2 SEL R3, R7.reuse, R3, P0 ;  /* 0x0000000307032207 */ /* 0x040fe40000000000 */
[----:B------:R-:W-:Y:S02]  /*1e70*/  SEL R2, R6, R2, !P3 ;  /* 0x0000000206027207 */ /* 0x000fe40005800000 */
[----:B------:R-:W-:-:S07]  /*1e80*/  SEL R3, R7, R3, !P3 ;  /* 0x0000000307037207 */ /* 0x000fce0005800000 */
.L_x_37:
[----:B------:R-:W-:Y:S05]  /*1e90*/  BRA.U !UP1, `(.L_x_38) ;  /* 0x00000001093c7547 */ /* 0x000fea000b800000 */
        /* <DEDUP_REMOVED lines=15> */
.L_x_38:
        /* <DEDUP_REMOVED lines=16> */
.L_x_39:
        /* <DEDUP_REMOVED lines=16> */
.L_x_40:
        /* <DEDUP_REMOVED lines=16> */
.L_x_41:
        /* <DEDUP_REMOVED lines=16> */
.L_x_42:
        /* <DEDUP_REMOVED lines=15> */
[----:B------:R-:W-:Y:S01]  /*2480*/  SEL R3, R7, R3, !P3 ;  /* 0x0000000307037207 */ /* 0x000fe20005800000 */
[----:B------:R-:W-:Y:S06]  /*2490*/  BRA `(.L_x_24) ;  /* 0x0000001800747947 */ /* 0x000fec0003800000 */
.L_x_2:
[----:B------:R-:W0:Y:S01]  /*24a0*/  S2R R5, SR_TID.X ;  /* 0x0000000000057919 */ /* 0x000e220000002100 */
[----:B------:R-:W0:Y:S02]  /*24b0*/  LDC.64 R6, c[0x0][0x380] ;  /* 0x0000e000ff067b82 */ /* 0x000e240000000a00 */
[----:B0-----:R-:W-:-:S05]  /*24c0*/  IMAD.WIDE.U32 R6, R5, 0x10, R6 ;  /* 0x0000001005067825 */ /* 0x001fca00078e0006 */
[----:B------:R-:W2:Y:S04]  /*24d0*/  LDG.E.U16.CONSTANT R16, desc[UR8][R6.64] ;  /* 0x0000000806107981 */ /* 0x000ea8000c1e9500 */
[----:B------:R-:W3:Y:S04]  /*24e0*/  LDG.E.64.CONSTANT R12, desc[UR8][R6.64+0x8] ;  /* 0x00000808060c7981 */ /* 0x000ee8000c1e9b00 */
[----:B------:R-:W3:Y:S04]  /*24f0*/  LDG.E.64.CONSTANT R10, desc[UR8][R6.64+0x1008] ;  /* 0x00100808060a7981 */ /* 0x000ee8000c1e9b00 */
[----:B------:R-:W4:Y:S04]  /*2500*/  LDG.E.U16.CONSTANT R4, desc[UR8][R6.64+0x1000] ;  /* 0x0010000806047981 */ /* 0x000f28000c1e9500 */
[----:B------:R-:W5:Y:S04]  /*2510*/  LDG.E.U16.CONSTANT R14, desc[UR8][R6.64+0x2000] ;  /* 0x00200008060e7981 */ /* 0x000f68000c1e9500 */
[----:B------:R-:W5:Y:S04]  /*2520*/  LDG.E.64.CONSTANT R8, desc[UR8][R6.64+0x2008] ;  /* 0x0020080806087981 */ /* 0x000f68000c1e9b00 */
[----:B------:R-:W5:Y:S04]  /*2530*/  LDG.E.U16.CONSTANT R15, desc[UR8][R6.64+0x3000] ;  /* 0x00300008060f7981 */ /* 0x000f68000c1e9500 */
[----:B------:R-:W5:Y:S01]  /*2540*/  LDG.E.64.CONSTANT R2, desc[UR8][R6.64+0x3008] ;  /* 0x0030080806027981 */ /* 0x000f62000c1e9b00 */
[----:B------:R-:W-:Y:S01]  /*2550*/  UISETP.GE.U32.AND UP0, UPT, UR4, 0x800, UPT ;  /* 0x000008000400788c */ /* 0x000fe2000bf06070 */
[----:B--2---:R-:W-:-:S02]  /*2560*/  LOP3.LUT P1, RZ, R16, 0xff, RZ, 0xc0, !PT ;  /* 0x000000ff10ff7812 */ /* 0x004fc4000782c0ff */
[----:B---3--:R-:W-:-:S04]  /*2570*/  ISETP.LT.U32.AND P0, PT, R10, R12, PT ;  /* 0x0000000c0a00720c */ /* 0x008fc80003f01070 */
[CC--:B------:R-:W-:Y:S02]  /*2580*/  ISETP.LT.AND.EX P0, PT, R11.reuse, R13.reuse, PT, P0 ;  /* 0x0000000d0b00720c */ /* 0x0c0fe40003f01300 */
[----:B----4-:R-:W-:Y:S02]  /*2590*/  LOP3.LUT P2, RZ, R4, 0xff, RZ, 0xc0, !PT ;  /* 0x000000ff04ff7812 */ /* 0x010fe4000784c0ff */
[----:B------:R-:W-:Y:S02]  /*25a0*/  SEL R17, R10, R12, P0 ;  /* 0x0000000c0a117207 */ /* 0x000fe40000000000 */
[----:B------:R-:W-:Y:S02]  /*25b0*/  SEL R19, R11, R13, P0 ;  /* 0x0000000d0b137207 */ /* 0x000fe40000000000 */
[----:B------:R-:W-:Y:S02]  /*25c0*/  @P1 SEL R4, R16, 0x1, !P2 ;  /* 0x0000000110041807 */ /* 0x000fe40005000000 */
[----:B------:R-:W-:-:S02]  /*25d0*/  SEL R17, R12, R17, !P2 ;  /* 0x000000110c117207 */ /* 0x000fc40005000000 */
[----:B------:R-:W-:Y:S02]  /*25e0*/  SEL R19, R13, R19, !P2 ;  /* 0x000000130d137207 */ /* 0x000fe40005000000 */
[----:B-----5:R-:W-:Y:S02]  /*25f0*/  LOP3.LUT P3, RZ, R14, 0xff, RZ, 0xc0, !PT ;  /* 0x000000ff0eff7812 */ /* 0x020fe4000786c0ff */
[----:B------:R-:W-:Y:S02]  /*2600*/  LOP3.LUT P2, RZ, R4, 0xff, RZ, 0xc0, !PT ;  /* 0x000000ff04ff7812 */ /* 0x000fe4000784c0ff */
[----:B------:R-:W-:Y:S02]  /*2610*/  SEL R13, R10, R17, !P1 ;  /* 0x000000110a0d7207 */ /* 0x000fe40004800000 */
[----:B------:R-:W-:Y:S02]  /*2620*/  SEL R17, R11, R19, !P1 ;  /* 0x000000130b117207 */ /* 0x000fe40004800000 */
[----:B------:R-:W-:-:S02]  /*2630*/  ISETP.LT.U32.AND P0, PT, R8, R13, PT ;  /* 0x0000000d0800720c */ /* 0x000fc40003f01070 */
[----:B------:R-:W-:Y:S02]  /*2640*/  LOP3.LUT P4, RZ, R15, 0xff, RZ, 0xc0, !PT ;  /* 0x000000ff0fff7812 */ /* 0x000fe4000788c0ff */
[----:B------:R-:W-:-:S03]  /*2650*/  ISETP.LT.AND.EX P0, PT, R9, R17, PT, P0 ;  /* 0x000000110900720c */ /* 0x000fc60003f01300 */
[----:B------:R-:W-:Y:S02]  /*2660*/  @P2 SEL R14, R4, 0x1, !P3 ;  /* 0x00000001040e2807 */ /* 0x000fe40005800000 */
[C---:B------:R-:W-:Y:S02]  /*2670*/  @P3 SEL R13, R8.reuse, R13, P0 ;  /* 0x0000000d080d3207 */ /* 0x040fe40000000000 */
[C---:B------:R-:W-:Y:S02]  /*2680*/  @P3 SEL R17, R9.reuse, R17, P0 ;  /* 0x0000001109113207 */ /* 0x040fe40000000000 */
[----:B------:R-:W-:Y:S02]  /*2690*/  SEL R11, R8, R13, !P2 ;  /* 0x0000000d080b7207 */ /* 0x000fe40005000000 */
[----:B------:R-:W-:Y:S02]  /*26a0*/  LOP3.LUT P1, RZ, R14, 0xff, RZ, 0xc0, !PT ;  /* 0x000000ff0eff7812 */ /* 0x000fe4000782c0ff */
[----:B------:R-:W-:-:S02]  /*26b0*/  SEL R9, R9, R17, !P2 ;  /* 0x0000001109097207 */ /* 0x000fc40005000000 */
[----:B------:R-:W-:-:S04]  /*26c0*/  ISETP.LT.U32.AND P0, PT, R2, R11, PT ;  /* 0x0000000b0200720c */ /* 0x000fc80003f01070 */
[----:B------:R-:W-:-:S04]  /*26d0*/  ISETP.LT.AND.EX P0, PT, R3, R9, PT, P0 ;  /* 0x000000090300720c */ /* 0x000fc80003f01300 */
[C---:B------:R-:W-:Y:S02]  /*26e0*/  @P4 SEL R9, R3.reuse, R9, P0 ;  /* 0x0000000903094207 */ /* 0x040fe40000000000 */
[----:B------:R-:W-:Y:S02]  /*26f0*/  @P4 SEL R11, R2, R11, P0 ;  /* 0x0000000b020b4207 */ /* 0x000fe40000000000 */
[----:B------:R-:W-:Y:S02]  /*2700*/  @P1 SEL R15, R14, 0x1, !P4 ;  /* 0x000000010e0f1807 */ /* 0x000fe40006000000 */
[----:B------:R-:W-:Y:S01]  /*2710*/  SEL R3, R3, R9, !P1 ;  /* 0x0000000903037207 */ /* 0x000fe20004800000 */
[----:B------:R-:W-:Y:S01]  /*2720*/  IMAD.MOV.U32 R9, RZ, RZ, 0x400 ;  /* 0x00000400ff097424 */ /* 0x000fe200078e00ff */
[----:B------:R-:W-:Y:S02]  /*2730*/  SEL R2, R2, R11, !P1 ;  /* 0x0000000b02027207 */ /* 0x000fe40004800000 */
[----:B------:R-:W-:Y:S01]  /*2740*/  PRMT R4, R15, 0x7610, R4 ;  /* 0x000076100f047816 */ /* 0x000fe20000000004 */
[----:B------:R-:W-:Y:S06]  /*2750*/  BRA.U !UP0, `(.L_x_43) ;  /* 0x0000000108e47547 */ /* 0x000fec000b800000 */
[----:B------:R-:W-:Y:S01]  /*2760*/  IMAD.MOV.U32 R9, RZ, RZ, 0x400 ;  /* 0x00000400ff097424 */ /* 0x000fe200078e00ff */
[----:B------:R-:W0:Y:S01]  /*2770*/  LDCU UR5, c[0x0][0x390] ;  /* 0x00007200ff0577ac */ /* 0x000e220008000800 */
[----:B------:R-:W-:-:S12]  /*2780*/  UIADD3 UR6, UPT, UPT, UR4, -0x400, URZ ;  /* 0xfffffc0004067890 */ /* 0x000fd8000fffe0ff */
.L_x_45:
[----:B------:R-:W-:-:S05]  /*2790*/  IMAD.WIDE R20, R9, 0x10, R6 ;  /* 0x0000001009147825 */ /* 0x000fca00078e0206 */
[----:B------:R-:W2:Y:S04]  /*27a0*/  LDG.E.U16.CONSTANT R19, desc[UR8][R20.64] ;  /* 0x0000000814137981 */ /* 0x000ea8000c1e9500 */
[----:B------:R-:W3:Y:S04]  /*27b0*/  LDG.E.64.CONSTANT R10, desc[UR8][R20.64+0x8] ;  /* 0x00000808140a7981 */ /* 0x000ee8000c1e9b00 */
[----:B------:R-:W4:Y:S04]  /*27c0*/  LDG.E.U16.CONSTANT R22, desc[UR8][R20.64+0x1000] ;  /* 0x0010000814167981 */ /* 0x000f28000c1e9500 */
[----:B------:R-:W5:Y:S04]  /*27d0*/  LDG.E.64.CONSTANT R12, desc[UR8][R20.64+0x1008] ;  /* 0x00100808140c7981 */ /* 0x000f68000c1e9b00 */
[----:B------:R-:W5:Y:S04]  /*27e0*/  LDG.E.U16.CONSTANT R8, desc[UR8][R20.64+0x2000] ;  /* 0x0020000814087981 */ /* 0x000f68000c1e9500 */
[----:B------:R-:W5:Y:S04]  /*27f0*/  LDG.E.64.CONSTANT R14, desc[UR8][R20.64+0x2008] ;  /* 0x00200808140e7981 */ /* 0x000f68000c1e9b00 */
[----:B------:R-:W5:Y:S04]  /*2800*/  LDG.E.U16.CONSTANT R18, desc[UR8][R20.64+0x3000] ;  /* 0x0030000814127981 */ /* 0x000f68000c1e9500 */
[----:B------:R-:W5:Y:S01]  /*2810*/  LDG.E.64.CONSTANT R16, desc[UR8][R20.64+0x3008] ;  /* 0x0030080814107981 */ /* 0x000f62000c1e9b00 */
[----:B------:R-:W-:Y:S01]  /*2820*/  LOP3.LUT P2, RZ, R4, 0xff, RZ, 0xc0, !PT ;  /* 0x000000ff04ff7812 */ /* 0x000fe2000784c0ff */
[----:B------:R-:W-:Y:S01]  /*2830*/  IMAD.MOV.U32 R23, RZ, RZ, R3 ;  /* 0x000000ffff177224 */ /* 0x000fe200078e0003 */
[----:B0-----:R-:W-:Y:S01]  /*2840*/  UMOV UR4, UR5 ;  /* 0x0000000500047c82 */ /* 0x001fe20008000000 */
[----:B--2---:R-:W-:-:S02]  /*2850*/  LOP3.LUT P1, RZ, R19, 0xff, RZ, 0xc0, !PT ;  /* 0x000000ff13ff7812 */ /* 0x004fc4000782c0ff */
[----:B---3--:R-:W-:-:S08]  /*2860*/  ISETP.LT.U32.AND P0, PT, R10, R2, PT ;  /* 0x000000020a00720c */ /* 0x008fd00003f01070 */
        /* <DEDUP_REMOVED lines=8> */
[----:B-----5:R-:W-:Y:S02]  /*28f0*/  ISETP.LT.U32.AND P0, PT, R12, R3, PT ;  /* 0x000000030c00720c */ /* 0x020fe40003f01070 */
        /* <DEDUP_REMOVED lines=9> */
[----:B------:R-:W-:Y:S02]  /*2990*/  IADD3 R2, PT, PT, -R9, UR4, RZ ;  /* 0x0000000409027c10 */ /* 0x000fe4000fffe1ff */
[C---:B------:R-:W-:Y:S02]  /*29a0*/  ISETP.LT.AND.EX P0, PT, R15.reuse, R13, PT, P0 ;  /* 0x0000000d0f00720c */ /* 0x040fe40003f01300 */
[----:B------:R-:W-:Y:S02]  /*29b0*/  @P1 SEL R8, R22, 0x1, !P2 ;  /* 0x0000000116081807 */ /* 0x000fe40005000000 */
[----:B------:R-:W-:Y:S02]  /*29c0*/  @P2 SEL R3, R14, R3, P0 ;  /* 0x000000030e032207 */ /* 0x000fe40000000000 */
[----:B------:R-:W-:Y:S02]  /*29d0*/  @P2 SEL R13, R15, R13, P0 ;  /* 0x0000000d0f0d2207 */ /* 0x000fe40000000000 */
[----:B------:R-:W-:-:S02]  /*29e0*/  LOP3.LUT P3, RZ, R18, 0xff, RZ, 0xc0, !PT ;  /* 0x000000ff12ff7812 */ /* 0x000fc4000786c0ff */
[----:B------:R-:W-:Y:S02]  /*29f0*/  SEL R3, R14, R3, !P1 ;  /* 0x000000030e037207 */ /* 0x000fe40004800000 */
[----:B------:R-:W-:Y:S02]  /*2a00*/  LOP3.LUT P2, RZ, R8, 0xff, RZ, 0xc0, !PT ;  /* 0x000000ff08ff7812 */ /* 0x000fe4000784c0ff */
[----:B------:R-:W-:Y:S02]  /*2a10*/  SEL R15, R15, R13, !P1 ;  /* 0x0000000d0f0f7207 */ /* 0x000fe40004800000 */
[----:B------:R-:W-:Y:S02]  /*2a20*/  ISETP.GE.AND P1, PT, R2, 0x400, PT ;  /* 0x000004000200780c */ /* 0x000fe40003f26270 */
        /* <DEDUP_REMOVED lines=9> */
[----:B------:R-:W-:-:S05]  /*2ac0*/  VIADD R9, R9, 0x400 ;  /* 0x0000040009097836 */ /* 0x000fca0000000000 */
[----:B------:R-:W-:-:S13]  /*2ad0*/  ISETP.GT.AND P0, PT, R9, UR6, PT ;  /* 0x0000000609007c0c */ /* 0x000fda000bf04270 */
[----:B------:R-:W-:Y:S05]  /*2ae0*/  @!P0 BRA `(.L_x_45) ;  /* 0xfffffffc00288947 */ /* 0x000fea000383ffff */
.L_x_43:
[----:B------:R-:W-:-:S13]  /*2af0*/  ISETP.GE.AND P0, PT, R9, UR4, PT ;  /* 0x0000000409007c0c */ /* 0x000fda000bf06270 */
[----:B------:R-:W-:Y:S05]  /*2b00*/  @P0 BRA `(.L_x_44) ;  /* 0x00000004009c0947 */ /* 0x000fea0003800000 */
[----:B------:R-:W-:Y:S01]  /*2b10*/  IADD3 R19, PT, PT, -R9, UR4, RZ ;  /* 0x0000000409137c10 */ /* 0x000fe2000fffe1ff */
[----:B------:R-:W-:Y:S03]  /*2b20*/  BSSY.RECONVERGENT B1, `(.L_x_44) ;  /* 0x0000065000017945 */ /* 0x000fe60003800200 */
[----:B------:R-:W-:-:S13]  /*2b30*/  ISETP.GE.AND P0, PT, R5, R19, PT ;  /* 0x000000130500720c */ /* 0x000fda0003f06270 */
[----:B------:R-:W-:Y:S05]  /*2b40*/  @P0 BRA `(.L_x_46) ;  /* 0x0000000400880947 */ /* 0x000fea0003800000 */
[----:B------:R-:W-:Y:S01]  /*2b50*/  LOP3.LUT R6, RZ, R5, RZ, 0x33, !PT ;  /* 0x00000005ff067212 */ /* 0x000fe200078e33ff */
[----:B------:R-:W-:Y:S01]  /*2b60*/  BSSY.RECONVERGENT B2, `(.L_x_47) ;  /* 0x000001f000027945 */ /* 0x000fe20003800200 */
[----:B------:R-:W-:Y:S02]  /*2b70*/  IMAD.MOV.U32 R18, RZ, RZ, R5 ;  /* 0x000000ffff127224 */ /* 0x000fe400078e0005 */
[----:B------:R-:W-:-:S04]  /*2b80*/  IADD3 R8, PT, PT, -R9, UR4, R6 ;  /* 0x0000000409087c10 */ /* 0x000fc8000fffe106 */
[C---:B------:R-:W-:Y:S02]  /*2b90*/  LOP3.LUT R6, R8.reuse, 0x300, RZ, 0xc0, !PT ;  /* 0x0000030008067812 */ /* 0x040fe400078ec0ff */
[----:B------:R-:W-:Y:S02]  /*2ba0*/  ISETP.GE.U32.AND P2, PT, R8, 0x300, PT ;  /* 0x000003000800780c */ /* 0x000fe40003f46070 */
[----:B------:R-:W-:-:S13]  /*2bb0*/  ISETP.NE.AND P0, PT, R6, 0x300, PT ;  /* 0x000003000600780c */ /* 0x000fda0003f05270 */
[----:B------:R-:W-:Y:S05]  /*2bc0*/  @!P0 BRA `(.L_x_48) ;  /* 0x0000000000608947 */ /* 0x000fea0003800000 */
[----:B------:R-:W0:Y:S01]  /*2bd0*/  LDC.64 R6, c[0x0][0x380] ;  /* 0x0000e000ff067b82 */ /* 0x000e220000000a00 */
[----:B------:R-:W-:Y:S01]  /*2be0*/  LEA.HI R8, R8, 0x1, RZ, 0x18 ;  /* 0x0000000108087811 */ /* 0x000fe200078fc0ff */
[----:B------:R-:W-:Y:S02]  /*2bf0*/  IMAD.IADD R15, R5, 0x1, R9 ;  /* 0x00000001050f7824 */ /* 0x000fe400078e0209 */
[----:B------:R-:W-:Y:S01]  /*2c00*/  IMAD.MOV.U32 R18, RZ, RZ, R5 ;  /* 0x000000ffff127224 */ /* 0x000fe200078e0005 */
[----:B------:R-:W-:-:S05]  /*2c10*/  LOP3.LUT R8, R8, 0x3, RZ, 0xc0, !PT ;  /* 0x0000000308087812 */ /* 0x000fca00078ec0ff */
[----:B------:R-:W-:-:S07]  /*2c20*/  IMAD.MOV R8, RZ, RZ, -R8 ;  /* 0x000000ffff087224 */ /* 0x000fce00078e0a08 */
.L_x_49:
[----:B0-----:R-:W-:-:S05]  /*2c30*/  IMAD.WIDE.U32 R10, R15, 0x10, R6 ;  /* 0x000000100f0a7825 */ /* 0x001fca00078e0006 */
[----:B------:R-:W2:Y:S04]  /*2c40*/  LDG.E.U16.CONSTANT R14, desc[UR8][R10.64] ;  /* 0x000000080a0e7981 */ /* 0x000ea8000c1e9500 */
[----:B------:R-:W3:Y:S01]  /*2c50*/  LDG.E.64.CONSTANT R12, desc[UR8][R10.64+0x8] ;  /* 0x000008080a0c7981 */ /* 0x000ee2000c1e9b00 */
[----:B------:R-:W-:Y:S01]  /*2c60*/  VIADD R8, R8, 0x1 ;  /* 0x0000000108087836 */ /* 0x000fe20000000000 */
[----:B------:R-:W-:Y:S01]  /*2c70*/  LOP3.LUT P3, RZ, R4, 0xff, RZ, 0xc0, !PT ;  /* 0x000000ff04ff7812 */ /* 0x000fe2000786c0ff */
[----:B------:R-:W-:Y:S02]  /*2c80*/  VIADD R18, R18, 0x100 ;  /* 0x0000010012127836 */ /* 0x000fe40000000000 */
[----:B------:R-:W-:Y:S01]  /*2c90*/  VIADD R15, R15, 0x100 ;  /* 0x000001000f0f7836 */ /* 0x000fe20000000000 */
[----:B--2---:R-:W-:-:S02]  /*2ca0*/  LOP3.LUT P1, RZ, R14, 0xff, RZ, 0xc0, !PT ;  /* 0x000000ff0eff7812 */ /* 0x004fc4000782c0ff */
[----:B---3--:R-:W-:-:S07]  /*2cb0*/  ISETP.LT.U32.AND P0, PT, R12, R2, PT ;  /* 0x000000020c00720c */ /* 0x008fce0003f01070 */
[----:B------:R-:W-:Y:S02]  /*2cc0*/  @P3 SEL R14, R4, 0x1, !P1 ;  /* 0x00000001040e3807 */ /* 0x000fe40004800000 */
[CC--:B------:R-:W-:Y:S02]  /*2cd0*/  ISETP.LT.AND.EX P0, PT, R13.reuse, R3.reuse, PT, P0 ;  /* 0x000000030d00720c */ /* 0x0c0fe40003f01300 */
[----:B------:R-:W-:Y:S02]  /*2ce0*/  PRMT R4, R14, 0x7610, R4 ;  /* 0x000076100e047816 */ /* 0x000fe40000000004 */
[----:B------:R-:W-:Y:S02]  /*2cf0*/  @P1 SEL R2, R12, R2, P0 ;  /* 0x000000020c021207 */ /* 0x000fe40000000000 */
[----:B------:R-:W-:Y:S02]  /*2d00*/  @P1 SEL R3, R13, R3, P0 ;  /* 0x000000030d031207 */ /* 0x000fe40000000000 */
[----:B------:R-:W-:-:S02]  /*2d10*/  ISETP.NE.AND P0, PT, R8, RZ, PT ;  /* 0x000000ff0800720c */ /* 0x000fc40003f05270 */
[----:B------:R-:W-:Y:S02]  /*2d20*/  SEL R2, R12, R2, !P3 ;  /* 0x000000020c027207 */ /* 0x000fe40005800000 */
[----:B------:R-:W-:-:S09]  /*2d30*/  SEL R3, R13, R3, !P3 ;  /* 0x000000030d037207 */ /* 0x000fd20005800000 */
[----:B------:R-:W-:Y:S05]  /*2d40*/  @P0 BRA `(.L_x_49) ;  /* 0xfffffffc00b80947 */ /* 0x000fea000383ffff */
.L_x_48:
[----:B------:R-:W-:Y:S05]  /*2d50*/  BSYNC.RECONVERGENT B2 ;  /* 0x0000000000027941 */ /* 0x000fea0003800200 */
.L_x_47:
[----:B------:R-:W-:Y:S05]  /*2d60*/  @!P2 BRA `(.L_x_46) ;  /* 0x000000040000a947 */ /* 0x000fea0003800000 */
[----:B------:R-:W0:Y:S01]  /*2d70*/  LDCU.64 UR6, c[0x0][0x380] ;  /* 0x00007000ff0677ac */ /* 0x000e220008000a00 */
[----:B------:R-:W2:Y:S01]  /*2d80*/  LDC.64 R6, c[0x0][0x380] ;  /* 0x0000e000ff067b82 */ /* 0x000ea20000000a00 */
[C---:B------:R-:W-:Y:S01]  /*2d90*/  IADD3 R13, P0, PT, R18.reuse, R9, RZ ;  /* 0x00000009120d7210 */ /* 0x040fe20007f1e0ff */
[----:B------:R-:W-:-:S04]  /*2da0*/  IMAD.IADD R21, R18, 0x1, R9 ;  /* 0x0000000112157824 */ /* 0x000fc800078e0209 */
[----:B------:R-:W-:Y:S01]  /*2db0*/  IMAD.X R8, RZ, RZ, RZ, P0 ;  /* 0x000000ffff087224 */ /* 0x000fe200000e06ff */
[----:B0-----:R-:W-:-:S04]  /*2dc0*/  LEA R10, P1, R13, UR6, 0x4 ;  /* 0x000000060d0a7c11 */ /* 0x001fc8000f8220ff */
[----:B------:R-:W-:Y:S02]  /*2dd0*/  IADD3 R10, P0, PT, R10, 0x3008, RZ ;  /* 0x000030080a0a7810 */ /* 0x000fe40007f1e0ff */
[----:B------:R-:W-:-:S05]  /*2de0*/  LEA.HI.X R13, R13, UR7, R8, 0x4, P1 ;  /* 0x000000070d0d7c11 */ /* 0x000fca00088f2408 */
[----:B------:R-:W-:-:S07]  /*2df0*/  IMAD.X R13, RZ, RZ, R13, P0 ;  /* 0x000000ffff0d7224 */ /* 0x000fce00000e060d */
.L_x_50:
[----:B--2---:R-:W-:-:S05]  /*2e00*/  IMAD.WIDE.U32 R8, R21, 0x10, R6 ;  /* 0x0000001015087825 */ /* 0x004fca00078e0006 */
[----:B------:R-:W2:Y:S04]  /*2e10*/  LDG.E.U16.CONSTANT R23, desc[UR8][R8.64] ;  /* 0x0000000808177981 */ /* 0x000ea8000c1e9500 */
[----:B------:R0:W3:Y:S02]  /*2e20*/  LDG.E.64.CONSTANT R14, desc[UR8][R8.64+0x8] ;  /* 0x00000808080e7981 */ /* 0x0000e4000c1e9b00 */
[----:B0-----:R-:W-:Y:S02]  /*2e30*/  IMAD.MOV.U32 R8, RZ, RZ, R10 ;  /* 0x000000ffff087224 */ /* 0x001fe400078e000a */
[----:B------:R-:W-:-:S05]  /*2e40*/  IMAD.MOV.U32 R9, RZ, RZ, R13 ;  /* 0x000000ffff097224 */ /* 0x000fca00078e000d */
[----:B------:R-:W4:Y:S04]  /*2e50*/  LDG.E.U16.CONSTANT R24, desc[UR8][R8.64+-0x2008] ;  /* 0xffdff80808187981 */ /* 0x000f28000c1e9500 */
[----:B------:R-:W5:Y:S04]  /*2e60*/  LDG.E.64.CONSTANT R12, desc[UR8][R8.64+-0x2000] ;  /* 0xffe00008080c7981 */ /* 0x000f68000c1e9b00 */
[----:B------:R-:W5:Y:S04]  /*2e70*/  LDG.E.U16.CONSTANT R20, desc[UR8][R8.64+-0x1008] ;  /* 0xffeff80808147981 */ /* 0x000f68000c1e9500 */
[----:B------:R-:W5:Y:S04]  /*2e80*/  LDG.E.64.CONSTANT R10, desc[UR8][R8.64+-0x1000] ;  /* 0xfff00008080a7981 */ /* 0x000f68000c1e9b00 */
[----:B------:R-:W5:Y:S04]  /*2e90*/  LDG.E.U16.CONSTANT R22, desc[UR8][R8.64+-0x8] ;  /* 0xfffff80808167981 */ /* 0x000f68000c1e9500 */
[----:B------:R-:W5:Y:S01]  /*2ea0*/  LDG.E.64.CONSTANT R16, desc[UR8][R8.64] ;  /* 0x0000000808107981 */ /* 0x000f62000c1e9b00 */
[----:B------:R-:W-:Y:S01]  /*2eb0*/  LOP3.LUT P2, RZ, R4, 0xff, RZ, 0xc0, !PT ;  /* 0x000000ff04ff7812 */ /* 0x000fe2000784c0ff */
[----:B------:R-:W-:-:S02]  /*2ec0*/  IMAD.MOV.U32 R25, RZ, RZ, R3 ;  /* 0x000000ffff197224 */ /* 0x000fc400078e0003 */
[----:B------:R-:W-:Y:S02]  /*2ed0*/  VIADD R18, R18, 0x400 ;  /* 0x0000040012127836 */ /* 0x000fe40000000000 */
[----:B------:R-:W-:Y:S01]  /*2ee0*/  VIADD R21, R21, 0x400 ;  /* 0x0000040015157836 */ /* 0x000fe20000000000 */
[----:B--2---:R-:W-:Y:S02]  /*2ef0*/  LOP3.LUT P1, RZ, R23, 0xff, RZ, 0xc0, !PT ;  /* 0x000000ff17ff7812 */ /* 0x004fe4000782c0ff */
[----:B---3--:R-:W-:-:S05]  /*2f00*/  ISETP.LT.U32.AND P0, PT, R14, R2, PT ;  /* 0x000000020e00720c */ /* 0x008fca0003f01070 */
[----:B------:R-:W-:Y:S02]  /*2f10*/  @P2 SEL R23, R4, 0x1, !P1 ;  /* 0x0000000104172807 */ /* 0x000fe40004800000 */
[-C--:B------:R-:W-:Y:S02]  /*2f20*/  ISETP.LT.AND.EX P0, PT, R15, R25.reuse, PT, P0 ;  /* 0x000000190f00720c */ /* 0x080fe40003f01300 */
[----:B------:R-:W-:Y:S02]  /*2f30*/  LOP3.LUT P3, RZ, R23, 0xff, RZ, 0xc0, !PT ;  /* 0x000000ff17ff7812 */ /* 0x000fe4000786c0ff */
[C---:B------:R-:W-:Y:S02]  /*2f40*/  @P1 SEL R2, R14.reuse, R2, P0 ;  /* 0x000000020e021207 */ /* 0x040fe40000000000 */
[----:B------:R-:W-:Y:S02]  /*2f50*/  @P1 SEL R25, R15, R25, P0 ;  /* 0x000000190f191207 */ /* 0x000fe40000000000 */
[----:B------:R-:W-:-:S02]  /*2f60*/  SEL R3, R14, R2, !P2 ;  /* 0x000000020e037207 */ /* 0x000fc40005000000 */
[----:B------:R-:W-:Y:S02]  /*2f70*/  SEL R15, R15, R25, !P2 ;  /* 0x000000190f0f7207 */ /* 0x000fe40005000000 */
[----:B----4-:R-:W-:Y:S02]  /*2f80*/  LOP3.LUT P4, RZ, R24, 0xff, RZ, 0xc0, !PT ;  /* 0x000000ff18ff7812 */ /* 0x010fe4000788c0ff */
[----:B-----5:R-:W-:Y:S02]  /*2f90*/  ISETP.LT.U32.AND P0, PT, R12, R3, PT ;  /* 0x000000030c00720c */ /* 0x020fe40003f01070 */
[----:B------:R-:W-:Y:S02]  /*2fa0*/  @P3 SEL R24, R23, 0x1, !P4 ;  /* 0x0000000117183807 */ /* 0x000fe40006000000 */
[----:B------:R-:W-:Y:S02]  /*2fb0*/  ISETP.LT.AND.EX P0, PT, R13, R15, PT, P0 ;  /* 0x0000000f0d00720c */ /* 0x000fe40003f01300 */
[----:B------:R-:W-:-:S02]  /*2fc0*/  LOP3.LUT P2, RZ, R20, 0xff, RZ, 0xc0, !PT ;  /* 0x000000ff14ff7812 */ /* 0x000fc4000784c0ff */
[----:B------:R-:W-:-:S03]  /*2fd0*/  LOP3.LUT P1, RZ, R24, 0xff, RZ, 0xc0, !PT ;  /* 0x000000ff18ff7812 */ /* 0x000fc6000782c0ff */
[C---:B------:R-:W-:Y:S02]  /*2fe0*/  @P4 SEL R3, R12.reuse, R3, P0 ;  /* 0x000000030c034207 */ /* 0x040fe40000000000 */
[C---:B------:R-:W-:Y:S02]  /*2ff0*/  @P4 SEL R15, R13.reuse, R15, P0 ;  /* 0x0000000f0d0f4207 */ /* 0x040fe40000000000 */
[----:B------:R-:W-:Y:S02]  /*3000*/  SEL R3, R12, R3, !P3 ;  /* 0x000000030c037207 */ /* 0x000fe40005800000 */
[----:B------:R-:W-:Y:S02]  /*3010*/  SEL R13, R13, R15, !P3 ;  /* 0x0000000f0d0d7207 */ /* 0x000fe40005800000 */
[----:B------:R-:W-:Y:S02]  /*3020*/  ISETP.LT.U32.AND P0, PT, R10, R3, PT ;  /* 0x000000030a00720c */ /* 0x000fe40003f01070 */
[----:B------:R-:W-:-:S02]  /*3030*/  LOP3.LUT P3, RZ, R22, 0xff, RZ, 0xc0, !PT ;  /* 0x000000ff16ff7812 */ /* 0x000fc4000786c0ff */
[C---:B------:R-:W-:Y:S02]  /*3040*/  ISETP.LT.AND.EX P0, PT, R11.reuse, R13, PT, P0 ;  /* 0x0000000d0b00720c */ /* 0x040fe40003f01300 */
[----:B------:R-:W-:Y:S02]  /*3050*/  @P1 SEL R20, R24, 0x1, !P2 ;  /* 0x0000000118141807 */ /* 0x000fe40005000000 */
[C---:B------:R-:W-:Y:S02]  /*3060*/  @P2 SEL R3, R10.reuse, R3, P0 ;  /* 0x000000030a032207 */ /* 0x040fe40000000000 */
[----:B------:R-:W-:Y:S02]  /*3070*/  @P2 SEL R13, R11, R13, P0 ;  /* 0x0000000d0b0d2207 */ /* 0x000fe40000000000 */
[----:B------:R-:W-:Y:S02]  /*3080*/  SEL R3, R10, R3, !P1 ;  /* 0x000000030a037207 */ /* 0x000fe40004800000 */
[----:B------:R-:W-:-:S02]  /*3090*/  LOP3.LUT P2, RZ, R20, 0xff, RZ, 0xc0, !PT ;  /* 0x000000ff14ff7812 */ /* 0x000fc4000784c0ff */
[----:B------:R-:W-:Y:S02]  /*30a0*/  SEL R11, R11, R13, !P1 ;  /* 0x0000000d0b0b7207 */ /* 0x000fe40004800000 */
[----:B------:R-:W-:Y:S02]  /*30b0*/  ISETP.GE.AND P1, PT, R18, R19, PT ;  /* 0x000000131200720c */ /* 0x000fe40003f26270 */
[----:B------:R-:W-:Y:S02]  /*30c0*/  ISETP.LT.U32.AND P0, PT, R16, R3, PT ;  /* 0x000000031000720c */ /* 0x000fe40003f01070 */
[----:B------:R-:W-:Y:S02]  /*30d0*/  IADD3 R10, P4, PT, R8, 0x4000, RZ ;  /* 0x00004000080a7810 */ /* 0x000fe40007f9e0ff */
[----:B------:R-:W-:-:S03]  /*30e0*/  ISETP.LT.AND.EX P0, PT, R17, R11, PT, P0 ;  /* 0x0000000b1100720c */ /* 0x000fc60003f01300 */
[----:B------:R-:W-:Y:S01]  /*30f0*/  @P2 SEL R22, R20, 0x1, !P3 ;  /* 0x0000000114162807 */ /* 0x000fe20005800000 */
[----:B------:R-:W-:Y:S01]  /*3100*/  IMAD.X R13, RZ, RZ, R9, P4 ;  /* 0x000000ffff0d7224 */ /* 0x000fe200020e0609 */
[C---:B------:R-:W-:Y:S02]  /*3110*/  @P3 SEL R3, R16.reuse, R3, P0 ;  /* 0x0000000310033207 */ /* 0x040fe40000000000 */
[C---:B------:R-:W-:Y:S02]  /*3120*/  @P3 SEL R11, R17.reuse, R11, P0 ;  /* 0x0000000b110b3207 */ /* 0x040fe40000000000 */
[----:B------:R-:W-:Y:S02]  /*3130*/  SEL R2, R16, R3, !P2 ;  /* 0x0000000310027207 */ /* 0x000fe40005000000 */
[----:B------:R-:W-:Y:S02]  /*3140*/  SEL R3, R17, R11, !P2 ;  /* 0x0000000b11037207 */ /* 0x000fe40005000000 */
[----:B------:R-:W-:Y:S01]  /*3150*/  PRMT R4, R22, 0x7610, R4 ;  /* 0x0000761016047816 */ /* 0x000fe20000000004 */
[----:B------:R-:W-:Y:S06]  /*3160*/  @!P1 BRA `(.L_x_50) ;  /* 0xfffffffc00249947 */ /* 0x000fec000383ffff */
.L_x_46:
[----:B------:R-:W-:Y:S05]  /*3170*/  BSYNC.RECONVERGENT B1 ;  /* 0x0000000000017941 */ /* 0x000fea0003800200 */
.L_x_44:
[----:B------:R-:W0:Y:S01]  /*3180*/  S2R R10, SR_LANEID ;  /* 0x00000000000a7919 */ /* 0x000e220000000000 */
[----:B------:R-:W-:Y:S01]  /*3190*/  LOP3.LUT R7, R4, 0xff, RZ, 0xc0, !PT ;  /* 0x000000ff04077812 */ /* 0x000fe200078ec0ff */
[----:B------:R-:W-:Y:S01]  /*31a0*/  BSSY.RECONVERGENT B1, `(.L_x_51) ;  /* 0x0000016000017945 */ /* 0x000fe20003800200 */
[----:B------:R2:W3:Y:S04]  /*31b0*/  SHFL.DOWN PT, R9, R2, 0x1, 0x1f ;  /* 0x08201f0002097f89 */ /* 0x0004e800000e0000 */
[----:B------:R2:W4:Y:S04]  /*31c0*/  SHFL.DOWN PT, R8, R3, 0x1, 0x1f ;  /* 0x08201f0003087f89 */ /* 0x00052800000e0000 */
[----:B------:R-:W1:Y:S01]  /*31d0*/  SHFL.DOWN PT, R7, R7, 0x1, 0x1f ;  /* 0x08201f0007077f89 */ /* 0x000e6200000e0000 */
[----:B0-----:R-:W-:-:S02]  /*31e0*/  ISETP.GT.AND P0, PT, R10, 0x1e, PT ;  /* 0x0000001e0a00780c */ /* 0x001fc40003f04270 */
[C---:B------:R-:W-:Y:S02]  /*31f0*/  ISETP.GT.AND P5, PT, R10.reuse, 0x1d, PT ;  /* 0x0000001d0a00780c */ /* 0x040fe40003fa4270 */
[----:B------:R-:W-:-:S09]  /*3200*/  ISETP.GT.AND P2, PT, R10, 0x1b, PT ;  /* 0x0000001b0a00780c */ /* 0x000fd20003f44270 */
[----:B-1234-:R-:W-:Y:S05]  /*3210*/  @P0 BRA `(.L_x_52) ;  /* 0x0000000000380947 */ /* 0x01efea0003800000 */
        /* <DEDUP_REMOVED lines=14> */
.L_x_52:
[----:B------:R-:W-:Y:S05]  /*3300*/  BSYNC.RECONVERGENT B1 ;  /* 0x0000000000017941 */ /* 0x000fea0003800200 */
.L_x_51:
[----:B------:R-:W-:Y:S01]  /*3310*/  LOP3.LUT R7, R4, 0xff, RZ, 0xc0, !PT ;  /* 0x000000ff04077812 */ /* 0x000fe200078ec0ff */
[----:B------:R0:W1:Y:S01]  /*3320*/  SHFL.DOWN PT, R9, R2, 0x2, 0x1f ;  /* 0x08401f0002097f89 */ /* 0x00006200000e0000 */
[----:B------:R-:W-:Y:S01]  /*3330*/  BSSY.RECONVERGENT B1, `(.L_x_53) ;  /* 0x0000015000017945 */ /* 0x000fe20003800200 */
[C---:B------:R-:W-:Y:S02]  /*3340*/  ISETP.GT.AND P4, PT, R10.reuse, 0x17, PT ;  /* 0x000000170a00780c */ /* 0x040fe40003f84270 */
[----:B------:R0:W2:Y:S01]  /*3350*/  SHFL.DOWN PT, R8, R3, 0x2, 0x1f ;  /* 0x08401f0003087f89 */ /* 0x0000a200000e0000 */
[C---:B------:R-:W-:Y:S02]  /*3360*/  ISETP.GT.AND P3, PT, R10.reuse, 0xf, PT ;  /* 0x0000000f0a00780c */ /* 0x040fe40003f64270 */
[----:B------:R-:W-:Y:S01]  /*3370*/  ISETP.NE.AND P1, PT, R10, RZ, PT ;  /* 0x000000ff0a00720c */ /* 0x000fe20003f25270 */
[----:B------:R-:W3:Y:S01]  /*3380*/  SHFL.DOWN PT, R7, R7, 0x2, 0x1f ;  /* 0x08401f0007077f89 */ /* 0x000ee200000e0000 */
[----:B------:R-:W-:Y:S11]  /*3390*/  @P5 BRA `(.L_x_54) ;  /* 0x0000000000385947 */ /* 0x000ff60003800000 */
[----:B---3--:R-:W-:Y:S01]  /*33a0*/  LOP3.LUT P0, RZ, R7, 0xff, RZ, 0xc0, !PT ;  /* 0x000000ff07ff7812 */ /* 0x008fe2000780c0ff */
[----:B------:R-:W-:Y:S01]  /*33b0*/  IMAD.MOV.U32 R10, RZ, RZ, 0x1 ;  /* 0x00000001ff0a7424 */ /* 0x000fe200078e00ff */
[----:B------:R-:W-:-:S04]  /*33c0*/  LOP3.LUT P5, R6, R4, 0xff, RZ, 0xc0, !PT ;  /* 0x000000ff04067812 */ /* 0x000fc800078ac0ff */
[----:B------:R-:W-:-:S13]  /*33d0*/  PLOP3.LUT P0, PT, P5, P0, PT, 0x2f, 0xf2 ;  /* 0x0000000000f2781c */ /* 0x000fda0002f00577 */
[----:B-1----:R-:W-:Y:S02]  /*33e0*/  @!P0 ISETP.LT.U32.AND P5, PT, R9, R2, PT ;  /* 0x000000020900820c */ /* 0x002fe40003fa1070 */
[----:B------:R-:W-:Y:S02]  /*33f0*/  @P0 ISETP.NE.AND P6, PT, R6, RZ, PT ;  /* 0x000000ff0600020c */ /* 0x000fe40003fc5270 */
[----:B------:R-:W-:Y:S02]  /*3400*/  @!P0 PRMT R4, R10, 0x7610, R4 ;  /* 0x000076100a048816 */ /* 0x000fe40000000004 */
[----:B--2---:R-:W-:Y:S02]  /*3410*/  @!P0 ISETP.LT.AND.EX P5, PT, R8, R3, PT, P5 ;  /* 0x000000030800820c */ /* 0x004fe40003fa1350 */
[----:B------:R-:W-:Y:S02]  /*3420*/  @P0 SEL R6, R7, R4, !P6 ;  /* 0x0000000407060207 */ /* 0x000fe40007000000 */
[----:B0-----:R-:W-:-:S02]  /*3430*/  @!P0 SEL R2, R9, R2, P5 ;  /* 0x0000000209028207 */ /* 0x001fc40002800000 */
[----:B------:R-:W-:Y:S02]  /*3440*/  @!P0 SEL R3, R8, R3, P5 ;  /* 0x0000000308038207 */ /* 0x000fe40002800000 */
[----:B------:R-:W-:Y:S02]  /*3450*/  @P0 PRMT R4, R6, 0x7610, R4 ;  /* 0x0000761006040816 */ /* 0x000fe40000000004 */
[----:B------:R-:W-:Y:S02]  /*3460*/  @P0 SEL R2, R9, R2, !P6 ;  /* 0x0000000209020207 */ /* 0x000fe40007000000 */
[----:B------:R-:W-:-:S07]  /*3470*/  @P0 SEL R3, R8, R3, !P6 ;  /* 0x0000000308030207 */ /* 0x000fce0007000000 */
.L_x_54:
[----:B------:R-:W-:Y:S05]  /*3480*/  BSYNC.RECONVERGENT B1 ;  /* 0x0000000000017941 */ /* 0x000fea0003800200 */
.L_x_53:
[----:B---3--:R-:W-:Y:S01]  /*3490*/  LOP3.LUT R7, R4, 0xff, RZ, 0xc0, !PT ;  /* 0x000000ff04077812 */ /* 0x008fe200078ec0ff */
[----:B-1----:R1:W3:Y:S01]  /*34a0*/  SHFL.DOWN PT, R9, R2, 0x4, 0x1f ;  /* 0x08801f0002097f89 */ /* 0x0022e200000e0000 */
[----:B------:R-:W-:Y:S03]  /*34b0*/  BSSY.RECONVERGENT B1, `(.L_x_55) ;  /* 0x0000012000017945 */ /* 0x000fe60003800200 */
[----:B--2---:R1:W2:Y:S04]  /*34c0*/  SHFL.DOWN PT, R8, R3, 0x4, 0x1f ;  /* 0x08801f0003087f89 */ /* 0x0042a800000e0000 */
[----:B------:R-:W4:Y:S01]  /*34d0*/  SHFL.DOWN PT, R7, R7, 0x4, 0x1f ;  /* 0x08801f0007077f89 */ /* 0x000f2200000e0000 */
[----:B------:R-:W-:Y:S05]  /*34e0*/  @P2 BRA `(.L_x_56) ;  /* 0x0000000000382947 */ /* 0x000fea0003800000 */
[----:B----4-:R-:W-:Y:S01]  /*34f0*/  LOP3.LUT P0, RZ, R7, 0xff, RZ, 0xc0, !PT ;  /* 0x000000ff07ff7812 */ /* 0x010fe2000780c0ff */
[----:B------:R-:W-:Y:S01]  /*3500*/  IMAD.MOV.U32 R10, RZ, RZ, 0x1 ;  /* 0x00000001ff0a7424 */ /* 0x000fe200078e00ff */
[----:B------:R-:W-:-:S04]  /*3510*/  LOP3.LUT P2, R6, R4, 0xff, RZ, 0xc0, !PT ;  /* 0x000000ff04067812 */ /* 0x000fc8000784c0ff */
[----:B------:R-:W-:-:S13]  /*3520*/  PLOP3.LUT P0, PT, P2, P0, PT, 0x2f, 0xf2 ;  /* 0x0000000000f2781c */ /* 0x000fda0001700577 */
[----:B---3--:R-:W-:Y:S02]  /*3530*/  @!P0 ISETP.LT.U32.AND P2, PT, R9, R2, PT ;  /* 0x000000020900820c */ /* 0x008fe40003f41070 */
[----:B------:R-:W-:Y:S02]  /*3540*/  @P0 ISETP.NE.AND P5, PT, R6, RZ, PT ;  /* 0x000000ff0600020c */ /* 0x000fe40003fa5270 */
[----:B------:R-:W-:Y:S02]  /*3550*/  @!P0 PRMT R4, R10, 0x7610, R4 ;  /* 0x000076100a048816 */ /* 0x000fe40000000004 */
[----:B--2---:R-:W-:Y:S02]  /*3560*/  @!P0 ISETP.LT.AND.EX P2, PT, R8, R3, PT, P2 ;  /* 0x000000030800820c */ /* 0x004fe40003f41320 */
[----:B------:R-:W-:Y:S02]  /*3570*/  @P0 SEL R6, R7, R4, !P5 ;  /* 0x0000000407060207 */ /* 0x000fe40006800000 */
[----:B01----:R-:W-:-:S02]  /*3580*/  @!P0 SEL R2, R9, R2, P2 ;  /* 0x0000000209028207 */ /* 0x003fc40001000000 */
[----:B------:R-:W-:Y:S02]  /*3590*/  @!P0 SEL R3, R8, R3, P2 ;  /* 0x0000000308038207 */ /* 0x000fe40001000000 */
[----:B------:R-:W-:Y:S02]  /*35a0*/  @P0 PRMT R4, R6, 0x7610, R4 ;  /* 0x0000761006040816 */ /* 0x000fe40000000004 */
[----:B------:R-:W-:Y:S02]  /*35b0*/  @P0 SEL R2, R9, R2, !P5 ;  /* 0x0000000209020207 */ /* 0x000fe40006800000 */
[----:B------:R-:W-:-:S07]  /*35c0*/  @P0 SEL R3, R8, R3, !P5 ;  /* 0x0000000308030207 */ /* 0x000fce0006800000 */
.L_x_56:
[----:B------:R-:W-:Y:S05]  /*35d0*/  BSYNC.RECONVERGENT B1 ;  /* 0x0000000000017941 */ /* 0x000fea0003800200 */
.L_x_55:
[----:B----4-:R-:W-:Y:S01]  /*35e0*/  LOP3.LUT R7, R4, 0xff, RZ, 0xc0, !PT ;  /* 0x000000ff04077812 */ /* 0x010fe200078ec0ff */
[----:B---3--:R3:W4:Y:S01]  /*35f0*/  SHFL.DOWN PT, R9, R2, 0x8, 0x1f ;  /* 0x09001f0002097f89 */ /* 0x00872200000e0000 */
[----:B------:R-:W-:Y:S03]  /*3600*/  BSSY.RECONVERGENT B1, `(.L_x_57) ;  /* 0x0000012000017945 */ /* 0x000fe60003800200 */
[----:B--2---:R3:W2:Y:S04]  /*3610*/  SHFL.DOWN PT, R8, R3, 0x8, 0x1f ;  /* 0x09001f0003087f89 */ /* 0x0046a800000e0000 */
        /* <DEDUP_REMOVED lines=9> */
[----:B--2---:R-:W-:Y:S02]  /*36b0*/  @!P0 ISETP.LT.AND.EX P2, PT, R8, R3, PT, P2 ;  /* 0x000000030800820c */ /* 0x004fe40003f41320 */
[----:B------:R-:W-:Y:S02]  /*36c0*/  @P0 SEL R6, R7, R4, !P4 ;  /* 0x0000000407060207 */ /* 0x000fe40006000000 */
[----:B-1-3--:R-:W-:-:S02]  /*36d0*/  @!P0 SEL R2, R9, R2, P2 ;  /* 0x0000000209028207 */ /* 0x00afc40001000000 */
[----:B------:R-:W-:Y:S02]  /*36e0*/  @!P0 SEL R3, R8, R3, P2 ;  /* 0x0000000308038207 */ /* 0x000fe40001000000 */
[----:B------:R-:W-:Y:S02]  /*36f0*/  @P0 PRMT R4, R6, 0x7610, R4 ;  /* 0x0000761006040816 */ /* 0x000fe40000000004 */
[----:B------:R-:W-:Y:S02]  /*3700*/  @P0 SEL R2, R9, R2, !P4 ;  /* 0x0000000209020207 */ /* 0x000fe40006000000 */
[----:B------:R-:W-:-:S07]  /*3710*/  @P0 SEL R3, R8, R3, !P4 ;  /* 0x0000000308030207 */ /* 0x000fce0006000000 */
.L_x_58:
[----:B------:R-:W-:Y:S05]  /*3720*/  BSYNC.RECONVERGENT B1 ;  /* 0x0000000000017941 */ /* 0x000fea0003800200 */
.L_x_57:
[----:B0-----:R-:W-:Y:S01]  /*3730*/  LOP3.LUT R7, R4, 0xff, RZ, 0xc0, !PT ;  /* 0x000000ff04077812 */ /* 0x001fe200078ec0ff */
[----:B----4-:R0:W4:Y:S01]  /*3740*/  SHFL.DOWN PT, R9, R2, 0x10, 0x1f ;  /* 0x0a001f0002097f89 */ /* 0x01012200000e0000 */
        /* <DEDUP_REMOVED lines=18> */
.L_x_60:
[----:B------:R-:W-:Y:S05]  /*3870*/  BSYNC.RECONVERGENT B1 ;  /* 0x0000000000017941 */ /* 0x000fea0003800200 */
.L_x_59:
[----:B------:R-:W-:Y:S04]  /*3880*/  BSSY.RECONVERGENT B1, `(.L_x_61) ;  /* 0x000000a000017945 */ /* 0x000fe80003800200 */
[----:B------:R-:W-:Y:S05]  /*3890*/  @P1 BRA `(.L_x_62) ;  /* 0x0000000000201947 */ /* 0x000fea0003800000 */
[----:B--2---:R-:W2:Y:S01]  /*38a0*/  S2R R8, SR_CgaCtaId ;  /* 0x0000000000087919 */ /* 0x004ea20000008800 */
[----:B0-----:R-:W-:Y:S02]  /*38b0*/  MOV R7, 0x400 ;  /* 0x0000040000077802 */ /* 0x001fe40000000f00 */
[----:B------:R-:W-:-:S04]  /*38c0*/  SHF.R.U32.HI R6, RZ, 0x1, R5 ;  /* 0x00000001ff067819 */ /* 0x000fc80000011605 */
[----:B------:R-:W-:Y:S02]  /*38d0*/  LOP3.LUT R6, R6, 0x1f0, RZ, 0xc0, !PT ;  /* 0x000001f006067812 */ /* 0x000fe400078ec0ff */
[----:B--2---:R-:W-:-:S05]  /*38e0*/  LEA R7, R8, R7, 0x18 ;  /* 0x0000000708077211 */ /* 0x004fca00078ec0ff */
[----:B------:R-:W-:-:S05]  /*38f0*/  IMAD.IADD R7, R6, 0x1, R7 ;  /* 0x0000000106077824 */ /* 0x000fca00078e0207 */
[----:B------:R0:W-:Y:S04]  /*3900*/  STS.64 [R7+0x10], R2 ;  /* 0x0000100207007388 */ /* 0x0001e80000000a00 */
[----:B------:R0:W-:Y:S02]  /*3910*/  STS.U8 [R7+0x8], R4 ;  /* 0x0000080407007388 */ /* 0x0001e40000000000 */
.L_x_62:
[----:B------:R-:W-:Y:S05]  /*3920*/  BSYNC.RECONVERGENT B1 ;  /* 0x0000000000017941 */ /* 0x000fea0003800200 */
.L_x_61:
        /* <DEDUP_REMOVED lines=10> */
[----:B------:R-:W3:Y:S04]  /*39d0*/  LDS.64 R12, [UR5+0x30] ;  /* 0x00003005ff0c7984 */ /* 0x000ee80008000a00 */
[----:B------:R-:W3:Y:S04]  /*39e0*/  LDS.U8 R18, [UR5+0x38] ;  /* 0x00003805ff127984 */ /* 0x000ee80008000000 */
[----:B------:R-:W3:Y:S04]  /*39f0*/  LDS.64 R10, [UR5+0x40] ;  /* 0x00004005ff0a7984 */ /* 0x000ee80008000a00 */
[----:B------:R-:W3:Y:S04]  /*3a00*/  LDS.U8 R14, [UR5+0x48] ;  /* 0x00004805ff0e7984 */ /* 0x000ee80008000000 */
[----:B--2-4-:R-:W2:Y:S01]  /*3a10*/  LDS.64 R8, [UR5+0x50] ;  /* 0x00005005ff087984 */ /* 0x014ea20008000a00 */
[----:B-----5:R-:W-:-:S02]  /*3a20*/  ISETP.NE.AND P2, PT, R16, RZ, PT ;  /* 0x000000ff1000720c */ /* 0x020fc40003f45270 */
[----:B0-----:R-:W-:Y:S02]  /*3a30*/  ISETP.LT.U32.AND P0, PT, R6, R2, PT ;  /* 0x000000020600720c */ /* 0x001fe40003f01070 */
[----:B------:R-:W-:Y:S02]  /*3a40*/  @P4 SEL R16, R4, 0x1, !P2 ;  /* 0x0000000104104807 */ /* 0x000fe40005000000 */
[----:B------:R-:W-:Y:S02]  /*3a50*/  ISETP.LT.AND.EX P0, PT, R7, R3, PT, P0 ;  /* 0x000000030700720c */ /* 0x000fe40003f01300 */
[----:B------:R-:W-:Y:S02]  /*3a60*/  LOP3.LUT P3, RZ, R16, 0xff, RZ, 0xc0, !PT ;  /* 0x000000ff10ff7812 */ /* 0x000fe4000786c0ff */
[----:B-1----:R-:W-:-:S03]  /*3a70*/  ISETP.NE.AND P5, PT, R17, RZ, PT ;  /* 0x000000ff1100720c */ /* 0x002fc60003fa5270 */
[C---:B---3--:R-:W-:Y:S02]  /*3a80*/  @P2 SEL R2, R6.reuse, R2, P0 ;  /* 0x0000000206022207 */ /* 0x048fe40000000000 */
        /* <DEDUP_REMOVED lines=17> */
[----:B------:R-:W3:Y:S01]  /*3ba0*/  LDS.64 R4, [UR5+0x70] ;  /* 0x00007005ff047984 */ /* 0x000ee20008000a00 */
        /* <DEDUP_REMOVED lines=8> */
[----:B--2---:R-:W-:Y:S02]  /*3c30*/  ISETP.LT.U32.AND P0, PT, R8, R13, PT ;  /* 0x0000000d0800720c */ /* 0x004fe40003f01070 */
[----:B------:R-:W-:Y:S01]  /*3c40*/  @P5 SEL R14, R18, 0x1, !P3 ;  /* 0x00000001120e5807 */ /* 0x000fe20005800000 */
[----:B------:R-:W2:Y:S01]  /*3c50*/  LDS.64 R2, [UR5+0x80] ;  /* 0x00008005ff027984 */ /* 0x000ea20008000a00 */
        /* <DEDUP_REMOVED lines=16> */
[----:B---3--:R-:W-:Y:S02]  /*3d60*/  ISETP.LT.U32.AND P0, PT, R4, R9, PT ;  /* 0x000000090400720c */ /* 0x008fe40003f01070 */
        /* <DEDUP_REMOVED lines=8> */
[----:B--2---:R-:W-:-:S04]  /*3df0*/  ISETP.LT.U32.AND P0, PT, R2, R7, PT ;  /* 0x000000070200720c */ /* 0x004fc80003f01070 */
[C---:B------:R-:W-:Y:S02]  /*3e00*/  ISETP.LT.AND.EX P0, PT, R3.reuse, R5, PT, P0 ;  /* 0x000000050300720c */ /* 0x040fe40003f01300 */
[----:B------:R-:W-:Y:S02]  /*3e10*/  @P2 SEL R10, R12, 0x1, !P4 ;  /* 0x000000010c0a2807 */ /* 0x000fe40006000000 */
[----:B------:R-:W-:Y:S02]  /*3e20*/  @P4 SEL R7, R2, R7, P0 ;  /* 0x0000000702074207 */ /* 0x000fe40000000000 */
[----:B------:R-:W-:Y:S02]  /*3e30*/  @P4 SEL R5, R3, R5, P0 ;  /* 0x0000000503054207 */ /* 0x000fe40000000000 */
[----:B------:R-:W-:Y:S02]  /*3e40*/  PRMT R4, R10, 0x7610, R4 ;  /* 0x000076100a047816 */ /* 0x000fe40000000004 */
[----:B------:R-:W-:-:S02]  /*3e50*/  SEL R2, R2, R7, !P2 ;  /* 0x0000000702027207 */ /* 0x000fc40005000000 */
[----:B------:R-:W-:-:S07]  /*3e60*/  SEL R3, R3, R5, !P2 ;  /* 0x0000000503037207 */ /* 0x000fce0005000000 */
.L_x_24:
[----:B------:R-:W-:Y:S05]  /*3e70*/  BSYNC.RECONVERGENT B0 ;  /* 0x0000000000007941 */ /* 0x000fea0003800200 */
.L_x_1:
[----:B------:R-:W-:Y:S05]  /*3e80*/  @P1 EXIT ;  /* 0x000000000000194d */ /* 0x000fea0003800000 */
[----:B0-234-:R-:W0:Y:S01]  /*3e90*/  LDC.64 R8, c[0x0][0x3a0] ;  /* 0x0000e800ff087b82 */ /* 0x01de220000000a00 */
[----:B------:R-:W-:Y:S02]  /*3ea0*/  PRMT R7, R4, 0x7610, R7 ;  /* 0x0000761004077816 */ /* 0x000fe40000000007 */
[----:B-1----:R-:W-:Y:S02]  /*3eb0*/  ISETP.NE.AND P1, PT, R0, RZ, PT ;  /* 0x000000ff0000720c */ /* 0x002fe40003f25270 */
[----:B------:R-:W-:-:S03]  /*3ec0*/  LOP3.LUT P2, RZ, R7, 0xff, RZ, 0xc0, !PT ;  /* 0x000000ff07ff7812 */ /* 0x000fc6000784c0ff */
[----:B------:R-:W1:Y:S08]  /*3ed0*/  LDC.64 R4, c[0x0][0x388] ;  /* 0x0000e200ff047b82 */ /* 0x000e700000000a00 */
[----:B------:R-:W-:Y:S02]  /*3ee0*/  @P1 SEL R7, R0, 0x1, !P2 ;  /* 0x0000000100071807 */ /* 0x000fe40005000000 */
[----:B0-----:R-:W-:-:S04]  /*3ef0*/  ISETP.LT.U32.AND P0, PT, R2, R8, PT ;  /* 0x000000080200720c */ /* 0x001fc80003f01070 */
[----:B------:R-:W-:-:S04]  /*3f00*/  ISETP.LT.AND.EX P0, PT, R3, R9, PT, P0 ;  /* 0x000000090300720c */ /* 0x000fc80003f01300 */
[C---:B------:R-:W-:Y:S01]  /*3f10*/  @P2 SEL R8, R2.reuse, R8, P0 ;  /* 0x0000000802082207 */ /* 0x040fe20000000000 */
[----:B-1----:R-:W-:Y:S01]  /*3f20*/  STG.E.U8 desc[UR8][R4.64], R7 ;  /* 0x0000000704007986 */ /* 0x002fe2000c101108 */
[C---:B------:R-:W-:Y:S02]  /*3f30*/  @P2 SEL R9, R3.reuse, R9, P0 ;  /* 0x0000000903092207 */ /* 0x040fe40000000000 */
[----:B------:R-:W-:Y:S02]  /*3f40*/  SEL R2, R2, R8, !P1 ;  /* 0x0000000802027207 */ /* 0x000fe40004800000 */
[----:B------:R-:W-:-:S05]  /*3f50*/  SEL R3, R3, R9, !P1 ;  /* 0x0000000903037207 */ /* 0x000fca0004800000 */
[----:B------:R-:W-:Y:S01]  /*3f60*/  STG.E.64 desc[UR8][R4.64+0x8], R2 ;  /* 0x0000080204007986 */ /* 0x000fe2000c101b08 */
[----:B------:R-:W-:Y:S05]  /*3f70*/  EXIT ;  /* 0x000000000000794d */ /* 0x000fea0003800000 */
.L_x_63:
[----:B------:R-:W-:-:S00]  /*3f80*/  BRA `(.L_x_63) ;  /* 0xfffffffc00fc7947 */ /* 0x000fc0000383ffff */
[----:B------:R-:W-:-:S00]  /*3f90*/  NOP ;  /* 0x0000000000007918 */ /* 0x000fc00000000000 */
        /* <DEDUP_REMOVED lines=14> */
.L_x_422:


//--------------------- .text._ZN3cub18CUB_300001_SM_10006detail6reduce18DeviceReduceKernelINS2_10policy_hubIN4cuda3std3__45tupleIJblEEEyN6thrust24THRUST_300001_SM_1000_NS8cuda_cub9__find_if7functorIS9_EEE10Policy1000ENSB_12zip_iteratorINS8_IJNSD_26transform_input_iterator_tIbNSC_6detail35transform_pair_of_input_iterators_tIbNSB_6detail15normal_iteratorINSB_10device_ptrIKdEEEESR_NS7_8equal_toIdEEEENS7_10__not_fn_tINS7_10__identityEEEEENSB_17counting_iteratorIlNSB_11use_defaultES10_S10_EEEEEEEySF_S9_SW_EEvT0_PT3_T1_NS0_13GridEvenShareIS17_EET2_T4_ --------------------------
	.section	.text._ZN3cub18CUB_300001_SM_10006detail6reduce18DeviceReduceKernelINS2_10policy_hubIN4cuda3std3__45tupleIJblEEEyN6thrust24THRUST_300001_SM_1000_NS8cuda_cub9__find_if7functorIS9_EEE10Policy1000ENSB_12zip_iteratorINS8_IJNSD_26transform_input_iterator_tIbNSC_6detail35transform_pair_of_input_iterators_tIbNSB_6detail15normal_iteratorINSB_10device_ptrIKdEEEESR_NS7_8equal_toIdEEEENS7_10__not_fn_tINS7_10__identityEEEEENSB_17counting_iteratorIlNSB_11use_defaultES10_S10_EEEEEEEySF_S9_SW_EEvT0_PT3_T1_NS0_13GridEvenShareIS17_EET2_T4_,"ax",@progbits
	.align	128
        .global         _ZN3cub18CUB_300001_SM_10006detail6reduce18DeviceReduceKernelINS2_10policy_hubIN4cuda3std3__45tupleIJblEEEyN6thrust24THRUST_300001_SM_1000_NS8cuda_cub9__find_if7functorIS9_EEE10Policy1000ENSB_12zip_iteratorINS8_IJNSD_26transform_input_iterator_tIbNSC_6detail35transform_pair_of_input_iterators_tIbNSB_6detail15normal_iteratorINSB_10device_ptrIKdEEEESR_NS7_8equal_toIdEEEENS7_10__not_fn_tINS7_10__identityEEEEENSB_17counting_iteratorIlNSB_11use_defaultES10_S10_EEEEEEEySF_S9_SW_EEvT0_PT3_T1_NS0_13GridEvenShareIS17_EET2_T4_
        .type           _ZN3cub18CUB_300001_SM_10006detail6reduce18DeviceReduceKernelINS2_10policy_hubIN4cuda3std3__45tupleIJblEEEyN6thrust24THRUST_300001_SM_1000_NS8cuda_cub9__find_if7functorIS9_EEE10Policy1000ENSB_12zip_iteratorINS8_IJNSD_26transform_input_iterator_tIbNSC_6detail35transform_pair_of_input_iterators_tIbNSB_6detail15normal_iteratorINSB_10device_ptrIKdEEEESR_NS7_8equal_toIdEEEENS7_10__not_fn_tINS7_10__identityEEEEENSB_17counting_iteratorIlNSB_11use_defaultES10_S10_EEEEEEEySF_S9_SW_EEvT0_PT3_T1_NS0_13GridEvenShareIS17_EET2_T4_,@function
        .size           _ZN3cub18CUB_300001_SM_10006detail6reduce18DeviceReduceKernelINS2_10policy_hubIN4cuda3std3__45tupleIJblEEEyN6thrust24THRUST_300001_SM_1000_NS8cuda_cub9__find_if7functorIS9_EEE10Policy1000ENSB_12zip_iteratorINS8_IJNSD_26transform_input_iterator_tIbNSC_6detail35transform_pair_of_input_iterators_tIbNSB_6detail15normal_iteratorINSB_10device_ptrIKdEEEESR_NS7_8equal_toIdEEEENS7_10__not_fn_tINS7_10__identityEEEEENSB_17counting_iteratorIlNSB_11use_defaultES10_S10_EEEEEEEySF_S9_SW_EEvT0_PT3_T1_NS0_13GridEvenShareIS17_EET2_T4_,(.L_x_423 - _ZN3cub18CUB_300001_SM_10006detail6reduce18DeviceReduceKernelINS2_10policy_hubIN4cuda3std3__45tupleIJblEEEyN6thrust24THRUST_300001_SM_1000_NS8cuda_cub9__find_if7functorIS9_EEE10Policy1000ENSB_12zip_iteratorINS8_IJNSD_26transform_input_iterator_tIbNSC_6detail35transform_pair_of_input_iterators_tIbNSB_6detail15normal_iteratorINSB_10device_ptrIKdEEEESR_NS7_8equal_toIdEEEENS7_10__not_fn_tINS7_10__identityEEEEENSB_17counting_iteratorIlNSB_11use_defaultES10_S10_EEEEEEEySF_S9_SW_EEvT0_PT3_T1_NS0_13GridEvenShareIS17_EET2_T4_)
        .other          _ZN3cub18CUB_300001_SM_10006detail6reduce18DeviceReduceKernelINS2_10policy_hubIN4cuda3std3__45tupleIJblEEEyN6thrust24THRUST_300001_SM_1000_NS8cuda_cub9__find_if7functorIS9_EEE10Policy1000ENSB_12zip_iteratorINS8_IJNSD_26transform_input_iterator_tIbNSC_6detail35transform_pair_of_input_iterators_tIbNSB_6detail15normal_iteratorINSB_10device_ptrIKdEEEESR_NS7_8equal_toIdEEEENS7_10__not_fn_tINS7_10__identityEEEEENSB_17counting_iteratorIlNSB_11use_defaultES10_S10_EEEEEEEySF_S9_SW_EEvT0_PT3_T1_NS0_13GridEvenShareIS17_EET2_T4_,@"STO_CUDA_ENTRY STV_DEFAULT"
_ZN3cub18CUB_300001_SM_10006detail6reduce18DeviceReduceKernelINS2_10policy_hubIN4cuda3std3__45tupleIJblEEEyN6thrust24THRUST_300001_SM_1000_NS8cuda_cub9__find_if7functorIS9_EEE10Policy1000ENSB_12zip_iteratorINS8_IJNSD_26transform_input_iterator_tIbNSC_6detail35transform_pair_of_input_iterators_tIbNSB_6detail15normal_iteratorINSB_10device_ptrIKdEEEESR_NS7_8equal_toIdEEEENS7_10__not_fn_tINS7_10__identityEEEEENSB_17counting_iteratorIlNSB_11use_defaultES10_S10_EEEEEEEySF_S9_SW_EEvT0_PT3_T1_NS0_13GridEvenShareIS17_EET2_T4_:
.text._ZN3cub18CUB_300001_SM_10006detail6reduce18DeviceReduceKernelINS2_10policy_hubIN4cuda3std3__45tupleIJblEEEyN6thrust24THRUST_300001_SM_1000_NS8cuda_cub9__find_if7functorIS9_EEE10Policy1000ENSB_12zip_iteratorINS8_IJNSD_26transform_input_iterator_tIbNSC_6detail35transform_pair_of_input_iterators_tIbNSB_6detail15normal_iteratorINSB_10device_ptrIKdEEEESR_NS7_8equal_toIdEEEENS7_10__not_fn_tINS7_10__identityEEEEENSB_17counting_iteratorIlNSB_11use_defaultES10_S10_EEEEEEEySF_S9_SW_EEvT0_PT3_T1_NS0_13GridEvenShareIS17_EET2_T4_:
[----:B------:R-:W-:Y:S01]  /*0000*/  LDC R1, c[0x0][0x37c] ;  /* 0x0000df00ff017b82 */ /* 0x000fe20000000800 */
[----:B------:R-:W0:Y:S01]  /*0010*/  S2R R25, SR_CTAID.X ;  /* 0x0000000000197919 */ /* 0x000e220000002500 */
[----:B------:R-:W1:Y:S01]  /*0020*/  LDCU.64 UR6, c[0x0][0x3d8] ;  /* 0x00007b00ff0677ac */ /* 0x000e620008000a00 */
[----:B------:R-:W-:Y:S01]  /*0030*/  BSSY.RECONVERGENT B0, `(.L_x_64) ;  /* 0x00005e3000007945 */ /* 0x000fe20003800200 */
[----:B------:R-:W2:Y:S01]  /*0040*/  LDCU UR5, c[0x0][0x3e0] ;  /* 0x00007c00ff0577ac */ /* 0x000ea20008000800 */
[----:B------:R-:W3:Y:S01]  /*0050*/  LDCU.64 UR12, c[0x0][0x358] ;  /* 0x00006b00ff0c77ac */ /* 0x000ee20008000a00 */
[----:B-1----:R-:W-:Y:S02]  /*0060*/  IMAD.U32 R8, RZ, RZ, UR6 ;  /* 0x00000006ff087e24 */ /* 0x002fe4000f8e00ff */
[----:B------:R-:W-:Y:S01]  /*0070*/  IMAD.U32 R9, RZ, RZ, UR7 ;  /* 0x00000007ff097e24 */ /* 0x000fe2000f8e00ff */
[----:B--2---:R-:W-:-:S04]  /*0080*/  USHF.L.U32 UR5, UR5, 0xa, URZ ;  /* 0x0000000a05057899 */ /* 0x004fc800080006ff */
[----:B------:R-:W-:Y:S01]  /*0090*/  USHF.R.S32.HI UR4, URZ, 0x1f, UR5 ;  /* 0x0000001fff047899 */ /* 0x000fe20008011405 */
[----:B0-----:R-:W-:-:S05]  /*00a0*/  IMAD.SHL.U32 R3, R25, 0x400, RZ ;  /* 0x0000040019037824 */ /* 0x001fca00078e00ff */
[----:B------:R-:W-:-:S04]  /*00b0*/  IADD3 R2, P1, PT, -R3, R8, RZ ;  /* 0x0000000803027210 */ /* 0x000fc80007f3e1ff */
[----:B------:R-:W-:Y:S02]  /*00c0*/  ISETP.GT.U32.AND P0, PT, R2, 0x3ff, PT ;  /* 0x000003ff0200780c */ /* 0x000fe40003f04070 */
[----:B------:R-:W-:-:S04]  /*00d0*/  IADD3.X R24, PT, PT, R9, -0x1, RZ, P1, !PT ;  /* 0xffffffff09187810 */ /* 0x000fc80000ffe4ff */
[----:B------:R-:W-:-:S13]  /*00e0*/  ISETP.GT.U32.AND.EX P0, PT, R24, RZ, PT, P0 ;  /* 0x000000ff1800720c */ /* 0x000fda0003f04100 */
[----:B---3--:R-:W-:Y:S05]  /*00f0*/  @P0 BRA `(.L_x_65) ;  /* 0x0000003000d00947 */ /* 0x008fea0003800000 */
[----:B------:R-:W0:Y:S01]  /*0100*/  S2R R0, SR_TID.X ;  /* 0x0000000000007919 */ /* 0x000e220000002100 */
[----:B------:R-:W1:Y:S01]  /*0110*/  LDC.64 R6, c[0x0][0x380] ;  /* 0x0000e000ff067b82 */ /* 0x000e620000000a00 */
[----:B------:R-:W-:Y:S01]  /*0120*/  IMAD.IADD R5, R8, 0x1, -R3 ;  /* 0x0000000108057824 */ /* 0x000fe200078e0a03 */
[----:B------:R-:W2:Y:S06]  /*0130*/  LDCU.64 UR8, c[0x0][0x3a0] ;  /* 0x00007400ff0877ac */ /* 0x000eac0008000a00 */
[----:B------:R-:W3:Y:S01]  /*0140*/  LDC.64 R10, c[0x0][0x388] ;  /* 0x0000e200ff0a7b82 */ /* 0x000ee20000000a00 */
[----:B------:R-:W-:Y:S01]  /*0150*/  IMAD.MOV.U32 R24, RZ, RZ, RZ ;  /* 0x000000ffff187224 */ /* 0x000fe200078e00ff */
[----:B------:R-:W4:Y:S01]  /*0160*/  LDCU.128 UR4, c[0x0][0x380] ;  /* 0x00007000ff0477ac */ /* 0x000f220008000c00 */
[----:B0-----:R-:W-:-:S13]  /*0170*/  ISETP.GE.AND P1, PT, R0, R5, PT ;  /* 0x000000050000720c */ /* 0x001fda0003f26270 */
[----:B------:R-:W-:Y:S01]  /*0180*/  @!P1 IMAD.IADD R9, R3, 0x1, R0 ;  /* 0x0000000103099824 */ /* 0x000fe200078e0200 */
[----:B------:R-:W0:Y:S03]  /*0190*/  @!P1 LDC.64 R12, c[0x0][0x3a0] ;  /* 0x0000e800ff0c9b82 */ /* 0x000e260000000a00 */
[----:B-1----:R-:W-:-:S04]  /*01a0*/  @!P1 IMAD.WIDE.U32 R6, R9, 0x8, R6 ;  /* 0x0000000809069825 */ /* 0x002fc800078e0006 */
[----:B---3--:R-:W-:Y:S02]  /*01b0*/  @!P1 IMAD.WIDE.U32 R10, R9, 0x8, R10 ;  /* 0x00000008090a9825 */ /* 0x008fe400078e000a */
[----:B------:R-:W3:Y:S04]  /*01c0*/  @!P1 LDG.E.64 R6, desc[UR12][R6.64] ;  /* 0x0000000c06069981 */ /* 0x000ee8000c1e1b00 */
[----:B------:R-:W3:Y:S01]  /*01d0*/  @!P1 LDG.E.64 R10, desc[UR12][R10.64] ;  /* 0x0000000c0a0a9981 */ /* 0x000ee2000c1e1b00 */
[----:B------:R-:W-:Y:S01]  /*01e0*/  IMAD.MOV.U32 R2, RZ, RZ, R0 ;  /* 0x000000ffff027224 */ /* 0x000fe200078e0000 */
[----:B------:R-:W-:Y:S01]  /*01f0*/  PRMT R22, RZ, 0x7610, R22 ;  /* 0x00007610ff167816 */ /* 0x000fe20000000016 */
[----:B------:R-:W-:Y:S01]  /*0200*/  @!P1 VIADD R2, R0, 0x100 ;  /* 0x0000010000029836 */ /* 0x000fe20000000000 */
[----:B------:R-:W-:Y:S01]  /*0210*/  BSSY.RECONVERGENT B1, `(.L_x_66) ;  /* 0x000014d000017945 */ /* 0x000fe20003800200 */
[----:B------:R-:W-:-:S03]  /*0220*/  IMAD.MOV.U32 R23, RZ, RZ, RZ ;  /* 0x000000ffff177224 */ /* 0x000fc600078e00ff */
[----:B------:R-:W-:Y:S02]  /*0230*/  ISETP.GE.AND P2, PT, R2, R5, PT ;  /* 0x000000050200720c */ /* 0x000fe40003f46270 */
[----:B0-----:R-:W-:-:S05]  /*0240*/  @!P1 IADD3 R24, P3, PT, R9, R12, RZ ;  /* 0x0000000c09189210 */ /* 0x001fca0007f7e0ff */
[----:B------:R-:W-:Y:S01]  /*0250*/  @!P1 IMAD.X R23, RZ, RZ, R13, P3 ;  /* 0x000000ffff179224 */ /* 0x000fe200018e060d */
[----:B---3--:R-:W-:-:S06]  /*0260*/  @!P1 DSETP.NEU.AND P0, PT, R6, R10, PT ;  /* 0x0000000a0600922a */ /* 0x008fcc0003f0d000 */
[----:B------:R-:W-:-:S04]  /*0270*/  @!P1 SEL R4, RZ, 0x1, !P0 ;  /* 0x00000001ff049807 */ /* 0x000fc80004000000 */
[----:B------:R-:W-:Y:S01]  /*0280*/  @!P1 PRMT R22, R4, 0x7610, R22 ;  /* 0x0000761004169816 */ /* 0x000fe20000000016 */
[----:B--2-4-:R-:W-:Y:S06]  /*0290*/  @P2 BRA `(.L_x_67) ;  /* 0x0000001400102947 */ /* 0x014fec0003800000 */
[----:B------:R-:W-:Y:S01]  /*02a0*/  LOP3.LUT R7, RZ, R2, RZ, 0x33, !PT ;  /* 0x00000002ff077212 */ /* 0x000fe200078e33ff */
[----:B------:R-:W-:Y:S04]  /*02b0*/  BSSY.RECONVERGENT B2, `(.L_x_68) ;  /* 0x00000a0000027945 */ /* 0x000fe80003800200 */
[----:B------:R-:W-:-:S04]  /*02c0*/  IMAD.IADD R4, R7, 0x1, R8 ;  /* 0x0000000107047824 */ /* 0x000fc800078e0208 */
[----:B------:R-:W-:-:S05]  /*02d0*/  IMAD.IADD R18, R4, 0x1, -R3 ;  /* 0x0000000104127824 */ /* 0x000fca00078e0a03 */
[C---:B------:R-:W-:Y:S02]  /*02e0*/  ISETP.GE.U32.AND P0, PT, R18.reuse, 0x700, PT ;  /* 0x000007001200780c */ /* 0x040fe40003f06070 */
[----:B------:R-:W-:-:S04]  /*02f0*/  LEA.HI R18, R18, 0x1, RZ, 0x18 ;  /* 0x0000000112127811 */ /* 0x000fc800078fc0ff */
[----:B------:R-:W-:-:S07]  /*0300*/  LOP3.LUT R19, R18, 0x7, RZ, 0xc0, !PT ;  /* 0x0000000712137812 */ /* 0x000fce00078ec0ff */
[----:B------:R-:W-:Y:S05]  /*0310*/  @!P0 BRA `(.L_x_69) ;  /* 0x0000000800648947 */ /* 0x000fea0003800000 */
[----:B------:R-:W-:Y:S01]  /*0320*/  LOP3.LUT R21, R18, 0x1fffff8, RZ, 0xc0, !PT ;  /* 0x01fffff812157812 */ /* 0x000fe200078ec0ff */
[----:B------:R-:W-:Y:S01]  /*0330*/  BSSY.RECONVERGENT B3, `(.L_x_70) ;  /* 0x0000096000037945 */ /* 0x000fe20003800200 */
[----:B------:R-:W-:-:S03]  /*0340*/  VIADD R20, R2, 0x400 ;  /* 0x0000040002147836 */ /* 0x000fc60000000000 */
[----:B------:R-:W-:-:S07]  /*0350*/  IMAD.MOV R21, RZ, RZ, -R21 ;  /* 0x000000ffff157224 */ /* 0x000fce00078e0a15 */
.L_x_71:
[----:B------:R-:W-:-:S05]  /*0360*/  VIADD R2, R20, 0xfffffc00 ;  /* 0xfffffc0014027836 */ /* 0x000fca0000000000 */
[----:B------:R-:W-:-:S04]  /*0370*/  IADD3 R27, P0, PT, R3, R2, RZ ;  /* 0x00000002031b7210 */ /* 0x000fc80007f1e0ff */
[----:B------:R-:W-:Y:S01]  /*0380*/  LEA.HI.X.SX32 R2, R2, RZ, 0x1, P0 ;  /* 0x000000ff02027211 */ /* 0x000fe200000f0eff */
[----:B------:R-:W-:-:S03]  /*0390*/  IMAD.SHL.U32 R8, R27, 0x8, RZ ;  /* 0x000000081b087824 */ /* 0x000fc600078e00ff */
[----:B------:R-:W-:Y:S02]  /*03a0*/  SHF.L.U64.HI R9, R27, 0x3, R2 ;  /* 0x000000031b097819 */ /* 0x000fe40000010202 */
[C---:B------:R-:W-:Y:S02]  /*03b0*/  IADD3 R6, P0, PT, R8.reuse, UR4, RZ ;  /* 0x0000000408067c10 */ /* 0x040fe4000ff1e0ff */
[----:B------:R-:W-:Y:S02]  /*03c0*/  IADD3 R8, P1, PT, R8, UR6, RZ ;  /* 0x0000000608087c10 */ /* 0x000fe4000ff3e0ff */
[C---:B------:R-:W-:Y:S02]  /*03d0*/  IADD3.X R7, PT, PT, R9.reuse, UR5, RZ, P0, !PT ;  /* 0x0000000509077c10 */ /* 0x040fe400087fe4ff */
[----:B------:R-:W-:-:S03]  /*03e0*/  IADD3.X R9, PT, PT, R9, UR7, RZ, P1, !PT ;  /* 0x0000000709097c10 */ /* 0x000fc60008ffe4ff */
[----:B------:R-:W2:Y:S04]  /*03f0*/  LDG.E.64 R10, desc[UR12][R6.64] ;  /* 0x0000000c060a7981 */ /* 0x000ea8000c1e1b00 */
[----:B------:R-:W2:Y:S04]  /*0400*/  LDG.E.64 R12, desc[UR12][R8.64] ;  /* 0x0000000c080c7981 */ /* 0x000ea8000c1e1b00 */
[----:B------:R-:W3:Y:S04]  /*0410*/  LDG.E.64 R14, desc[UR12][R6.64+0x800] ;  /* 0x0008000c060e7981 */ /* 0x000ee8000c1e1b00 */
[----:B------:R-:W3:Y:S01]  /*0420*/  LDG.E.64 R16, desc[UR12][R8.64+0x800] ;  /* 0x0008000c08107981 */ /* 0x000ee2000c1e1b00 */
[----:B------:R-:W-:Y:S01]  /*0430*/  LOP3.LUT P5, RZ, R22, 0xff, RZ, 0xc0, !PT ;  /* 0x000000ff16ff7812 */ /* 0x000fe200078ac0ff */
[----:B--2---:R-:W-:-:S12]  /*0440*/  DSETP.NEU.AND P0, PT, R10, R12, PT ;  /* 0x0000000c0a00722a */ /* 0x004fd80003f0d000 */
[----:B------:R-:W-:Y:S01]  /*0450*/  DSETP.NEU.AND P1, PT, R10, R12, P5 ;  /* 0x0000000c0a00722a */ /* 0x000fe20002f2d000 */
[----:B------:R-:W2:Y:S04]  /*0460*/  LDG.E.64 R12, desc[UR12][R6.64+0x1000] ;  /* 0x0010000c060c7981 */ /* 0x000ea8000c1e1b00 */
[----:B------:R-:W2:Y:S01]  /*0470*/  LDG.E.64 R10, desc[UR12][R8.64+0x1000] ;  /* 0x0010000c080a7981 */ /* 0x000ea2000c1e1b00 */
[----:B------:R-:W-:Y:S01]  /*0480*/  @!P5 SEL R22, RZ, 0x1, !P0 ;  /* 0x00000001ff16d807 */ /* 0x000fe20004000000 */
[----:B---3--:R-:W-:-:S03]  /*0490*/  DSETP.NEU.AND P0, PT, R14, R16, PT ;  /* 0x000000100e00722a */ /* 0x008fc60003f0d000 */
[----:B------:R-:W-:-:S04]  /*04a0*/  SEL R22, R22, 0x1, !P1 ;  /* 0x0000000116167807 */ /* 0x000fc80004800000 */
[----:B------:R-:W-:-:S13]  /*04b0*/  LOP3.LUT P4, RZ, R22, 0xff, RZ, 0xc0, !PT ;  /* 0x000000ff16ff7812 */ /* 0x000fda000788c0ff */
[----:B------:R-:W-:Y:S01]  /*04c0*/  DSETP.NEU.AND P3, PT, R14, R16, P4 ;  /* 0x000000100e00722a */ /* 0x000fe2000276d000 */
[----:B------:R-:W-:Y:S01]  /*04d0*/  @!P4 SEL R22, RZ, 0x1, !P0 ;  /* 0x00000001ff16c807 */ /* 0x000fe20004000000 */
[----:B------:R-:W3:Y:S01]  /*04e0*/  LDG.E.64 R14, desc[UR12][R8.64+0x2000] ;  /* 0x0020000c080e7981 */ /* 0x000ee2000c1e1b00 */
[----:B------:R-:W-:-:S03]  /*04f0*/  IADD3 R27, P0, PT, R27, UR8, RZ ;  /* 0x000000081b1b7c10 */ /* 0x000fc6000ff1e0ff */
[----:B------:R-:W-:Y:S02]  /*0500*/  SEL R16, R22, 0x1, !P3 ;  /* 0x0000000116107807 */ /* 0x000fe40005800000 */
[----:B------:R-:W-:Y:S02]  /*0510*/  IADD3.X R22, PT, PT, R2, UR9, RZ, P0, !PT ;  /* 0x0000000902167c10 */ /* 0x000fe400087fe4ff */
[----:B------:R-:W-:Y:S02]  /*0520*/  LOP3.LUT P2, RZ, R16, 0xff, RZ, 0xc0, !PT ;  /* 0x000000ff10ff7812 */ /* 0x000fe4000784c0ff */
[----:B------:R-:W-:-:S04]  /*0530*/  ISETP.LT.U32.AND P0, PT, R27, R24, PT ;  /* 0x000000181b00720c */ /* 0x000fc80003f01070 */
[----:B------:R-:W-:-:S04]  /*0540*/  ISETP.LT.AND.EX P0, PT, R22, R23, PT, P0 ;  /* 0x000000171600720c */ /* 0x000fc80003f01300 */
[CC--:B------:R-:W-:Y:S02]  /*0550*/  SEL R17, R27.reuse, R24.reuse, P0 ;  /* 0x000000181b117207 */ /* 0x0c0fe40000000000 */
[----:B------:R-:W-:Y:S02]  /*0560*/  SEL R2, R22, R23, P0 ;  /* 0x0000001716027207 */ /* 0x000fe40000000000 */
[----:B------:R-:W-:Y:S02]  /*0570*/  @!P1 SEL R17, R27, R24, !P5 ;  /* 0x000000181b119207 */ /* 0x000fe40006800000 */
[----:B------:R-:W3:Y:S01]  /*0580*/  LDG.E.64 R26, desc[UR12][R6.64+0x2000] ;  /* 0x0020000c061a7981 */ /* 0x000ee2000c1e1b00 */
[C-C-:B--2---:R-:W-:Y:S02]  /*0590*/  DSETP.NEU.AND P6, PT, R12.reuse, R10.reuse, PT ;  /* 0x0000000a0c00722a */ /* 0x144fe40003fcd000 */
[----:B------:R-:W-:Y:S01]  /*05a0*/  DSETP.NEU.AND P0, PT, R12, R10, P2 ;  /* 0x0000000a0c00722a */ /* 0x000fe2000170d000 */
[----:B------:R-:W2:Y:S04]  /*05b0*/  LDG.E.64 R12, desc[UR12][R6.64+0x1800] ;  /* 0x0018000c060c7981 */ /* 0x000ea8000c1e1b00 */
[----:B------:R-:W2:Y:S01]  /*05c0*/  LDG.E.64 R10, desc[UR12][R8.64+0x1800] ;  /* 0x0018000c080a7981 */ /* 0x000ea2000c1e1b00 */
[----:B------:R-:W-:Y:S01]  /*05d0*/  VIADD R24, R20, 0xfffffd00 ;  /* 0xfffffd0014187836 */ /* 0x000fe20000000000 */
[----:B------:R-:W-:-:S02]  /*05e0*/  @!P2 SEL R16, RZ, 0x1, !P6 ;  /* 0x00000001ff10a807 */ /* 0x000fc40007000000 */
[----:B------:R-:W-:Y:S02]  /*05f0*/  @!P1 SEL R2, R22, R23, !P5 ;  /* 0x0000001716029207 */ /* 0x000fe40006800000 */
[----:B------:R-:W-:Y:S02]  /*0600*/  SHF.R.S32.HI R22, RZ, 0x1f, R24 ;  /* 0x0000001fff167819 */ /* 0x000fe40000011418 */
[----:B------:R-:W-:Y:S02]  /*0610*/  IADD3 R24, P1, P5, R24, UR8, R3 ;  /* 0x0000000818187c10 */ /* 0x000fe4000fd3e003 */
[----:B------:R-:W-:Y:S02]  /*0620*/  SEL R16, R16, 0x1, !P0 ;  /* 0x0000000110107807 */ /* 0x000fe40004000000 */
[----:B------:R-:W-:Y:S02]  /*0630*/  IADD3.X R29, PT, PT, R22, UR9, RZ, P1, P5 ;  /* 0x00000009161d7c10 */ /* 0x000fe40008fea4ff */
[----:B------:R-:W-:-:S02]  /*0640*/  LOP3.LUT P5, RZ, R16, 0xff, RZ, 0xc0, !PT ;  /* 0x000000ff10ff7812 */ /* 0x000fc400078ac0ff */
[----:B------:R-:W-:-:S04]  /*0650*/  ISETP.LT.U32.AND P1, PT, R24, R17, PT ;  /* 0x000000111800720c */ /* 0x000fc80003f21070 */
[----:B------:R-:W-:-:S04]  /*0660*/  ISETP.LT.AND.EX P1, PT, R29, R2, PT, P1 ;  /* 0x000000021d00720c */ /* 0x000fc80003f21310 */
[CC--:B------:R-:W-:Y:S02]  /*0670*/  SEL R22, R24.reuse, R17.reuse, P1 ;  /* 0x0000001118167207 */ /* 0x0c0fe40000800000 */
[CC--:B------:R-:W-:Y:S02]  /*0680*/  SEL R23, R29.reuse, R2.reuse, P1 ;  /* 0x000000021d177207 */ /* 0x0c0fe40000800000 */
[----:B------:R-:W-:Y:S02]  /*0690*/  @!P3 SEL R23, R29, R2, !P4 ;  /* 0x000000021d17b207 */ /* 0x000fe40006000000 */
[----:B------:R-:W-:Y:S01]  /*06a0*/  @!P3 SEL R22, R24, R17, !P4 ;  /* 0x000000111816b207 */ /* 0x000fe20006000000 */
[C-C-:B--2---:R-:W-:Y:S02]  /*06b0*/  DSETP.NEU.AND P6, PT, R12.reuse, R10.reuse, PT ;  /* 0x0000000a0c00722a */ /* 0x144fe40003fcd000 */
[----:B------:R-:W-:Y:S01]  /*06c0*/  DSETP.NEU.AND P1, PT, R12, R10, P5 ;  /* 0x0000000a0c00722a */ /* 0x000fe20002f2d000 */
[----:B------:R-:W-:-:S03]  /*06d0*/  VIADD R10, R20, 0xfffffe00 ;  /* 0xfffffe00140a7836 */ /* 0x000fc60000000000 */
[----:B------:R-:W-:Y:S02]  /*06e0*/  @!P5 SEL R16, RZ, 0x1, !P6 ;  /* 0x00000001ff10d807 */ /* 0x000fe40007000000 */
[----:B------:R-:W-:Y:S02]  /*06f0*/  SHF.R.S32.HI R11, RZ, 0x1f, R10 ;  /* 0x0000001fff0b7819 */ /* 0x000fe4000001140a */
[----:B------:R-:W-:Y:S02]  /*0700*/  SEL R2, R16, 0x1, !P1 ;  /* 0x0000000110027807 */ /* 0x000fe40004800000 */
[----:B------:R-:W-:Y:S01]  /*0710*/  IADD3 R13, P3, P6, R10, UR8, R3 ;  /* 0x000000080a0d7c10 */ /* 0x000fe2000fe7e003 */
[----:B------:R-:W2:Y:S01]  /*0720*/  LDG.E.64 R16, desc[UR12][R6.64+0x2800] ;  /* 0x0028000c06107981 */ /* 0x000ea2000c1e1b00 */
[----:B------:R-:W-:Y:S02]  /*0730*/  LOP3.LUT P4, RZ, R2, 0xff, RZ, 0xc0, !PT ;  /* 0x000000ff02ff7812 */ /* 0x000fe4000788c0ff */
[----:B------:R-:W-:-:S02]  /*0740*/  IADD3.X R28, PT, PT, R11, UR9, RZ, P3, P6 ;  /* 0x000000090b1c7c10 */ /* 0x000fc40009fec4ff */
[----:B------:R-:W-:Y:S01]  /*0750*/  ISETP.LT.U32.AND P3, PT, R13, R22, PT ;  /* 0x000000160d00720c */ /* 0x000fe20003f61070 */
[----:B------:R-:W2:Y:S03]  /*0760*/  LDG.E.64 R10, desc[UR12][R8.64+0x2800] ;  /* 0x0028000c080a7981 */ /* 0x000ea6000c1e1b00 */
[----:B------:R-:W-:Y:S01]  /*0770*/  ISETP.LT.AND.EX P3, PT, R28, R23, PT, P3 ;  /* 0x000000171c00720c */ /* 0x000fe20003f61330 */
[----:B---3--:R-:W-:-:S03]  /*0780*/  DSETP.NEU.AND P6, PT, R26, R14, PT ;  /* 0x0000000e1a00722a */ /* 0x008fc60003fcd000 */
[CC--:B------:R-:W-:Y:S02]  /*0790*/  SEL R12, R13.reuse, R22.reuse, P3 ;  /* 0x000000160d0c7207 */ /* 0x0c0fe40001800000 */
[-C--:B------:R-:W-:Y:S01]  /*07a0*/  SEL R24, R28, R23.reuse, P3 ;  /* 0x000000171c187207 */ /* 0x080fe20001800000 */
[----:B------:R-:W-:Y:S01]  /*07b0*/  DSETP.NEU.AND P3, PT, R26, R14, P4 ;  /* 0x0000000e1a00722a */ /* 0x000fe2000276d000 */
[----:B------:R-:W-:Y:S01]  /*07c0*/  VIADD R14, R20, 0xffffff00 ;  /* 0xffffff00140e7836 */ /* 0x000fe20000000000 */
[----:B------:R-:W-:Y:S01]  /*07d0*/  @!P0 SEL R12, R13, R22, !P2 ;  /* 0x000000160d0c8207 */ /* 0x000fe20005000000 */
[----:B------:R-:W3:Y:S01]  /*07e0*/  LDG.E.64 R26, desc[UR12][R8.64+0x3800] ;  /* 0x0038000c081a7981 */ /* 0x000ee2000c1e1b00 */
[----:B------:R-:W-:Y:S02]  /*07f0*/  @!P0 SEL R24, R28, R23, !P2 ;  /* 0x000000171c188207 */ /* 0x000fe40005000000 */
[----:B------:R-:W-:Y:S01]  /*0800*/  SHF.R.S32.HI R29, RZ, 0x1f, R14 ;  /* 0x0000001fff1d7819 */ /* 0x000fe2000001140e */
[----:B------:R-:W3:Y:S01]  /*0810*/  LDG.E.64 R22, desc[UR12][R6.64+0x3800] ;  /* 0x0038000c06167981 */ /* 0x000ee2000c1e1b00 */
[----:B------:R-:W-:-:S03]  /*0820*/  IADD3 R13, P0, P2, R14, UR8, R3 ;  /* 0x000000080e0d7c10 */ /* 0x000fc6000fa1e003 */
[----:B------:R0:W4:Y:S01]  /*0830*/  LDG.E.64 R14, desc[UR12][R8.64+0x3000] ;  /* 0x0030000c080e7981 */ /* 0x000122000c1e1b00 */
[----:B------:R-:W-:Y:S02]  /*0840*/  IADD3.X R29, PT, PT, R29, UR9, RZ, P0, P2 ;  /* 0x000000091d1d7c10 */ /* 0x000fe400087e44ff */
[----:B------:R-:W-:-:S04]  /*0850*/  ISETP.LT.U32.AND P0, PT, R13, R12, PT ;  /* 0x0000000c0d00720c */ /* 0x000fc80003f01070 */
[----:B------:R-:W-:-:S04]  /*0860*/  ISETP.LT.AND.EX P0, PT, R29, R24, PT, P0 ;  /* 0x000000181d00720c */ /* 0x000fc80003f01300 */
[CC--:B------:R-:W-:Y:S02]  /*0870*/  SEL R28, R13.reuse, R12.reuse, P0 ;  /* 0x0000000c0d1c7207 */ /* 0x0c0fe40000000000 */
[----:B------:R-:W-:Y:S02]  /*0880*/  @!P1 SEL R28, R13, R12, !P5 ;  /* 0x0000000c0d1c9207 */ /* 0x000fe40006800000 */
[----:B------:R1:W4:Y:S01]  /*0890*/  LDG.E.64 R12, desc[UR12][R6.64+0x3000] ;  /* 0x0030000c060c7981 */ /* 0x000322000c1e1b00 */
[----:B------:R-:W-:-:S04]  /*08a0*/  @!P4 SEL R2, RZ, 0x1, !P6 ;  /* 0x00000001ff02c807 */ /* 0x000fc80007000000 */
[----:B0-----:R-:W-:-:S04]  /*08b0*/  SEL R8, R2, 0x1, !P3 ;  /* 0x0000000102087807 */ /* 0x001fc80005800000 */
[----:B------:R-:W-:Y:S02]  /*08c0*/  LOP3.LUT P2, RZ, R8, 0xff, RZ, 0xc0, !PT ;  /* 0x000000ff08ff7812 */ /* 0x000fe4000784c0ff */
[CC--:B------:R-:W-:Y:S02]  /*08d0*/  SEL R2, R29.reuse, R24.reuse, P0 ;  /* 0x000000181d027207 */ /* 0x0c0fe40000000000 */
[----:B------:R-:W-:Y:S01]  /*08e0*/  @!P1 SEL R2, R29, R24, !P5 ;  /* 0x000000181d029207 */ /* 0x000fe20006800000 */
[----:B------:R-:W-:Y:S01]  /*08f0*/  VIADD R21, R21, 0x8 ;  /* 0x0000000815157836 */ /* 0x000fe20000000000 */
[----:B--2---:R-:W-:-:S07]  /*0900*/  DSETP.NEU.AND P5, PT, R16, R10, PT ;  /* 0x0000000a1000722a */ /* 0x004fce0003fad000 */
[----:B------:R-:W-:Y:S01]  /*0910*/  DSETP.NEU.AND P1, PT, R16, R10, P2 ;  /* 0x0000000a1000722a */ /* 0x000fe2000172d000 */
[----:B------:R-:W-:Y:S02]  /*0920*/  SHF.R.S32.HI R10, RZ, 0x1f, R20 ;  /* 0x0000001fff0a7819 */ /* 0x000fe40000011414 */
[----:B------:R-:W-:Y:S02]  /*0930*/  IADD3 R11, P0, P6, R20, UR8, R3 ;  /* 0x00000008140b7c10 */ /* 0x000fe4000fe1e003 */
[----:B------:R-:W-:Y:S02]  /*0940*/  @!P2 SEL R8, RZ, 0x1, !P5 ;  /* 0x00000001ff08a807 */ /* 0x000fe40006800000 */
[----:B------:R-:W-:Y:S02]  /*0950*/  IADD3.X R17, PT, PT, R10, UR9, RZ, P0, P6 ;  /* 0x000000090a117c10 */ /* 0x000fe400087ec4ff */
[----:B------:R-:W-:Y:S01]  /*0960*/  ISETP.LT.U32.AND P0, PT, R11, R28, PT ;  /* 0x0000001c0b00720c */ /* 0x000fe20003f01070 */
[----:B------:R-:W-:Y:S01]  /*0970*/  VIADD R10, R20, 0x100 ;  /* 0x00000100140a7836 */ /* 0x000fe20000000000 */
[----:B------:R-:W-:-:S02]  /*0980*/  SEL R8, R8, 0x1, !P1 ;  /* 0x0000000108087807 */ /* 0x000fc40004800000 */
[----:B------:R-:W-:Y:S02]  /*0990*/  ISETP.LT.AND.EX P0, PT, R17, R2, PT, P0 ;  /* 0x000000021100720c */ /* 0x000fe40003f01300 */
[----:B------:R-:W-:Y:S02]  /*09a0*/  LOP3.LUT P5, RZ, R8, 0xff, RZ, 0xc0, !PT ;  /* 0x000000ff08ff7812 */ /* 0x000fe400078ac0ff */
[CC--:B-1----:R-:W-:Y:S02]  /*09b0*/  SEL R6, R11.reuse, R28.reuse, P0 ;  /* 0x0000001c0b067207 */ /* 0x0c2fe40000000000 */
[----:B------:R-:W-:Y:S02]  /*09c0*/  @!P3 SEL R6, R11, R28, !P4 ;  /* 0x0000001c0b06b207 */ /* 0x000fe40006000000 */
[----:B------:R-:W-:Y:S02]  /*09d0*/  SEL R7, R17, R2, P0 ;  /* 0x0000000211077207 */ /* 0x000fe40000000000 */
[----:B------:R-:W-:-:S02]  /*09e0*/  SHF.R.S32.HI R9, RZ, 0x1f, R10 ;  /* 0x0000001fff097819 */ /* 0x000fc4000001140a */
[----:B------:R-:W-:Y:S02]  /*09f0*/  IADD3 R11, P0, P6, R10, UR8, R3 ;  /* 0x000000080a0b7c10 */ /* 0x000fe4000fe1e003 */
[----:B------:R-:W-:Y:S02]  /*0a00*/  @!P3 SEL R7, R17, R2, !P4 ;  /* 0x000000021107b207 */ /* 0x000fe40006000000 */
[----:B------:R-:W-:Y:S02]  /*0a10*/  IADD3.X R16, PT, PT, R9, UR9, RZ, P0, P6 ;  /* 0x0000000909107c10 */ /* 0x000fe400087ec4ff */
[----:B------:R-:W-:Y:S01]  /*0a20*/  ISETP.LT.U32.AND P0, PT, R11, R6, PT ;  /* 0x000000060b00720c */ /* 0x000fe20003f01070 */
[----:B------:R-:W-:Y:S01]  /*0a30*/  VIADD R10, R20, 0x200 ;  /* 0x00000200140a7836 */ /* 0x000fe20000000000 */
[C-C-:B----4-:R-:W-:Y:S02]  /*0a40*/  DSETP.NEU.AND P4, PT, R12.reuse, R14.reuse, PT ;  /* 0x0000000e0c00722a */ /* 0x150fe40003f8d000 */
[----:B------:R-:W-:Y:S01]  /*0a50*/  ISETP.LT.AND.EX P0, PT, R16, R7, PT, P0 ;  /* 0x000000071000720c */ /* 0x000fe20003f01300 */
[----:B------:R-:W-:Y:S01]  /*0a60*/  DSETP.NEU.AND P3, PT, R12, R14, P5 ;  /* 0x0000000e0c00722a */ /* 0x000fe20002f6d000 */
[----:B------:R-:W-:-:S02]  /*0a70*/  SHF.R.S32.HI R12, RZ, 0x1f, R10 ;  /* 0x0000001fff0c7819 */ /* 0x000fc4000001140a */
[CC--:B------:R-:W-:Y:S02]  /*0a80*/  SEL R2, R11.reuse, R6.reuse, P0 ;  /* 0x000000060b027207 */ /* 0x0c0fe40000000000 */
[----:B------:R-:W-:Y:S02]  /*0a90*/  @!P5 SEL R8, RZ, 0x1, !P4 ;  /* 0x00000001ff08d807 */ /* 0x000fe40006000000 */
[----:B------:R-:W-:Y:S02]  /*0aa0*/  SEL R9, R16, R7, P0 ;  /* 0x0000000710097207 */ /* 0x000fe40000000000 */
[----:B------:R-:W-:Y:S02]  /*0ab0*/  IADD3 R13, P0, P4, R10, UR8, R3 ;  /* 0x000000080a0d7c10 */ /* 0x000fe4000fc1e003 */
[----:B------:R-:W-:Y:S02]  /*0ac0*/  @!P1 SEL R2, R11, R6, !P2 ;  /* 0x000000060b029207 */ /* 0x000fe40005000000 */
[----:B------:R-:W-:-:S02]  /*0ad0*/  SEL R8, R8, 0x1, !P3 ;  /* 0x0000000108087807 */ /* 0x000fc40005800000 */
[----:B------:R-:W-:Y:S02]  /*0ae0*/  IADD3.X R12, PT, PT, R12, UR9, RZ, P0, P4 ;  /* 0x000000090c0c7c10 */ /* 0x000fe400087e84ff */
[----:B------:R-:W-:Y:S02]  /*0af0*/  @!P1 SEL R9, R16, R7, !P2 ;  /* 0x0000000710099207 */ /* 0x000fe40005000000 */
[----:B------:R-:W-:Y:S01]  /*0b00*/  ISETP.LT.U32.AND P0, PT, R13, R2, PT ;  /* 0x000000020d00720c */ /* 0x000fe20003f01070 */
[----:B------:R-:W-:Y:S01]  /*0b10*/  VIADD R6, R20, 0x300 ;  /* 0x0000030014067836 */ /* 0x000fe20000000000 */
[----:B------:R-:W-:Y:S02]  /*0b20*/  LOP3.LUT P1, RZ, R8, 0xff, RZ, 0xc0, !PT ;  /* 0x000000ff08ff7812 */ /* 0x000fe4000782c0ff */
[----:B------:R-:W-:Y:S02]  /*0b30*/  ISETP.LT.AND.EX P0, PT, R12, R9, PT, P0 ;  /* 0x000000090c00720c */ /* 0x000fe40003f01300 */
[----:B------:R-:W-:-:S02]  /*0b40*/  SHF.R.S32.HI R7, RZ, 0x1f, R6 ;  /* 0x0000001fff077819 */ /* 0x000fc40000011406 */
[CC--:B------:R-:W-:Y:S02]  /*0b50*/  SEL R11, R13.reuse, R2.reuse, P0 ;  /* 0x000000020d0b7207 */ /* 0x0c0fe40000000000 */
[-C--:B------:R-:W-:Y:S02]  /*0b60*/  SEL R10, R12, R9.reuse, P0 ;  /* 0x000000090c0a7207 */ /* 0x080fe40000000000 */
[----:B------:R-:W-:Y:S02]  /*0b70*/  IADD3 R6, P0, P4, R6, UR8, R3 ;  /* 0x0000000806067c10 */ /* 0x000fe4000fc1e003 */
[----:B------:R-:W-:Y:S02]  /*0b80*/  @!P3 SEL R11, R13, R2, !P5 ;  /* 0x000000020d0bb207 */ /* 0x000fe40006800000 */
[----:B------:R-:W-:Y:S01]  /*0b90*/  IADD3.X R7, PT, PT, R7, UR9, RZ, P0, P4 ;  /* 0x0000000907077c10 */ /* 0x000fe200087e84ff */
[C-C-:B---3--:R-:W-:Y:S01]  /*0ba0*/  DSETP.NEU.AND P2, PT, R22.reuse, R26.reuse, P1 ;  /* 0x0000001a1600722a */ /* 0x148fe20000f4d000 */
[----:B------:R-:W-:Y:S01]  /*0bb0*/  @!P3 SEL R10, R12, R9, !P5 ;  /* 0x000000090c0ab207 */ /* 0x000fe20006800000 */
[----:B------:R-:W-:Y:S01]  /*0bc0*/  DSETP.NEU.AND P3, PT, R22, R26, PT ;  /* 0x0000001a1600722a */ /* 0x000fe20003f6d000 */
[----:B------:R-:W-:-:S02]  /*0bd0*/  ISETP.NE.AND P4, PT, R21, RZ, PT ;  /* 0x000000ff1500720c */ /* 0x000fc40003f85270 */
[----:B------:R-:W-:-:S03]  /*0be0*/  ISETP.LT.U32.AND P0, PT, R6, R11, PT ;  /* 0x0000000b0600720c */ /* 0x000fc60003f01070 */
[----:B------:R-:W-:Y:S02]  /*0bf0*/  @!P1 SEL R8, RZ, 0x1, !P3 ;  /* 0x00000001ff089807 */ /* 0x000fe40005800000 */
[CC--:B------:R-:W-:Y:S02]  /*0c00*/  ISETP.LT.AND.EX P0, PT, R7.reuse, R10.reuse, PT, P0 ;  /* 0x0000000a0700720c */ /* 0x0c0fe40003f01300 */
[----:B------:R-:W-:Y:S01]  /*0c10*/  SEL R8, R8, 0x1, !P2 ;  /* 0x0000000108087807 */ /* 0x000fe20005000000 */
[----:B------:R-:W-:Y:S01]  /*0c20*/  VIADD R20, R20, 0x800 ;  /* 0x0000080014147836 */ /* 0x000fe20000000000 */
[CC--:B------:R-:W-:Y:S02]  /*0c30*/  SEL R24, R6.reuse, R11.reuse, P0 ;  /* 0x0000000b06187207 */ /* 0x0c0fe40000000000 */
[----:B------:R-:W-:Y:S02]  /*0c40*/  SEL R23, R7, R10, P0 ;  /* 0x0000000a07177207 */ /* 0x000fe40000000000 */
[----:B------:R-:W-:-:S02]  /*0c50*/  @!P2 SEL R24, R6, R11, !P1 ;  /* 0x0000000b0618a207 */ /* 0x000fc40004800000 */
[----:B------:R-:W-:Y:S02]  /*0c60*/  @!P2 SEL R23, R7, R10, !P1 ;  /* 0x0000000a0717a207 */ /* 0x000fe40004800000 */
[----:B------:R-:W-:Y:S01]  /*0c70*/  PRMT R22, R8, 0x7610, R22 ;  /* 0x0000761008167816 */ /* 0x000fe20000000016 */
[----:B------:R-:W-:Y:S06]  /*0c80*/  @P4 BRA `(.L_x_71) ;  /* 0xfffffff400b44947 */ /* 0x000fec000383ffff */
[----:B------:R-:W-:Y:S05]  /*0c90*/  BSYNC.RECONVERGENT B3 ;  /* 0x0000000000037941 */ /* 0x000fea0003800200 */
.L_x_70:
[----:B------:R-:W-:-:S07]  /*0ca0*/  VIADD R2, R20, 0xfffffc00 ;  /* 0xfffffc0014027836 */ /* 0x000fce0000000000 */
.L_x_69:
[----:B------:R-:W-:Y:S05]  /*0cb0*/  BSYNC.RECONVERGENT B2 ;  /* 0x0000000000027941 */ /* 0x000fea0003800200 */
.L_x_68:
[----:B------:R-:W-:-:S13]  /*0cc0*/  ISETP.NE.AND P0, PT, R19, RZ, PT ;  /* 0x000000ff1300720c */ /* 0x000fda0003f05270 */
[----:B------:R-:W-:Y:S05]  /*0cd0*/  @!P0 BRA `(.L_x_67) ;  /* 0x0000000800808947 */ /* 0x000fea0003800000 */
[----:B------:R-:W-:Y:S01]  /*0ce0*/  ISETP.GE.U32.AND P0, PT, R19, 0x4, PT ;  /* 0x000000041300780c */ /* 0x000fe20003f06070 */
[----:B------:R-:W-:Y:S01]  /*0cf0*/  BSSY.RECONVERGENT B2, `(.L_x_72) ;  /* 0x0000051000027945 */ /* 0x000fe20003800200 */
[----:B------:R-:W-:-:S11]  /*0d00*/  LOP3.LUT P1, R26, R18, 0x3, RZ, 0xc0, !PT ;  /* 0x00000003121a7812 */ /* 0x000fd6000782c0ff */
[----:B------:R-:W-:Y:S05]  /*0d10*/  @!P0 BRA `(.L_x_73) ;  /* 0x0000000400388947 */ /* 0x000fea0003800000 */
[----:B------:R-:W0:Y:S01]  /*0d20*/  LDCU.128 UR16, c[0x0][0x380] ;  /* 0x00007000ff1077ac */ /* 0x000e220008000c00 */
[----:B------:R-:W-:Y:S02]  /*0d30*/  IADD3 R27, P0, PT, R3, R2, RZ ;  /* 0x00000002031b7210 */ /* 0x000fe40007f1e0ff */
[----:B------:R-:W-:Y:S01]  /*0d40*/  LOP3.LUT P3, RZ, R22, 0xff, RZ, 0xc0, !PT ;  /* 0x000000ff16ff7812 */ /* 0x000fe2000786c0ff */
[----:B------:R-:W1:Y:S01]  /*0d50*/  LDCU.64 UR10, c[0x0][0x3a0] ;  /* 0x00007400ff0a77ac */ /* 0x000e620008000a00 */
[----:B------:R-:W-:Y:S01]  /*0d60*/  LEA.HI.X.SX32 R28, R2, RZ, 0x1, P0 ;  /* 0x000000ff021c7211 */ /* 0x000fe200000f0eff */
[----:B------:R-:W-:-:S03]  /*0d70*/  IMAD.SHL.U32 R6, R27, 0x8, RZ ;  /* 0x000000081b067824 */ /* 0x000fc600078e00ff */
[----:B------:R-:W-:Y:S02]  /*0d80*/  SHF.L.U64.HI R7, R27, 0x3, R28 ;  /* 0x000000031b077819 */ /* 0x000fe4000001021c */
[C---:B0-----:R-:W-:Y:S02]  /*0d90*/  IADD3 R18, P0, PT, R6.reuse, UR16, RZ ;  /* 0x0000001006127c10 */ /* 0x041fe4000ff1e0ff */
[----:B------:R-:W-:Y:S02]  /*0da0*/  IADD3 R6, P2, PT, R6, UR18, RZ ;  /* 0x0000001206067c10 */ /* 0x000fe4000ff5e0ff */
[C---:B------:R-:W-:Y:S02]  /*0db0*/  IADD3.X R19, PT, PT, R7.reuse, UR17, RZ, P0, !PT ;  /* 0x0000001107137c10 */ /* 0x040fe400087fe4ff */
[----:B------:R-:W-:-:S03]  /*0dc0*/  IADD3.X R7, PT, PT, R7, UR19, RZ, P2, !PT ;  /* 0x0000001307077c10 */ /* 0x000fc600097fe4ff */
[----:B------:R-:W2:Y:S04]  /*0dd0*/  LDG.E.64 R14, desc[UR12][R18.64] ;  /* 0x0000000c120e7981 */ /* 0x000ea8000c1e1b00 */
[----:B------:R-:W2:Y:S04]  /*0de0*/  LDG.E.64 R12, desc[UR12][R6.64] ;  /* 0x0000000c060c7981 */ /* 0x000ea8000c1e1b00 */
[----:B------:R-:W3:Y:S04]  /*0df0*/  LDG.E.64 R8, desc[UR12][R18.64+0x800] ;  /* 0x0008000c12087981 */ /* 0x000ee8000c1e1b00 */
[----:B------:R-:W3:Y:S04]  /*0e00*/  LDG.E.64 R10, desc[UR12][R6.64+0x800] ;  /* 0x0008000c060a7981 */ /* 0x000ee8000c1e1b00 */
[----:B------:R-:W4:Y:S04]  /*0e10*/  LDG.E.64 R16, desc[UR12][R18.64+0x1800] ;  /* 0x0018000c12107981 */ /* 0x000f28000c1e1b00 */
[----:B------:R-:W4:Y:S01]  /*0e20*/  LDG.E.64 R20, desc[UR12][R6.64+0x1800] ;  /* 0x0018000c06147981 */ /* 0x000f22000c1e1b00 */
[----:B--2---:R-:W-:-:S02]  /*0e30*/  DSETP.NEU.AND P0, PT, R14, R12, PT ;  /* 0x0000000c0e00722a */ /* 0x004fc40003f0d000 */
[----:B------:R-:W-:Y:S01]  /*0e40*/  DSETP.NEU.AND P4, PT, R14, R12, P3 ;  /* 0x0000000c0e00722a */ /* 0x000fe20001f8d000 */
[----:B------:R-:W2:Y:S04]  /*0e50*/  LDG.E.64 R12, desc[UR12][R18.64+0x1000] ;  /* 0x0010000c120c7981 */ /* 0x000ea8000c1e1b00 */
[----:B------:R0:W2:Y:S01]  /*0e60*/  LDG.E.64 R14, desc[UR12][R6.64+0x1000] ;  /* 0x0010000c060e7981 */ /* 0x0000a2000c1e1b00 */
[----:B------:R-:W-:-:S04]  /*0e70*/  @!P3 SEL R22, RZ, 0x1, !P0 ;  /* 0x00000001ff16b807 */ /* 0x000fc80004000000 */
[----:B------:R-:W-:-:S04]  /*0e80*/  SEL R22, R22, 0x1, !P4 ;  /* 0x0000000116167807 */ /* 0x000fc80006000000 */
[----:B------:R-:W-:Y:S01]  /*0e90*/  LOP3.LUT P2, RZ, R22, 0xff, RZ, 0xc0, !PT ;  /* 0x000000ff16ff7812 */ /* 0x000fe2000784c0ff */
[----:B---3--:R-:W-:Y:S01]  /*0ea0*/  DSETP.NEU.AND P5, PT, R8, R10, PT ;  /* 0x0000000a0800722a */ /* 0x008fe20003fad000 */
[----:B-1----:R-:W-:-:S04]  /*0eb0*/  IADD3 R27, P0, PT, R27, UR10, RZ ;  /* 0x0000000a1b1b7c10 */ /* 0x002fc8000ff1e0ff */
[----:B------:R-:W-:Y:S02]  /*0ec0*/  IADD3.X R28, PT, PT, R28, UR11, RZ, P0, !PT ;  /* 0x0000000b1c1c7c10 */ /* 0x000fe400087fe4ff */
[----:B------:R-:W-:-:S05]  /*0ed0*/  ISETP.LT.U32.AND P0, PT, R27, R24, PT ;  /* 0x000000181b00720c */ /* 0x000fca0003f01070 */
[----:B------:R-:W-:Y:S01]  /*0ee0*/  DSETP.NEU.AND P6, PT, R8, R10, P2 ;  /* 0x0000000a0800722a */ /* 0x000fe200017cd000 */
[----:B------:R-:W-:Y:S02]  /*0ef0*/  @!P2 SEL R22, RZ, 0x1, !P5 ;  /* 0x00000001ff16a807 */ /* 0x000fe40006800000 */
[-C--:B------:R-:W-:Y:S01]  /*0f00*/  ISETP.LT.AND.EX P0, PT, R28, R23.reuse, PT, P0 ;  /* 0x000000171c00720c */ /* 0x080fe20003f01300 */
[----:B------:R-:W-:Y:S02]  /*0f10*/  VIADD R10, R2, 0x100 ;  /* 0x00000100020a7836 */ /* 0x000fe40000000000 */
[----:B------:R-:W-:Y:S02]  /*0f20*/  SEL R8, R22, 0x1, !P6 ;  /* 0x0000000116087807 */ /* 0x000fe40007000000 */
[----:B0-----:R-:W-:Y:S02]  /*0f30*/  SEL R7, R27, R24, P0 ;  /* 0x000000181b077207 */ /* 0x001fe40000000000 */
[----:B------:R-:W-:-:S02]  /*0f40*/  SEL R6, R28, R23, P0 ;  /* 0x000000171c067207 */ /* 0x000fc40000000000 */
[----:B------:R-:W-:Y:S02]  /*0f50*/  @!P4 SEL R7, R27, R24, !P3 ;  /* 0x000000181b07c207 */ /* 0x000fe40005800000 */
[----:B------:R-:W-:Y:S02]  /*0f60*/  @!P4 SEL R6, R28, R23, !P3 ;  /* 0x000000171c06c207 */ /* 0x000fe40005800000 */
[----:B------:R-:W-:Y:S02]  /*0f70*/  LOP3.LUT P3, RZ, R8, 0xff, RZ, 0xc0, !PT ;  /* 0x000000ff08ff7812 */ /* 0x000fe4000786c0ff */
[----:B------:R-:W-:Y:S02]  /*0f80*/  SHF.R.S32.HI R9, RZ, 0x1f, R10 ;  /* 0x0000001fff097819 */ /* 0x000fe4000001140a */
[----:B------:R-:W-:-:S04]  /*0f90*/  IADD3 R18, P0, P4, R10, UR10, R3 ;  /* 0x0000000a0a127c10 */ /* 0x000fc8000fc1e003 */
[----:B------:R-:W-:Y:S02]  /*0fa0*/  IADD3.X R19, PT, PT, R9, UR11, RZ, P0, P4 ;  /* 0x0000000b09137c10 */ /* 0x000fe400087e84ff */
[----:B------:R-:W-:Y:S01]  /*0fb0*/  ISETP.LT.U32.AND P0, PT, R18, R7, PT ;  /* 0x000000071200720c */ /* 0x000fe20003f01070 */
[----:B------:R-:W-:-:S03]  /*0fc0*/  VIADD R10, R2, 0x200 ;  /* 0x00000200020a7836 */ /* 0x000fc60000000000 */
[----:B------:R-:W-:Y:S02]  /*0fd0*/  ISETP.LT.AND.EX P0, PT, R19, R6, PT, P0 ;  /* 0x000000061300720c */ /* 0x000fe40003f01300 */
[----:B------:R-:W-:Y:S01]  /*0fe0*/  SHF.R.S32.HI R9, RZ, 0x1f, R10 ;  /* 0x0000001fff097819 */ /* 0x000fe2000001140a */
[C-C-:B--2---:R-:W-:Y:S02]  /*0ff0*/  DSETP.NEU.AND P4, PT, R12.reuse, R14.reuse, PT ;  /* 0x0000000e0c00722a */ /* 0x144fe40003f8d000 */
[----:B------:R-:W-:Y:S01]  /*1000*/  DSETP.NEU.AND P5, PT, R12, R14, P3 ;  /* 0x0000000e0c00722a */ /* 0x000fe20001fad000 */
[----:B------:R-:W-:-:S03]  /*1010*/  SEL R14, R18, R7, P0 ;  /* 0x00000007120e7207 */ /* 0x000fc60000000000 */
[----:B------:R-:W-:Y:S02]  /*1020*/  @!P3 SEL R8, RZ, 0x1, !P4 ;  /* 0x00000001ff08b807 */ /* 0x000fe40006000000 */
[----:B------:R-:W-:Y:S02]  /*1030*/  SEL R13, R19, R6, P0 ;  /* 0x00000006130d7207 */ /* 0x000fe40000000000 */
[----:B------:R-:W-:Y:S02]  /*1040*/  IADD3 R11, P0, P4, R10, UR10, R3 ;  /* 0x0000000a0a0b7c10 */ /* 0x000fe4000fc1e003 */
[----:B------:R-:W-:Y:S02]  /*1050*/  @!P6 SEL R14, R18, R7, !P2 ;  /* 0x00000007120ee207 */ /* 0x000fe40005000000 */
[----:B------:R-:W-:Y:S02]  /*1060*/  SEL R8, R8, 0x1, !P5 ;  /* 0x0000000108087807 */ /* 0x000fe40006800000 */
[----:B------:R-:W-:-:S02]  /*1070*/  IADD3.X R12, PT, PT, R9, UR11, RZ, P0, P4 ;  /* 0x0000000b090c7c10 */ /* 0x000fc400087e84ff */
[----:B------:R-:W-:Y:S02]  /*1080*/  @!P6 SEL R13, R19, R6, !P2 ;  /* 0x00000006130de207 */ /* 0x000fe40005000000 */
[CC--:B------:R-:W-:Y:S01]  /*1090*/  ISETP.LT.U32.AND P0, PT, R11.reuse, R14.reuse, PT ;  /* 0x0000000e0b00720c */ /* 0x0c0fe20003f01070 */
[----:B------:R-:W-:Y:S01]  /*10a0*/  VIADD R6, R2, 0x300 ;  /* 0x0000030002067836 */ /* 0x000fe20000000000 */
[----:B------:R-:W-:Y:S02]  /*10b0*/  LOP3.LUT P2, RZ, R8, 0xff, RZ, 0xc0, !PT ;  /* 0x000000ff08ff7812 */ /* 0x000fe4000784c0ff */
[----:B------:R-:W-:Y:S02]  /*10c0*/  ISETP.LT.AND.EX P0, PT, R12, R13, PT, P0 ;  /* 0x0000000d0c00720c */ /* 0x000fe40003f01300 */
[----:B------:R-:W-:Y:S02]  /*10d0*/  SHF.R.S32.HI R7, RZ, 0x1f, R6 ;  /* 0x0000001fff077819 */ /* 0x000fe40000011406 */
[----:B------:R-:W-:-:S02]  /*10e0*/  SEL R9, R11, R14, P0 ;  /* 0x0000000e0b097207 */ /* 0x000fc40000000000 */
[-C--:B------:R-:W-:Y:S02]  /*10f0*/  SEL R10, R12, R13.reuse, P0 ;  /* 0x0000000d0c0a7207 */ /* 0x080fe40000000000 */
[----:B------:R-:W-:Y:S02]  /*1100*/  IADD3 R6, P0, P4, R6, UR10, R3 ;  /* 0x0000000a06067c10 */ /* 0x000fe4000fc1e003 */
[----:B------:R-:W-:Y:S02]  /*1110*/  @!P5 SEL R9, R11, R14, !P3 ;  /* 0x0000000e0b09d207 */ /* 0x000fe40005800000 */
[----:B------:R-:W-:Y:S01]  /*1120*/  @!P5 SEL R10, R12, R13, !P3 ;  /* 0x0000000d0c0ad207 */ /* 0x000fe20005800000 */
[C-C-:B----4-:R-:W-:Y:S01]  /*1130*/  DSETP.NEU.AND P3, PT, R16.reuse, R20.reuse, P2 ;  /* 0x000000141000722a */ /* 0x150fe2000176d000 */
[----:B------:R-:W-:Y:S01]  /*1140*/  IADD3.X R7, PT, PT, R7, UR11, RZ, P0, P4 ;  /* 0x0000000b07077c10 */ /* 0x000fe200087e84ff */
[----:B------:R-:W-:Y:S01]  /*1150*/  DSETP.NEU.AND P4, PT, R16, R20, PT ;  /* 0x000000141000722a */ /* 0x000fe20003f8d000 */
[----:B------:R-:W-:-:S05]  /*1160*/  ISETP.LT.U32.AND P0, PT, R6, R9, PT ;  /* 0x000000090600720c */ /* 0x000fca0003f01070 */
        /* <DEDUP_REMOVED lines=8> */
[----:B------:R-:W-:-:S07]  /*11f0*/  PRMT R22, R8, 0x7610, R22 ;  /* 0x0000761008167816 */ /* 0x000fce0000000016 */
.L_x_73:
[----:B------:R-:W-:Y:S05]  /*1200*/  BSYNC.RECONVERGENT B2 ;  /* 0x0000000000027941 */ /* 0x000fea0003800200 */
.L_x_72:
[----:B------:R-:W-:Y:S05]  /*1210*/  @!P1 BRA `(.L_x_67) ;  /* 0x0000000400309947 */ /* 0x000fea0003800000 */
[----:B------:R-:W-:Y:S01]  /*1220*/  ISETP.NE.AND P0, PT, R26, 0x1, PT ;  /* 0x000000011a00780c */ /* 0x000fe20003f05270 */
[----:B------:R-:W-:Y:S01]  /*1230*/  BSSY.RECONVERGENT B2, `(.L_x_74) ;  /* 0x000002e000027945 */ /* 0x000fe20003800200 */
[----:B------:R-:W-:-:S11]  /*1240*/  LOP3.LUT P1, RZ, R4, 0x100, RZ, 0xc0, !PT ;  /* 0x0000010004ff7812 */ /* 0x000fd6000782c0ff */
[----:B------:R-:W-:Y:S05]  /*1250*/  @!P0 BRA `(.L_x_75) ;  /* 0x0000000000ac8947 */ /* 0x000fea0003800000 */
[----:B------:R-:W0:Y:S01]  /*1260*/  LDCU.128 UR16, c[0x0][0x380] ;  /* 0x00007000ff1077ac */ /* 0x000e220008000c00 */
[----:B------:R-:W-:Y:S01]  /*1270*/  IADD3 R4, P0, PT, R3, R2, RZ ;  /* 0x0000000203047210 */ /* 0x000fe20007f1e0ff */
[----:B------:R-:W1:Y:S03]  /*1280*/  LDCU.64 UR10, c[0x0][0x3a0] ;  /* 0x00007400ff0a77ac */ /* 0x000e660008000a00 */
        /* <DEDUP_REMOVED lines=10> */
[----:B------:R0:W3:Y:S01]  /*1330*/  LDG.E.64 R16, desc[UR12][R10.64+0x800] ;  /* 0x0008000c0a107981 */ /* 0x0000e2000c1e1b00 */
[----:B------:R-:W-:Y:S01]  /*1340*/  LOP3.LUT P3, RZ, R22, 0xff, RZ, 0xc0, !PT ;  /* 0x000000ff16ff7812 */ /* 0x000fe2000786c0ff */
[----:B0-----:R-:W-:-:S02]  /*1350*/  VIADD R10, R2, 0x100 ;  /* 0x00000100020a7836 */ /* 0x001fc40000000000 */
[----:B------:R-:W-:Y:S01]  /*1360*/  VIADD R2, R2, 0x200 ;  /* 0x0000020002027836 */ /* 0x000fe20000000000 */
[----:B--2---:R-:W-:-:S09]  /*1370*/  DSETP.NEU.AND P0, PT, R6, R8, PT ;  /* 0x000000080600722a */ /* 0x004fd20003f0d000 */
[----:B------:R-:W-:Y:S01]  /*1380*/  DSETP.NEU.AND P4, PT, R6, R8, P3 ;  /* 0x000000080600722a */ /* 0x000fe20001f8d000 */
[----:B------:R-:W-:Y:S02]  /*1390*/  SHF.R.S32.HI R9, RZ, 0x1f, R10 ;  /* 0x0000001fff097819 */ /* 0x000fe4000001140a */
[----:B------:R-:W-:Y:S02]  /*13a0*/  @!P3 SEL R22, RZ, 0x1, !P0 ;  /* 0x00000001ff16b807 */ /* 0x000fe40004000000 */
[----:B-1----:R-:W-:Y:S02]  /*13b0*/  IADD3 R7, P0, PT, R4, UR10, RZ ;  /* 0x0000000a04077c10 */ /* 0x002fe4000ff1e0ff */
[----:B------:R-:W-:Y:S02]  /*13c0*/  SEL R22, R22, 0x1, !P4 ;  /* 0x0000000116167807 */ /* 0x000fe40006000000 */
[----:B------:R-:W-:Y:S02]  /*13d0*/  IADD3.X R4, PT, PT, R19, UR11, RZ, P0, !PT ;  /* 0x0000000b13047c10 */ /* 0x000fe400087fe4ff */
[----:B------:R-:W-:-:S02]  /*13e0*/  LOP3.LUT P2, RZ, R22, 0xff, RZ, 0xc0, !PT ;  /* 0x000000ff16ff7812 */ /* 0x000fc4000784c0ff */
[----:B------:R-:W-:-:S04]  /*13f0*/  ISETP.LT.U32.AND P0, PT, R7, R24, PT ;  /* 0x000000180700720c */ /* 0x000fc80003f01070 */
[----:B------:R-:W-:-:S04]  /*1400*/  ISETP.LT.AND.EX P0, PT, R4, R23, PT, P0 ;  /* 0x000000170400720c */ /* 0x000fc80003f01300 */
[CC--:B------:R-:W-:Y:S02]  /*1410*/  SEL R6, R7.reuse, R24.reuse, P0 ;  /* 0x0000001807067207 */ /* 0x0c0fe40000000000 */
[CC--:B------:R-:W-:Y:S02]  /*1420*/  SEL R8, R4.reuse, R23.reuse, P0 ;  /* 0x0000001704087207 */ /* 0x0c0fe40000000000 */
[----:B------:R-:W-:Y:S02]  /*1430*/  @!P4 SEL R6, R7, R24, !P3 ;  /* 0x000000180706c207 */ /* 0x000fe40005800000 */
[----:B------:R-:W-:Y:S01]  /*1440*/  @!P4 SEL R8, R4, R23, !P3 ;  /* 0x000000170408c207 */ /* 0x000fe20005800000 */
[C-C-:B---3--:R-:W-:Y:S01]  /*1450*/  DSETP.NEU.AND P3, PT, R12.reuse, R16.reuse, P2 ;  /* 0x000000100c00722a */ /* 0x148fe2000176d000 */
[----:B------:R-:W-:Y:S01]  /*1460*/  IADD3 R11, P0, P5, R10, UR10, R3 ;  /* 0x0000000a0a0b7c10 */ /* 0x000fe2000fd1e003 */
[----:B------:R-:W-:-:S03]  /*1470*/  DSETP.NEU.AND P4, PT, R12, R16, PT ;  /* 0x000000100c00722a */ /* 0x000fc60003f8d000 */
[----:B------:R-:W-:Y:S02]  /*1480*/  IADD3.X R9, PT, PT, R9, UR11, RZ, P0, P5 ;  /* 0x0000000b09097c10 */ /* 0x000fe400087ea4ff */
[----:B------:R-:W-:Y:S02]  /*1490*/  ISETP.LT.U32.AND P0, PT, R11, R6, PT ;  /* 0x000000060b00720c */ /* 0x000fe40003f01070 */
[----:B------:R-:W-:Y:S02]  /*14a0*/  @!P2 SEL R22, RZ, 0x1, !P4 ;  /* 0x00000001ff16a807 */ /* 0x000fe40006000000 */
[----:B------:R-:W-:Y:S02]  /*14b0*/  ISETP.LT.AND.EX P0, PT, R9, R8, PT, P0 ;  /* 0x000000080900720c */ /* 0x000fe40003f01300 */
[----:B------:R-:W-:Y:S02]  /*14c0*/  SEL R22, R22, 0x1, !P3 ;  /* 0x0000000116167807 */ /* 0x000fe40005800000 */
[----:B------:R-:W-:-:S02]  /*14d0*/  SEL R24, R11, R6, P0 ;  /* 0x000000060b187207 */ /* 0x000fc40000000000 */
[----:B------:R-:W-:Y:S02]  /*14e0*/  SEL R23, R9, R8, P0 ;  /* 0x0000000809177207 */ /* 0x000fe40000000000 */
[----:B------:R-:W-:Y:S02]  /*14f0*/  @!P3 SEL R24, R11, R6, !P2 ;  /* 0x000000060b18b207 */ /* 0x000fe40005000000 */
[----:B------:R-:W-:-:S07]  /*1500*/  @!P3 SEL R23, R9, R8, !P2 ;  /* 0x000000080917b207 */ /* 0x000fce0005000000 */
.L_x_75:
[----:B------:R-:W-:Y:S05]  /*1510*/  BSYNC.RECONVERGENT B2 ;  /* 0x0000000000027941 */ /* 0x000fea0003800200 */
.L_x_74:
[----:B------:R-:W-:Y:S05]  /*1520*/  @P1 BRA `(.L_x_67) ;  /* 0x00000000006c1947 */ /* 0x000fea0003800000 */
        /* <DEDUP_REMOVED lines=9> */
[----:B------:R-:W-:-:S04]  /*15c0*/  IADD3.X R7, PT, PT, R4, UR19, RZ, P1, !PT ;  /* 0x0000001304077c10 */ /* 0x000fc80008ffe4ff */
[----:B------:R-:W2:Y:S04]  /*15d0*/  LDG.E.64 R2, desc[UR12][R2.64] ;  /* 0x0000000c02027981 */ /* 0x000ea8000c1e1b00 */
[----:B------:R-:W2:Y:S01]  /*15e0*/  LDG.E.64 R6, desc[UR12][R6.64] ;  /* 0x0000000c06067981 */ /* 0x000ea2000c1e1b00 */
[----:B------:R-:W-:Y:S02]  /*15f0*/  LOP3.LUT P3, RZ, R22, 0xff, RZ, 0xc0, !PT ;  /* 0x000000ff16ff7812 */ /* 0x000fe4000786c0ff */
[----:B-1----:R-:W-:-:S04]  /*1600*/  IADD3 R9, P0, PT, R9, UR10, RZ ;  /* 0x0000000a09097c10 */ /* 0x002fc8000ff1e0ff */
[----:B------:R-:W-:Y:S02]  /*1610*/  IADD3.X R8, PT, PT, R8, UR11, RZ, P0, !PT ;  /* 0x0000000b08087c10 */ /* 0x000fe400087fe4ff */
[----:B------:R-:W-:-:S04]  /*1620*/  ISETP.LT.U32.AND P0, PT, R9, R24, PT ;  /* 0x000000180900720c */ /* 0x000fc80003f01070 */
[----:B------:R-:W-:-:S04]  /*1630*/  ISETP.LT.AND.EX P0, PT, R8, R23, PT, P0 ;  /* 0x000000170800720c */ /* 0x000fc80003f01300 */
[----:B------:R-:W-:Y:S01]  /*1640*/  SEL R4, R9, R24, P0 ;  /* 0x0000001809047207 */ /* 0x000fe20000000000 */
[C-C-:B--2---:R-:W-:Y:S02]  /*1650*/  DSETP.NEU.AND P2, PT, R2.reuse, R6.reuse, P3 ;  /* 0x000000060200722a */ /* 0x144fe40001f4d000 */
[----:B------:R-:W-:Y:S01]  /*1660*/  DSETP.NEU.AND P1, PT, R2, R6, PT ;  /* 0x000000060200722a */ /* 0x000fe20003f2d000 */
[----:B------:R-:W-:-:S05]  /*1670*/  SEL R2, R8, R23, P0 ;  /* 0x0000001708027207 */ /* 0x000fca0000000000 */
[----:B------:R-:W-:-:S04]  /*1680*/  @!P3 SEL R22, RZ, 0x1, !P1 ;  /* 0x00000001ff16b807 */ /* 0x000fc80004800000 */
[----:B------:R-:W-:Y:S02]  /*1690*/  SEL R22, R22, 0x1, !P2 ;  /* 0x0000000116167807 */ /* 0x000fe40005000000 */
[----:B------:R-:W-:Y:S02]  /*16a0*/  @!P2 SEL R4, R9, R24, !P3 ;  /* 0x000000180904a207 */ /* 0x000fe40005800000 */
[----:B------:R-:W-:-:S03]  /*16b0*/  @!P2 SEL R2, R8, R23, !P3 ;  /* 0x000000170802a207 */ /* 0x000fc60005800000 */
[----:B------:R-:W-:Y:S02]  /*16c0*/  IMAD.MOV.U32 R24, RZ, RZ, R4 ;  /* 0x000000ffff187224 */ /* 0x000fe400078e0004 */
[----:B------:R-:W-:-:S07]  /*16d0*/  IMAD.MOV.U32 R23, RZ, RZ, R2 ;  /* 0x000000ffff177224 */ /* 0x000fce00078e0002 */
.L_x_67:
[----:B------:R-:W-:Y:S05]  /*16e0*/  BSYNC.RECONVERGENT B1 ;  /* 0x0000000000017941 */ /* 0x000fea0003800200 */
.L_x_66:
[----:B------:R-:W-:-:S13]  /*16f0*/  ISETP.GE.AND P0, PT, R5, 0x100, PT ;  /* 0x000001000500780c */ /* 0x000fda0003f06270 */
[----:B------:R-:W-:Y:S05]  /*1700*/  @!P0 BRA `(.L_x_76) ;  /* 0x0000000c00448947 */ /* 0x000fea0003800000 */
[----:B------:R-:W0:Y:S01]  /*1710*/  S2R R6, SR_LANEID ;  /* 0x0000000000067919 */ /* 0x000e220000000000 */
[----:B------:R-:W-:Y:S01]  /*1720*/  LOP3.LUT R2, R22, 0xff, RZ, 0xc0, !PT ;  /* 0x000000ff16027812 */ /* 0x000fe200078ec0ff */
[----:B------:R-:W-:Y:S01]  /*1730*/  BSSY.RECONVERGENT B1, `(.L_x_77) ;  /* 0x0000016000017945 */ /* 0x000fe20003800200 */
[----:B------:R1:W2:Y:S04]  /*1740*/  SHFL.DOWN PT, R5, R24, 0x1, 0x1f ;  /* 0x08201f0018057f89 */ /* 0x0002a800000e0000 */
[----:B------:R1:W3:Y:S04]  /*1750*/  SHFL.DOWN PT, R4, R23, 0x1, 0x1f ;  /* 0x08201f0017047f89 */ /* 0x0002e800000e0000 */
[----:B------:R1:W4:Y:S01]  /*1760*/  SHFL.DOWN PT, R3, R2, 0x1, 0x1f ;  /* 0x08201f0002037f89 */ /* 0x00032200000e0000 */
        /* <DEDUP_REMOVED lines=18> */
.L_x_78:
[----:B------:R-:W-:Y:S05]  /*1890*/  BSYNC.RECONVERGENT B1 ;  /* 0x0000000000017941 */ /* 0x000fea0003800200 */
.L_x_77:
        /* <DEDUP_REMOVED lines=23> */
.L_x_80:
[----:B------:R-:W-:Y:S05]  /*1a10*/  BSYNC.RECONVERGENT B1 ;  /* 0x0000000000017941 */ /* 0x000fea0003800200 */
.L_x_79:
        /* <DEDUP_REMOVED lines=20> */
.L_x_82:
[----:B------:R-:W-:Y:S05]  /*1b60*/  BSYNC.RECONVERGENT B1 ;  /* 0x0000000000017941 */ /* 0x000fea0003800200 */
.L_x_81:
        /* <DEDUP_REMOVED lines=20> */
.L_x_84:
[----:B------:R-:W-:Y:S05]  /*1cb0*/  BSYNC.RECONVERGENT B1 ;  /* 0x0000000000017941 */ /* 0x000fea0003800200 */
.L_x_83:
        /* <DEDUP_REMOVED lines=20> */
.L_x_86:
[----:B------:R-:W-:Y:S05]  /*1e00*/  BSYNC.RECONVERGENT B1 ;  /* 0x0000000000017941 */ /* 0x000fea0003800200 */
.L_x_85:
[----:B------:R-:W-:Y:S04]  /*1e10*/  BSSY.RECONVERGENT B1, `(.L_x_87) ;  /* 0x000000c000017945 */ /* 0x000fe80003800200 */
[----:B------:R-:W-:Y:S05]  /*1e20*/  @P1 BRA `(.L_x_88) ;  /* 0x0000000000281947 */ /* 0x000fea0003800000 */
[----:B--2---:R-:W2:Y:S01]  /*1e30*/  S2R R4, SR_CgaCtaId ;  /* 0x0000000000047919 */ /* 0x004ea20000008800 */
[----:B0-----:R-:W-:Y:S02]  /*1e40*/  MOV R3, 0x400 ;  /* 0x0000040000037802 */ /* 0x001fe40000000f00 */
[----:B------:R-:W-:-:S04]  /*1e50*/  SHF.R.U32.HI R2, RZ, 0x1, R0 ;  /* 0x00000001ff027819 */ /* 0x000fc80000011600 */
[----:B------:R-:W-:Y:S02]  /*1e60*/  LOP3.LUT R2, R2, 0x1f0, RZ, 0xc0, !PT ;  /* 0x000001f002027812 */ /* 0x000fe400078ec0ff */
[----:B--2---:R-:W-:-:S05]  /*1e70*/  LEA R3, R4, R3, 0x18 ;  /* 0x0000000304037211 */ /* 0x004fca00078ec0ff */
[----:B----4-:R-:W-:Y:S02]  /*1e80*/  IMAD.IADD R5, R2, 0x1, R3 ;  /* 0x0000000102057824 */ /* 0x010fe400078e0203 */
[----:B------:R-:W-:Y:S02]  /*1e90*/  IMAD.MOV.U32 R2, RZ, RZ, R24 ;  /* 0x000000ffff027224 */ /* 0x000fe400078e0018 */
[----:B------:R-:W-:Y:S01]  /*1ea0*/  IMAD.MOV.U32 R3, RZ, RZ, R23 ;  /* 0x000000ffff037224 */ /* 0x000fe200078e0017 */
[----:B------:R0:W-:Y:S04]  /*1eb0*/  STS.U8 [R5+0x8], R22 ;  /* 0x0000081605007388 */ /* 0x0001e80000000000 */
[----:B------:R0:W-:Y:S02]  /*1ec0*/  STS.64 [R5+0x10], R2 ;  /* 0x0000100205007388 */ /* 0x0001e40000000a00 */
.L_x_88:
[----:B------:R-:W-:Y:S05]  /*1ed0*/  BSYNC.RECONVERGENT B1 ;  /* 0x0000000000017941 */ /* 0x000fea0003800200 */
.L_x_87:
        /* <DEDUP_REMOVED lines=8> */
[----:B------:R-:W1:Y:S04]  /*1f60*/  LDS.64 R8, [UR4+0x20] ;  /* 0x00002004ff087984 */ /* 0x000e680008000a00 */
[----:B------:R-:W3:Y:S04]  /*1f70*/  LDS.U8 R12, [UR4+0x28] ;  /* 0x00002804ff0c7984 */ /* 0x000ee80008000000 */
[----:B------:R-:W3:Y:S04]  /*1f80*/  LDS.64 R6, [UR4+0x30] ;  /* 0x00003004ff067984 */ /* 0x000ee80008000a00 */
[----:B------:R-:W3:Y:S04]  /*1f90*/  LDS.U8 R14, [UR4+0x38] ;  /* 0x00003804ff0e7984 */ /* 0x000ee80008000000 */
[----:B0-----:R-:W0:Y:S04]  /*1fa0*/  LDS.64 R2, [UR4+0x40] ;  /* 0x00004004ff027984 */ /* 0x001e280008000a00 */
[----:B------:R-:W0:Y:S04]  /*1fb0*/  LDS.U8 R0, [UR4+0x48] ;  /* 0x00004804ff007984 */ /* 0x000e280008000000 */
[----:B--2-4-:R-:W2:Y:S01]  /*1fc0*/  LDS.64 R4, [UR4+0x50] ;  /* 0x00005004ff047984 */ /* 0x014ea20008000a00 */
[----:B-----5:R-:W-:-:S04]  /*1fd0*/  ISETP.NE.AND P2, PT, R10, RZ, PT ;  /* 0x000000ff0a00720c */ /* 0x020fc80003f45270 */
[----:B------:R-:W-:Y:S02]  /*1fe0*/  @P4 SEL R10, R22, 0x1, !P2 ;  /* 0x00000001160a4807 */ /* 0x000fe40005000000 */
[-C--:B-1----:R-:W-:Y:S01]  /*1ff0*/  ISETP.LT.U32.AND P0, PT, R8, R24.reuse, PT ;  /* 0x000000180800720c */ /* 0x082fe20003f01070 */
[----:B------:R-:W-:Y:S01]  /*2000*/  LDS.U8 R22, [UR4+0x78] ;  /* 0x00007804ff167984 */ /* 0x000fe20008000000 */
[----:B------:R-:W-:Y:S02]  /*2010*/  LOP3.LUT P3, RZ, R10, 0xff, RZ, 0xc0, !PT ;  /* 0x000000ff0aff7812 */ /* 0x000fe4000786c0ff */
[----:B------:R-:W-:Y:S02]  /*2020*/  ISETP.LT.AND.EX P0, PT, R9, R23, PT, P0 ;  /* 0x000000170900720c */ /* 0x000fe40003f01300 */
[----:B---3--:R-:W-:Y:S02]  /*2030*/  ISETP.NE.AND P5, PT, R12, RZ, PT ;  /* 0x000000ff0c00720c */ /* 0x008fe40003fa5270 */
[----:B------:R-:W-:-:S02]  /*2040*/  @P2 SEL R24, R8, R24, P0 ;  /* 0x0000001808182207 */ /* 0x000fc40000000000 */
[C---:B------:R-:W-:Y:S02]  /*2050*/  @P2 SEL R23, R9.reuse, R23, P0 ;  /* 0x0000001709172207 */ /* 0x040fe40000000000 */
[----:B------:R-:W-:Y:S02]  /*2060*/  SEL R11, R8, R24, !P4 ;  /* 0x00000018080b7207 */ /* 0x000fe40006000000 */
[----:B------:R-:W-:Y:S02]  /*2070*/  SEL R13, R9, R23, !P4 ;  /* 0x00000017090d7207 */ /* 0x000fe40006000000 */
[----:B------:R-:W-:Y:S01]  /*2080*/  ISETP.LT.U32.AND P0, PT, R6, R11, PT ;  /* 0x0000000b0600720c */ /* 0x000fe20003f01070 */
[----:B------:R-:W-:Y:S01]  /*2090*/  LDS.64 R8, [UR4+0x60] ;  /* 0x00006004ff087984 */ /* 0x000fe20008000a00 */
[----:B------:R-:W-:Y:S02]  /*20a0*/  @P3 SEL R12, R10, 0x1, !P5 ;  /* 0x000000010a0c3807 */ /* 0x000fe40006800000 */
[----:B------:R-:W-:Y:S01]  /*20b0*/  ISETP.LT.AND.EX P0, PT, R7, R13, PT, P0 ;  /* 0x0000000d0700720c */ /* 0x000fe20003f01300 */
[----:B------:R-:W1:Y:S01]  /*20c0*/  LDS.U8 R10, [UR4+0x58] ;  /* 0x00005804ff0a7984 */ /* 0x000e620008000000 */
[----:B------:R-:W-:-:S02]  /*20d0*/  LOP3.LUT P2, RZ, R12, 0xff, RZ, 0xc0, !PT ;  /* 0x000000ff0cff7812 */ /* 0x000fc4000784c0ff */
[----:B------:R-:W-:Y:S02]  /*20e0*/  @P5 SEL R11, R6, R11, P0 ;  /* 0x0000000b060b5207 */ /* 0x000fe40000000000 */
[----:B------:R-:W-:Y:S02]  /*20f0*/  ISETP.NE.AND P4, PT, R14, RZ, PT ;  /* 0x000000ff0e00720c */ /* 0x000fe40003f85270 */
[C---:B------:R-:W-:Y:S02]  /*2100*/  @P5 SEL R13, R7.reuse, R13, P0 ;  /* 0x0000000d070d5207 */ /* 0x040fe40000000000 */
[----:B------:R-:W-:Y:S02]  /*2110*/  SEL R11, R6, R11, !P3 ;  /* 0x0000000b060b7207 */ /* 0x000fe40005800000 */
[----:B------:R-:W-:Y:S02]  /*2120*/  SEL R13, R7, R13, !P3 ;  /* 0x0000000d070d7207 */ /* 0x000fe40005800000 */
[----:B0-----:R-:W-:Y:S01]  /*2130*/  ISETP.LT.U32.AND P0, PT, R2, R11, PT ;  /* 0x0000000b0200720c */ /* 0x001fe20003f01070 */
[----:B------:R-:W-:Y:S01]  /*2140*/  LDS.64 R6, [UR4+0x70] ;  /* 0x00007004ff067984 */ /* 0x000fe20008000a00 */
[----:B------:R-:W-:-:S02]  /*2150*/  @P2 SEL R14, R12, 0x1, !P4 ;  /* 0x000000010c0e2807 */ /* 0x000fc40006000000 */
[C---:B------:R-:W-:Y:S01]  /*2160*/  ISETP.LT.AND.EX P0, PT, R3.reuse, R13, PT, P0 ;  /* 0x0000000d0300720c */ /* 0x040fe20003f01300 */
[----:B------:R-:W0:Y:S01]  /*2170*/  LDS.U8 R12, [UR4+0x68] ;  /* 0x00006804ff0c7984 */ /* 0x000e220008000000 */
[----:B------:R-:W-:Y:S02]  /*2180*/  ISETP.NE.AND P3, PT, R0, RZ, PT ;  /* 0x000000ff0000720c */ /* 0x000fe40003f65270 */
[----:B------:R-:W-:Y:S02]  /*2190*/  @P4 SEL R11, R2, R11, P0 ;  /* 0x0000000b020b4207 */ /* 0x000fe40000000000 */
[----:B------:R-:W-:Y:S02]  /*21a0*/  LOP3.LUT P5, RZ, R14, 0xff, RZ, 0xc0, !PT ;  /* 0x000000ff0eff7812 */ /* 0x000fe400078ac0ff */
[----:B------:R-:W-:Y:S02]  /*21b0*/  @P4 SEL R13, R3, R13, P0 ;  /* 0x0000000d030d4207 */ /* 0x000fe40000000000 */
[----:B------:R-:W-:-:S02]  /*21c0*/  SEL R11, R2, R11, !P2 ;  /* 0x0000000b020b7207 */ /* 0x000fc40005000000 */
[----:B------:R-:W-:Y:S02]  /*21d0*/  SEL R13, R3, R13, !P2 ;  /* 0x0000000d030d7207 */ /* 0x000fe40005000000 */
[----:B--2---:R-:W-:Y:S01]  /*21e0*/  ISETP.LT.U32.AND P0, PT, R4, R11, PT ;  /* 0x0000000b0400720c */ /* 0x004fe20003f01070 */
[----:B------:R-:W2:Y:S03]  /*21f0*/  LDS.64 R2, [UR4+0x80] ;  /* 0x00008004ff027984 */ /* 0x000ea60008000a00 */
[----:B------:R-:W-:Y:S02]  /*2200*/  ISETP.LT.AND.EX P0, PT, R5, R13, PT, P0 ;  /* 0x0000000d0500720c */ /* 0x000fe40003f01300 */
[----:B------:R-:W-:Y:S02]  /*2210*/  @P5 SEL R0, R14, 0x1, !P3 ;  /* 0x000000010e005807 */ /* 0x000fe40005800000 */
[----:B------:R-:W-:-:S02]  /*2220*/  @P3 SEL R11, R4, R11, P0 ;  /* 0x0000000b040b3207 */ /* 0x000fc40000000000 */
[----:B-1----:R-:W-:Y:S02]  /*2230*/  ISETP.NE.AND P2, PT, R10, RZ, PT ;  /* 0x000000ff0a00720c */ /* 0x002fe40003f45270 */
[C---:B------:R-:W-:Y:S02]  /*2240*/  @P3 SEL R13, R5.reuse, R13, P0 ;  /* 0x0000000d050d3207 */ /* 0x040fe40000000000 */
[----:B------:R-:W-:Y:S02]  /*2250*/  SEL R11, R4, R11, !P5 ;  /* 0x0000000b040b7207 */ /* 0x000fe40006800000 */
[----:B------:R-:W-:Y:S02]  /*2260*/  LOP3.LUT P4, RZ, R0, 0xff, RZ, 0xc0, !PT ;  /* 0x000000ff00ff7812 */ /* 0x000fe4000788c0ff */
[----:B------:R-:W-:Y:S02]  /*2270*/  SEL R13, R5, R13, !P5 ;  /* 0x0000000d050d7207 */ /* 0x000fe40006800000 */
[----:B------:R-:W-:-:S04]  /*2280*/  ISETP.LT.U32.AND P0, PT, R8, R11, PT ;  /* 0x0000000b0800720c */ /* 0x000fc80003f01070 */
[C---:B------:R-:W-:Y:S02]  /*2290*/  ISETP.LT.AND.EX P0, PT, R9.reuse, R13, PT, P0 ;  /* 0x0000000d0900720c */ /* 0x040fe40003f01300 */
[----:B0-----:R-:W-:Y:S02]  /*22a0*/  ISETP.NE.AND P3, PT, R12, RZ, PT ;  /* 0x000000ff0c00720c */ /* 0x001fe40003f65270 */
[----:B------:R-:W-:Y:S02]  /*22b0*/  @P2 SEL R11, R8, R11, P0 ;  /* 0x0000000b080b2207 */ /* 0x000fe40000000000 */
[----:B------:R-:W-:Y:S02]  /*22c0*/  @P4 SEL R10, R0, 0x1, !P2 ;  /* 0x00000001000a4807 */ /* 0x000fe40005000000 */
[----:B------:R-:W-:Y:S02]  /*22d0*/  @P2 SEL R13, R9, R13, P0 ;  /* 0x0000000d090d2207 */ /* 0x000fe40000000000 */
[----:B------:R-:W-:-:S02]  /*22e0*/  SEL R5, R8, R11, !P4 ;  /* 0x0000000b08057207 */ /* 0x000fc40006000000 */
[----:B------:R-:W-:Y:S02]  /*22f0*/  LOP3.LUT P5, RZ, R10, 0xff, RZ, 0xc0, !PT ;  /* 0x000000ff0aff7812 */ /* 0x000fe400078ac0ff */
[----:B------:R-:W-:Y:S02]  /*2300*/  SEL R9, R9, R13, !P4 ;  /* 0x0000000d09097207 */ /* 0x000fe40006000000 */
[----:B------:R-:W-:Y:S02]  /*2310*/  ISETP.LT.U32.AND P0, PT, R6, R5, PT ;  /* 0x000000050600720c */ /* 0x000fe40003f01070 */
[----:B------:R-:W-:Y:S02]  /*2320*/  ISETP.NE.AND P4, PT, R22, RZ, PT ;  /* 0x000000ff1600720c */ /* 0x000fe40003f85270 */
[----:B------:R-:W-:-:S04]  /*2330*/  ISETP.LT.AND.EX P0, PT, R7, R9, PT, P0 ;  /* 0x000000090700720c */ /* 0x000fc80003f01300 */
[----:B------:R-:W-:Y:S02]  /*2340*/  @P3 SEL R5, R6, R5, P0 ;  /* 0x0000000506053207 */ /* 0x000fe40000000000 */
[----:B------:R-:W-:Y:S02]  /*2350*/  @P5 SEL R12, R10, 0x1, !P3 ;  /* 0x000000010a0c5807 */ /* 0x000fe40005800000 */
[C---:B------:R-:W-:Y:S02]  /*2360*/  @P3 SEL R9, R7.reuse, R9, P0 ;  /* 0x0000000907093207 */ /* 0x040fe40000000000 */
[----:B------:R-:W-:Y:S02]  /*2370*/  SEL R5, R6, R5, !P5 ;  /* 0x0000000506057207 */ /* 0x000fe40006800000 */
[----:B------:R-:W-:Y:S02]  /*2380*/  LOP3.LUT P2, RZ, R12, 0xff, RZ, 0xc0, !PT ;  /* 0x000000ff0cff7812 */ /* 0x000fe4000784c0ff */
[----:B------:R-:W-:-:S02]  /*2390*/  SEL R7, R7, R9, !P5 ;  /* 0x0000000907077207 */ /* 0x000fc40006800000 */
[----:B--2---:R-:W-:-:S04]  /*23a0*/  ISETP.LT.U32.AND P0, PT, R2, R5, PT ;  /* 0x000000050200720c */ /* 0x004fc80003f01070 */
[----:B------:R-:W-:-:S04]  /*23b0*/  ISETP.LT.AND.EX P0, PT, R3, R7, PT, P0 ;  /* 0x000000070300720c */ /* 0x000fc80003f01300 */
[----:B------:R-:W-:Y:S02]  /*23c0*/  @P4 SEL R5, R2, R5, P0 ;  /* 0x0000000502054207 */ /* 0x000fe40000000000 */
[C---:B------:R-:W-:Y:S02]  /*23d0*/  @P4 SEL R7, R3.reuse, R7, P0 ;  /* 0x0000000703074207 */ /* 0x040fe40000000000 */
[----:B------:R-:W-:Y:S02]  /*23e0*/  @P2 SEL R22, R12, 0x1, !P4 ;  /* 0x000000010c162807 */ /* 0x000fe40006000000 */
[----:B------:R-:W-:Y:S02]  /*23f0*/  SEL R24, R2, R5, !P2 ;  /* 0x0000000502187207 */ /* 0x000fe40005000000 */
[----:B------:R-:W-:Y:S01]  /*2400*/  SEL R23, R3, R7, !P2 ;  /* 0x0000000703177207 */ /* 0x000fe20005000000 */
[----:B------:R-:W-:Y:S06]  /*2410*/  BRA `(.L_x_89) ;  /* 0x0000003800907947 */ /* 0x000fec0003800000 */
.L_x_76:
[----:B------:R-:W0:Y:S01]  /*2420*/  S2R R11, SR_LANEID ;  /* 0x00000000000b7919 */ /* 0x000e220000000000 */
[----:B------:R-:W-:Y:S01]  /*2430*/  LOP3.LUT R2, R0, 0x3e0, RZ, 0xc0, !PT ;  /* 0x000003e000027812 */ /* 0x000fe200078ec0ff */
[----:B------:R-:W-:Y:S04]  /*2440*/  BSSY.RECONVERGENT B1, `(.L_x_90) ;  /* 0x0000022000017945 */ /* 0x000fe80003800200 */
[----:B------:R-:W-:Y:S01]  /*2450*/  VIADD R4, R2, 0x20 ;  /* 0x0000002002047836 */ /* 0x000fe20000000000 */
[----:B------:R-:W-:-:S04]  /*2460*/  LOP3.LUT R2, RZ, R2, RZ, 0x33, !PT ;  /* 0x00000002ff027212 */ /* 0x000fc800078e33ff */
[----:B------:R-:W-:Y:S01]  /*2470*/  ISETP.GT.AND P0, PT, R4, R5, PT ;  /* 0x000000050400720c */ /* 0x000fe20003f04270 */
[----:B------:R-:W-:-:S05]  /*2480*/  IMAD.IADD R2, R5, 0x1, R2 ;  /* 0x0000000105027824 */ /* 0x000fca00078e0202 */
[----:B------:R-:W-:-:S05]  /*2490*/  SEL R2, R2, 0x1f, P0 ;  /* 0x0000001f02027807 */ /* 0x000fca0000000000 */
[----:B------:R1:W2:Y:S01]  /*24a0*/  SHFL.DOWN PT, R4, R23, 0x1, R2 ;  /* 0x0820000017047989 */ /* 0x0002a200000e0002 */
[C---:B0-----:R-:W-:Y:S01]  /*24b0*/  VIADD R3, R11.reuse, 0x2 ;  /* 0x000000020b037836 */ /* 0x041fe20000000000 */
[CC--:B------:R-:W-:Y:S01]  /*24c0*/  ISETP.GE.AND P0, PT, R11.reuse, R2.reuse, PT ;  /* 0x000000020b00720c */ /* 0x0c0fe20003f06270 */
[C---:B------:R-:W-:Y:S01]  /*24d0*/  VIADD R9, R11.reuse, 0x8 ;  /* 0x000000080b097836 */ /* 0x040fe20000000000 */
[C---:B------:R-:W-:Y:S01]  /*24e0*/  ISETP.NE.AND P1, PT, R11.reuse, RZ, PT ;  /* 0x000000ff0b00720c */ /* 0x040fe20003f25270 */
[----:B------:R-:W-:Y:S01]  /*24f0*/  VIADD R7, R11, 0x4 ;  /* 0x000000040b077836 */ /* 0x000fe20000000000 */
[-C--:B------:R-:W-:Y:S02]  /*2500*/  ISETP.GT.AND P5, PT, R3, R2.reuse, PT ;  /* 0x000000020300720c */ /* 0x080fe40003fa4270 */
[----:B------:R-:W-:Y:S02]  /*2510*/  LOP3.LUT R3, R22, 0xff, RZ, 0xc0, !PT ;  /* 0x000000ff16037812 */ /* 0x000fe400078ec0ff */
[----:B------:R-:W-:-:S02]  /*2520*/  ISETP.GT.AND P2, PT, R9, R2, PT ;  /* 0x000000020900720c */ /* 0x000fc40003f44270 */
[----:B------:R1:W0:Y:S01]  /*2530*/  SHFL.DOWN PT, R9, R24, 0x1, R2 ;  /* 0x0820000018097989 */ /* 0x00022200000e0002 */
[----:B------:R-:W-:Y:S01]  /*2540*/  ISETP.GT.AND P3, PT, R7, R2, PT ;  /* 0x000000020700720c */ /* 0x000fe20003f64270 */
[----:B------:R-:W-:Y:S02]  /*2550*/  VIADD R7, R11, 0x10 ;  /* 0x000000100b077836 */ /* 0x000fe40000000000 */
[----:B------:R1:W3:Y:S01]  /*2560*/  SHFL.DOWN PT, R3, R3, 0x1, R2 ;  /* 0x0820000003037989 */ /* 0x0002e200000e0002 */
[----:B--2---:R-:W-:Y:S09]  /*2570*/  @P0 BRA `(.L_x_91) ;  /* 0x0000000000380947 */ /* 0x004ff20003800000 */
[----:B---3--:R-:W-:Y:S01]  /*2580*/  LOP3.LUT P0, RZ, R3, 0xff, RZ, 0xc0, !PT ;  /* 0x000000ff03ff7812 */ /* 0x008fe2000780c0ff */
[----:B------:R-:W-:Y:S01]  /*2590*/  IMAD.MOV.U32 R8, RZ, RZ, 0x1 ;  /* 0x00000001ff087424 */ /* 0x000fe200078e00ff */
[----:B------:R-:W-:-:S04]  /*25a0*/  LOP3.LUT P4, R6, R22, 0xff, RZ, 0xc0, !PT ;  /* 0x000000ff16067812 */ /* 0x000fc8000788c0ff */
[----:B------:R-:W-:-:S13]  /*25b0*/  PLOP3.LUT P0, PT, P4, P0, PT, 0x2f, 0xf2 ;  /* 0x0000000000f2781c */ /* 0x000fda0002700577 */
[----:B0-----:R-:W-:Y:S02]  /*25c0*/  @!P0 ISETP.LT.U32.AND P4, PT, R9, R24, PT ;  /* 0x000000180900820c */ /* 0x001fe40003f81070 */
[----:B------:R-:W-:Y:S02]  /*25d0*/  @P0 ISETP.NE.AND P6, PT, R6, RZ, PT ;  /* 0x000000ff0600020c */ /* 0x000fe40003fc5270 */
[----:B------:R-:W-:Y:S02]  /*25e0*/  @!P0 PRMT R22, R8, 0x7610, R22 ;  /* 0x0000761008168816 */ /* 0x000fe40000000016 */
[----:B------:R-:W-:Y:S02]  /*25f0*/  @!P0 ISETP.LT.AND.EX P4, PT, R4, R23, PT, P4 ;  /* 0x000000170400820c */ /* 0x000fe40003f81340 */
[----:B------:R-:W-:Y:S02]  /*2600*/  @P0 SEL R3, R3, R22, !P6 ;  /* 0x0000001603030207 */ /* 0x000fe40007000000 */
[----:B-1----:R-:W-:-:S02]  /*2610*/  @!P0 SEL R24, R9, R24, P4 ;  /* 0x0000001809188207 */ /* 0x002fc40002000000 */
[C---:B------:R-:W-:Y:S02]  /*2620*/  @!P0 SEL R23, R4.reuse, R23, P4 ;  /* 0x0000001704178207 */ /* 0x040fe40002000000 */
[----:B------:R-:W-:Y:S02]  /*2630*/  @P0 PRMT R22, R3, 0x7610, R22 ;  /* 0x0000761003160816 */ /* 0x000fe40000000016 */
[----:B------:R-:W-:Y:S02]  /*2640*/  @P0 SEL R24, R9, R24, !P6 ;  /* 0x0000001809180207 */ /* 0x000fe40007000000 */
[----:B------:R-:W-:-:S07]  /*2650*/  @P0 SEL R23, R4, R23, !P6 ;  /* 0x0000001704170207 */ /* 0x000fce0007000000 */
.L_x_91:
[----:B------:R-:W-:Y:S05]  /*2660*/  BSYNC.RECONVERGENT B1 ;  /* 0x0000000000017941 */ /* 0x000fea0003800200 */
.L_x_90:
[----:B---3--:R-:W-:Y:S01]  /*2670*/  LOP3.LUT R3, R22, 0xff, RZ, 0xc0, !PT ;  /* 0x000000ff16037812 */ /* 0x008fe200078ec0ff */
[----:B------:R2:W3:Y:S01]  /*2680*/  SHFL.DOWN PT, R4, R23, 0x2, R2 ;  /* 0x0840000017047989 */ /* 0x0004e200000e0002 */
[----:B------:R-:W-:Y:S01]  /*2690*/  ISETP.GT.AND P4, PT, R7, R2, PT ;  /* 0x000000020700720c */ /* 0x000fe20003f84270 */
[----:B------:R-:W-:Y:S02]  /*26a0*/  BSSY.RECONVERGENT B1, `(.L_x_92) ;  /* 0x0000012000017945 */ /* 0x000fe40003800200 */
[----:B------:R2:W4:Y:S04]  /*26b0*/  SHFL.DOWN PT, R7, R24, 0x2, R2 ;  /* 0x0840000018077989 */ /* 0x00052800000e0002 */
[----:B------:R2:W0:Y:S01]  /*26c0*/  SHFL.DOWN PT, R3, R3, 0x2, R2 ;  /* 0x0840000003037989 */ /* 0x00042200000e0002 */
        /* <DEDUP_REMOVED lines=10> */
[----:B-12---:R-:W-:-:S02]  /*2770*/  @!P0 SEL R24, R7, R24, P5 ;  /* 0x0000001807188207 */ /* 0x006fc40002800000 */
[C---:B------:R-:W-:Y:S02]  /*2780*/  @!P0 SEL R23, R4.reuse, R23, P5 ;  /* 0x0000001704178207 */ /* 0x040fe40002800000 */
[----:B------:R-:W-:Y:S02]  /*2790*/  @P0 PRMT R22, R3, 0x7610, R22 ;  /* 0x0000761003160816 */ /* 0x000fe40000000016 */
[----:B------:R-:W-:Y:S02]  /*27a0*/  @P0 SEL R24, R7, R24, !P6 ;  /* 0x0000001807180207 */ /* 0x000fe40007000000 */
[----:B------:R-:W-:-:S07]  /*27b0*/  @P0 SEL R23, R4, R23, !P6 ;  /* 0x0000001704170207 */ /* 0x000fce0007000000 */
.L_x_93:
[----:B------:R-:W-:Y:S05]  /*27c0*/  BSYNC.RECONVERGENT B1 ;  /* 0x0000000000017941 */ /* 0x000fea0003800200 */
.L_x_92:
[----:B0-----:R-:W-:Y:S01]  /*27d0*/  LOP3.LUT R3, R22, 0xff, RZ, 0xc0, !PT ;  /* 0x000000ff16037812 */ /* 0x001fe200078ec0ff */
[----:B----4-:R0:W4:Y:S01]  /*27e0*/  SHFL.DOWN PT, R7, R24, 0x4, R2 ;  /* 0x0880000018077989 */ /* 0x01012200000e0002 */
[----:B------:R-:W-:Y:S03]  /*27f0*/  BSSY.RECONVERGENT B1, `(.L_x_94) ;  /* 0x0000012000017945 */ /* 0x000fe60003800200 */
[----:B---3--:R0:W3:Y:S04]  /*2800*/  SHFL.DOWN PT, R4, R23, 0x4, R2 ;  /* 0x0880000017047989 */ /* 0x0080e800000e0002 */
        /* <DEDUP_REMOVED lines=16> */
.L_x_95:
[----:B------:R-:W-:Y:S05]  /*2910*/  BSYNC.RECONVERGENT B1 ;  /* 0x0000000000017941 */ /* 0x000fea0003800200 */
.L_x_94:
        /* <DEDUP_REMOVED lines=20> */
.L_x_97:
[----:B------:R-:W-:Y:S05]  /*2a60*/  BSYNC.RECONVERGENT B1 ;  /* 0x0000000000017941 */ /* 0x000fea0003800200 */
.L_x_96:
        /* <DEDUP_REMOVED lines=8> */
[----:B-12---:R-:W-:-:S04]  /*2af0*/  LOP3.LUT P2, R2, R22, 0xff, RZ, 0xc0, !PT ;  /* 0x000000ff16027812 */ /* 0x006fc8000784c0ff */
[----:B------:R-:W-:-:S13]  /*2b00*/  PLOP3.LUT P0, PT, P2, P0, PT, 0x2f, 0xf2 ;  /* 0x0000000000f2781c */ /* 0x000fda0001700577 */
[----:B----4-:R-:W-:Y:S02]  /*2b10*/  @!P0 ISETP.LT.U32.AND P2, PT, R7, R24, PT ;  /* 0x000000180700820c */ /* 0x010fe40003f41070 */
[----:B------:R-:W-:Y:S02]  /*2b20*/  @P0 ISETP.NE.AND P3, PT, R2, RZ, PT ;  /* 0x000000ff0200020c */ /* 0x000fe40003f65270 */
[----:B------:R-:W-:Y:S02]  /*2b30*/  @!P0 PRMT R22, R6, 0x7610, R22 ;  /* 0x0000761006168816 */ /* 0x000fe40000000016 */
[----:B---3--:R-:W-:Y:S02]  /*2b40*/  @!P0 ISETP.LT.AND.EX P2, PT, R4, R23, PT, P2 ;  /* 0x000000170400820c */ /* 0x008fe40003f41320 */
[----:B------:R-:W-:Y:S02]  /*2b50*/  @P0 SEL R2, R3, R22, !P3 ;  /* 0x0000001603020207 */ /* 0x000fe40005800000 */
[----:B------:R-:W-:-:S02]  /*2b60*/  @!P0 SEL R24, R7, R24, P2 ;  /* 0x0000001807188207 */ /* 0x000fc40001000000 */
[----:B------:R-:W-:Y:S02]  /*2b70*/  @!P0 SEL R23, R4, R23, P2 ;  /* 0x0000001704178207 */ /* 0x000fe40001000000 */
[----:B------:R-:W-:Y:S02]  /*2b80*/  @P0 PRMT R22, R2, 0x7610, R22 ;  /* 0x0000761002160816 */ /* 0x000fe40000000016 */
[----:B------:R-:W-:Y:S02]  /*2b90*/  @P0 SEL R24, R7, R24, !P3 ;  /* 0x0000001807180207 */ /* 0x000fe40005800000 */
[----:B------:R-:W-:-:S07]  /*2ba0*/  @P0 SEL R23, R4, R23, !P3 ;  /* 0x0000001704170207 */ /* 0x000fce0005800000 */
.L_x_99:
[----:B------:R-:W-:Y:S05]  /*2bb0*/  BSYNC.RECONVERGENT B1 ;  /* 0x0000000000017941 */ /* 0x000fea0003800200 */
.L_x_98:
[----:B------:R-:W-:Y:S04]  /*2bc0*/  BSSY.RECONVERGENT B1, `(.L_x_100) ;  /* 0x000000c000017945 */ /* 0x000fe80003800200 */
[----:B------:R-:W-:Y:S05]  /*2bd0*/  @P1 BRA `(.L_x_101) ;  /* 0x0000000000281947 */ /* 0x000fea0003800000 */
[----:B---3--:R-:W3:Y:S01]  /*2be0*/  S2R R4, SR_CgaCtaId ;  /* 0x0000000000047919 */ /* 0x008ee20000008800 */
[----:B0-----:R-:W-:Y:S02]  /*2bf0*/  MOV R3, 0x400 ;  /* 0x0000040000037802 */ /* 0x001fe40000000f00 */
[----:B-12---:R-:W-:-:S04]  /*2c00*/  SHF.R.U32.HI R2, RZ, 0x1, R0 ;  /* 0x00000001ff027819 */ /* 0x006fc80000011600 */
[----:B------:R-:W-:Y:S02]  /*2c10*/  LOP3.LUT R2, R2, 0x1f0, RZ, 0xc0, !PT ;  /* 0x000001f002027812 */ /* 0x000fe400078ec0ff */
[----:B---3--:R-:W-:-:S05]  /*2c20*/  LEA R3, R4, R3, 0x18 ;  /* 0x0000000304037211 */ /* 0x008fca00078ec0ff */
[----:B----4-:R-:W-:Y:S02]  /*2c30*/  IMAD.IADD R7, R2, 0x1, R3 ;  /* 0x0000000102077824 */ /* 0x010fe400078e0203 */
[----:B------:R-:W-:Y:S02]  /*2c40*/  IMAD.MOV.U32 R2, RZ, RZ, R24 ;  /* 0x000000ffff027224 */ /* 0x000fe400078e0018 */
[----:B------:R-:W-:Y:S01]  /*2c50*/  IMAD.MOV.U32 R3, RZ, RZ, R23 ;  /* 0x000000ffff037224 */ /* 0x000fe200078e0017 */
[----:B------:R0:W-:Y:S04]  /*2c60*/  STS.U8 [R7+0x8], R22 ;  /* 0x0000081607007388 */ /* 0x0001e80000000000 */
[----:B------:R0:W-:Y:S02]  /*2c70*/  STS.64 [R7+0x10], R2 ;  /* 0x0000100207007388 */ /* 0x0001e40000000a00 */
.L_x_101:
[----:B------:R-:W-:Y:S05]  /*2c80*/  BSYNC.RECONVERGENT B1 ;  /* 0x0000000000017941 */ /* 0x000fea0003800200 */
.L_x_100:
[----:B------:R-:W-:Y:S01]  /*2c90*/  BAR.SYNC.DEFER_BLOCKING 0x0 ;  /* 0x0000000000007b1d */ /* 0x000fe20000010000 */
[----:B------:R-:W-:-:S13]  /*2ca0*/  ISETP.NE.AND P1, PT, R0, RZ, PT ;  /* 0x000000ff0000720c */ /* 0x000fda0003f25270 */
[----:B------:R-:W-:Y:S05]  /*2cb0*/  @P1 BRA `(.L_x_89) ;  /* 0x0000003000681947 */ /* 0x000fea0003800000 */
[C---:B------:R-:W-:Y:S02]  /*2cc0*/  ISETP.GE.AND P0, PT, R5.reuse, 0x21, PT ;  /* 0x000000210500780c */ /* 0x040fe40003f06270 */
[C---:B------:R-:W-:Y:S02]  /*2cd0*/  ISETP.GE.AND P2, PT, R5.reuse, 0x41, PT ;  /* 0x000000410500780c */ /* 0x040fe40003f46270 */
[C---:B------:R-:W-:Y:S02]  /*2ce0*/  ISETP.GE.AND P3, PT, R5.reuse, 0x61, PT ;  /* 0x000000610500780c */ /* 0x040fe40003f66270 */
[----:B------:R-:W-:-:S07]  /*2cf0*/  ISETP.GE.AND P4, PT, R5, 0x81, PT ;  /* 0x000000810500780c */ /* 0x000fce0003f86270 */
[----:B------:R-:W-:Y:S06]  /*2d00*/  @!P0 BRA `(.L_x_102) ;  /* 0x00000000003c8947 */ /* 0x000fec0003800000 */
[----:B------:R-:W5:Y:S01]  /*2d10*/  S2UR UR5, SR_CgaCtaId ;  /* 0x00000000000579c3 */ /* 0x000f620000008800 */
[----:B------:R-:W-:Y:S01]  /*2d20*/  UMOV UR4, 0x400 ;  /* 0x0000040000047882 */ /* 0x000fe20000000000 */
[----:B------:R-:W-:Y:S01]  /*2d30*/  LOP3.LUT P5, RZ, R22, 0xff, RZ, 0xc0, !PT ;  /* 0x000000ff16ff7812 */ /* 0x000fe200078ac0ff */
[----:B-----5:R-:W-:-:S09]  /*2d40*/  ULEA UR4, UR5, UR4, 0x18 ;  /* 0x0000000405047291 */ /* 0x020fd2000f8ec0ff */
[----:B------:R-:W5:Y:S04]  /*2d50*/  LDS.U8 R0, [UR4+0x18] ;  /* 0x00001804ff007984 */ /* 0x000f680008000000 */
[----:B012---:R-:W0:Y:S01]  /*2d60*/  LDS.64 R2, [UR4+0x20] ;  /* 0x00002004ff027984 */ /* 0x007e220008000a00 */
        /* <DEDUP_REMOVED lines=9> */
.L_x_102:
[----:B------:R-:W-:Y:S01]  /*2e00*/  ISETP.GE.AND P5, PT, R5, 0xa1, PT ;  /* 0x000000a10500780c */ /* 0x000fe20003fa6270 */
[----:B------:R-:W-:-:S12]  /*2e10*/  @!P2 BRA `(.L_x_103) ;  /* 0x00000000003ca947 */ /* 0x000fd80003800000 */
        /* <DEDUP_REMOVED lines=15> */
.L_x_103:
        /* <DEDUP_REMOVED lines=17> */
.L_x_104:
        /* <DEDUP_REMOVED lines=17> */
.L_x_105:
[----:B------:R-:W-:Y:S05]  /*3130*/  @!P5 BRA `(.L_x_106) ;  /* 0x00000000003cd947 */ /* 0x000fea0003800000 */
        /* <DEDUP_REMOVED lines=15> */
.L_x_106:
        /* <DEDUP_REMOVED lines=16> */
.L_x_107:
        /* <DEDUP_REMOVED lines=17> */
.L_x_65:
[----:B------:R-:W0:Y:S01]  /*3440*/  S2R R0, SR_TID.X ;  /* 0x0000000000007919 */ /* 0x000e220000002100 */
[----:B------:R-:W1:Y:S01]  /*3450*/  LDCU.128 UR8, c[0x0][0x380] ;  /* 0x00007000ff0877ac */ /* 0x000e620008000c00 */
[----:B------:R-:W2:Y:S01]  /*3460*/  LDCU.64 UR6, c[0x0][0x3a0] ;  /* 0x00007400ff0677ac */ /* 0x000ea20008000a00 */
[----:B0-----:R-:W-:-:S05]  /*3470*/  IADD3 R4, P0, PT, R3, R0, RZ ;  /* 0x0000000003047210 */ /* 0x001fca0007f1e0ff */
[----:B------:R-:W-:Y:S02]  /*3480*/  IMAD.SHL.U32 R22, R4, 0x8, RZ ;  /* 0x0000000804167824 */ /* 0x000fe400078e00ff */
[----:B------:R-:W-:-:S03]  /*3490*/  IMAD.X R5, RZ, RZ, RZ, P0 ;  /* 0x000000ffff057224 */ /* 0x000fc600000e06ff */
[----:B-1----:R-:W-:Y:S02]  /*34a0*/  IADD3 R26, P0, PT, R22, UR8, RZ ;  /* 0x00000008161a7c10 */ /* 0x002fe4000ff1e0ff */
[----:B------:R-:W-:Y:S02]  /*34b0*/  SHF.L.U64.HI R4, R4, 0x3, R5 ;  /* 0x0000000304047819 */ /* 0x000fe40000010205 */
[----:B------:R-:W-:Y:S02]  /*34c0*/  IADD3 R22, P1, PT, R22, UR10, RZ ;  /* 0x0000000a16167c10 */ /* 0x000fe4000ff3e0ff */
[C---:B------:R-:W-:Y:S02]  /*34d0*/  IADD3.X R27, PT, PT, R4.reuse, UR9, RZ, P0, !PT ;  /* 0x00000009041b7c10 */ /* 0x040fe400087fe4ff */
[----:B------:R-:W-:-:S03]  /*34e0*/  IADD3.X R23, PT, PT, R4, UR11, RZ, P1, !PT ;  /* 0x0000000b04177c10 */ /* 0x000fc60008ffe4ff */
[----:B------:R-:W3:Y:S04]  /*34f0*/  LDG.E.64 R6, desc[UR12][R26.64] ;  /* 0x0000000c1a067981 */ /* 0x000ee8000c1e1b00 */
[----:B------:R-:W3:Y:S04]  /*3500*/  LDG.E.64 R18, desc[UR12][R22.64] ;  /* 0x0000000c16127981 */ /* 0x000ee8000c1e1b00 */
[----:B------:R-:W4:Y:S04]  /*3510*/  LDG.E.64 R4, desc[UR12][R26.64+0x1000] ;  /* 0x0010000c1a047981 */ /* 0x000f28000c1e1b00 */
[----:B------:R-:W4:Y:S04]  /*3520*/  LDG.E.64 R10, desc[UR12][R22.64+0x1000] ;  /* 0x0010000c160a7981 */ /* 0x000f28000c1e1b00 */
[----:B------:R-:W5:Y:S04]  /*3530*/  LDG.E.64 R12, desc[UR12][R26.64+0x800] ;  /* 0x0008000c1a0c7981 */ /* 0x000f68000c1e1b00 */
[----:B------:R-:W5:Y:S04]  /*3540*/  LDG.E.64 R14, desc[UR12][R22.64+0x800] ;  /* 0x0008000c160e7981 */ /* 0x000f68000c1e1b00 */
[----:B------:R-:W5:Y:S04]  /*3550*/  LDG.E.64 R16, desc[UR12][R26.64+0x1800] ;  /* 0x0018000c1a107981 */ /* 0x000f68000c1e1b00 */
[----:B------:R0:W5:Y:S01]  /*3560*/  LDG.E.64 R20, desc[UR12][R22.64+0x1800] ;  /* 0x0018000c16147981 */ /* 0x000162000c1e1b00 */
[----:B---3--:R-:W-:Y:S01]  /*3570*/  DSETP.NEU.AND P0, PT, R6, R18, PT ;  /* 0x000000120600722a */ /* 0x008fe20003f0d000 */
[C---:B------:R-:W-:Y:S01]  /*3580*/  VIADD R19, R0.reuse, 0x100 ;  /* 0x0000010000137836 */ /* 0x040fe20000000000 */
[----:B--2---:R-:W-:Y:S01]  /*3590*/  IADD3 R6, P1, PT, R3, UR6, RZ ;  /* 0x0000000603067c10 */ /* 0x004fe2000ff3e0ff */
[----:B------:R-:W-:-:S02]  /*35a0*/  VIADD R3, R0, 0x200 ;  /* 0x0000020000037836 */ /* 0x000fc40000000000 */
[----:B------:R-:W-:Y:S01]  /*35b0*/  IMAD.U32 R7, RZ, RZ, UR7 ;  /* 0x00000007ff077e24 */ /* 0x000fe2000f8e00ff */
[----:B------:R-:W-:Y:S01]  /*35c0*/  SEL R0, R19, R0, !P0 ;  /* 0x0000000013007207 */ /* 0x000fe20004000000 */
[----:B----4-:R-:W-:Y:S01]  /*35d0*/  DSETP.NEU.AND P3, PT, R4, R10, PT ;  /* 0x0000000a0400722a */ /* 0x010fe20003f6d000 */
[-C--:B------:R-:W-:Y:S01]  /*35e0*/  IADD3 R19, P2, PT, R3, R6.reuse, RZ ;  /* 0x0000000603137210 */ /* 0x080fe20007f5e0ff */
[----:B------:R-:W-:Y:S01]  /*35f0*/  IMAD.X R3, RZ, RZ, R7, P1 ;  /* 0x000000ffff037224 */ /* 0x000fe200008e0607 */
[----:B------:R-:W-:Y:S02]  /*3600*/  IADD3 R0, P1, PT, R0, R6, RZ ;  /* 0x0000000600007210 */ /* 0x000fe40007f3e0ff */
[----:B------:R-:W1:Y:S01]  /*3610*/  S2R R6, SR_TID.X ;  /* 0x0000000000067919 */ /* 0x000e620000002100 */
[--C-:B------:R-:W-:Y:S02]  /*3620*/  IMAD.X R18, RZ, RZ, R3.reuse, P2 ;  /* 0x000000ffff127224 */ /* 0x100fe400010e0603 */
[----:B0-----:R-:W-:Y:S01]  /*3630*/  IMAD.X R23, RZ, RZ, R3, P1 ;  /* 0x000000ffff177224 */ /* 0x001fe200008e0603 */
[----:B------:R-:W-:Y:S01]  /*3640*/  ISETP.LT.U32.AND P1, PT, R19, R0, PT ;  /* 0x000000001300720c */ /* 0x000fe20003f21070 */
[----:B-----5:R-:W-:-:S03]  /*3650*/  DSETP.EQ.AND P0, PT, R12, R14, !P0 ;  /* 0x0000000e0c00722a */ /* 0x020fc60004702000 */
[----:B------:R-:W-:Y:S01]  /*3660*/  ISETP.LT.AND.EX P1, PT, R18, R23, PT, P1 ;  /* 0x000000171200720c */ /* 0x000fe20003f21310 */
[----:B------:R-:W-:-:S03]  /*3670*/  DSETP.NEU.AND P2, PT, R16, R20, PT ;  /* 0x000000141000722a */ /* 0x000fc60003f4d000 */
[C---:B------:R-:W-:Y:S02]  /*3680*/  @P3 SEL R0, R19.reuse, R0, P1 ;  /* 0x0000000013003207 */ /* 0x040fe40000800000 */
[C---:B------:R-:W-:Y:S01]  /*3690*/  @P3 SEL R23, R18.reuse, R23, P1 ;  /* 0x0000001712173207 */ /* 0x040fe20000800000 */
[----:B------:R-:W-:Y:S01]  /*36a0*/  DSETP.EQ.AND P3, PT, R4, R10, P0 ;  /* 0x0000000a0400722a */ /* 0x000fe20000762000 */
[C---:B------:R-:W-:Y:S02]  /*36b0*/  SEL R0, R19.reuse, R0, P0 ;  /* 0x0000000013007207 */ /* 0x040fe40000000000 */
[----:B------:R-:W-:Y:S02]  /*36c0*/  SEL R23, R18, R23, P0 ;  /* 0x0000001712177207 */ /* 0x000fe40000000000 */
[----:B------:R-:W-:Y:S01]  /*36d0*/  ISETP.GE.U32.AND P0, PT, R2, UR5, PT ;  /* 0x0000000502007c0c */ /* 0x000fe2000bf06070 */
[----:B------:R-:W-:Y:S01]  /*36e0*/  DSETP.NEU.OR P4, PT, R16, R20, !P3 ;  /* 0x000000141000722a */ /* 0x000fe20005f8d400 */
[----:B------:R-:W-:-:S02]  /*36f0*/  IADD3 R3, P1, PT, R19, 0x100, RZ ;  /* 0x0000010013037810 */ /* 0x000fc40007f3e0ff */
[----:B------:R-:W-:-:S03]  /*3700*/  ISETP.GE.U32.AND.EX P0, PT, R24, UR4, PT, P0 ;  /* 0x0000000418007c0c */ /* 0x000fc6000bf06100 */
[----:B------:R-:W-:Y:S01]  /*3710*/  IMAD.X R4, RZ, RZ, R18, P1 ;  /* 0x000000ffff047224 */ /* 0x000fe200008e0612 */
[----:B------:R-:W-:Y:S02]  /*3720*/  ISETP.LT.U32.AND P1, PT, R3, R0, PT ;  /* 0x000000000300720c */ /* 0x000fe40003f21070 */
[----:B------:R-:W-:Y:S02]  /*3730*/  SEL R22, RZ, 0x1, !P4 ;  /* 0x00000001ff167807 */ /* 0x000fe40006000000 */
[----:B------:R-:W-:-:S04]  /*3740*/  ISETP.LT.AND.EX P1, PT, R4, R23, PT, P1 ;  /* 0x000000170400720c */ /* 0x000fc80003f21310 */
[C---:B------:R-:W-:Y:S02]  /*3750*/  @P2 SEL R0, R3.reuse, R0, P1 ;  /* 0x0000000003002207 */ /* 0x040fe40000800000 */
[C---:B------:R-:W-:Y:S02]  /*3760*/  @P2 SEL R23, R4.reuse, R23, P1 ;  /* 0x0000001704172207 */ /* 0x040fe40000800000 */
[----:B------:R-:W-:Y:S02]  /*3770*/  SEL R24, R3, R0, P3 ;  /* 0x0000000003187207 */ /* 0x000fe40001800000 */
[----:B------:R-:W-:Y:S01]  /*3780*/  SEL R23, R4, R23, P3 ;  /* 0x0000001704177207 */ /* 0x000fe20001800000 */
[----:B-1----:R-:W-:Y:S06]  /*3790*/  @!P0 BRA `(.L_x_108) ;  /* 0x00000018006c8947 */ /* 0x002fec0003800000 */
[----:B------:R-:W-:Y:S01]  /*37a0*/  IMAD.SHL.U32 R0, R25, 0x400, RZ ;  /* 0x0000040019007824 */ /* 0x000fe200078e00ff */
[----:B------:R-:W-:Y:S02]  /*37b0*/  IADD3 R4, P0, PT, R8, -0x400, RZ ;  /* 0xfffffc0008047810 */ /* 0x000fe40007f1e0ff */
[----:B------:R-:W-:Y:S02]  /*37c0*/  LOP3.LUT R11, RZ, R6, RZ, 0x33, !PT ;  /* 0x00000006ff0b7212 */ /* 0x000fe400078e33ff */
[----:B------:R-:W-:Y:S02]  /*37d0*/  IADD3 R5, P1, PT, R0, UR5, RZ ;  /* 0x0000000500057c10 */ /* 0x000fe4000ff3e0ff */
[----:B------:R-:W-:Y:S02]  /*37e0*/  IADD3.X R3, PT, PT, R9, -0x1, RZ, P0, !PT ;  /* 0xffffffff09037810 */ /* 0x000fe400007fe4ff */
[----:B------:R-:W-:Y:S01]  /*37f0*/  ISETP.GT.U32.AND P0, PT, R5, R4, PT ;  /* 0x000000040500720c */ /* 0x000fe20003f04070 */
[----:B------:R-:W-:Y:S01]  /*3800*/  IMAD.X R2, RZ, RZ, UR4, P1 ;  /* 0x00000004ff027e24 */ /* 0x000fe200088e06ff */
[----:B------:R-:W-:Y:S01]  /*3810*/  IADD3 R11, PT, PT, R8, -UR5, R11 ;  /* 0x80000005080b7c10 */ /* 0x000fe2000fffe00b */
[----:B------:R-:W-:-:S03]  /*3820*/  UMOV UR4, URZ ;  /* 0x000000ff00047c82 */ /* 0x000fc60008000000 */
[----:B------:R-:W-:Y:S01]  /*3830*/  ISETP.GT.U32.AND.EX P0, PT, R2, R3, PT, P0 ;  /* 0x000000030200720c */ /* 0x000fe20003f04100 */
[----:B------:R-:W-:-:S12]  /*3840*/  IMAD.IADD R0, R11, 0x1, -R0 ;  /* 0x000000010b007824 */ /* 0x000fd800078e0a00 */
[----:B------:R-:W-:Y:S05]  /*3850*/  @P0 BRA `(.L_x_109) ;  /* 0x0000000400640947 */ /* 0x000fea0003800000 */
[----:B------:R-:W0:Y:S01]  /*3860*/  LDCU.64 UR6, c[0x0][0x3a0] ;  /* 0x00007400ff0677ac */ /* 0x000e220008000a00 */
[----:B------:R-:W1:Y:S02]  /*3870*/  LDCU.128 UR8, c[0x0][0x380] ;  /* 0x00007000ff0877ac */ /* 0x000e640008000c00 */
.L_x_113:
[----:B------:R-:W-:-:S05]  /*3880*/  IADD3 R27, P0, PT, R6, R5, RZ ;  /* 0x00000005061b7210 */ /* 0x000fca0007f1e0ff */
[----:B------:R-:W-:Y:S02]  /*3890*/  IMAD.SHL.U32 R20, R27, 0x8, RZ ;  /* 0x000000081b147824 */ /* 0x000fe400078e00ff */
[----:B------:R-:W-:-:S03]  /*38a0*/  IMAD.X R26, RZ, RZ, R2, P0 ;  /* 0x000000ffff1a7224 */ /* 0x000fc600000e0602 */
[C---:B-1----:R-:W-:Y:S02]  /*38b0*/  IADD3 R12, P0, PT, R20.reuse, UR8, RZ ;  /* 0x00000008140c7c10 */ /* 0x042fe4000ff1e0ff */
[----:B------:R-:W-:Y:S02]  /*38c0*/  SHF.L.U64.HI R7, R27, 0x3, R26 ;  /* 0x000000031b077819 */ /* 0x000fe4000001021a */
[----:B------:R-:W-:Y:S02]  /*38d0*/  IADD3 R20, P1, PT, R20, UR10, RZ ;  /* 0x0000000a14147c10 */ /* 0x000fe4000ff3e0ff */
[C---:B------:R-:W-:Y:S02]  /*38e0*/  IADD3.X R13, PT, PT, R7.reuse, UR9, RZ, P0, !PT ;  /* 0x00000009070d7c10 */ /* 0x040fe400087fe4ff */
[----:B------:R-:W-:-:S03]  /*38f0*/  IADD3.X R21, PT, PT, R7, UR11, RZ, P1, !PT ;  /* 0x0000000b07157c10 */ /* 0x000fc60008ffe4ff */
[----:B------:R1:W5:Y:S04]  /*3900*/  LDG.E.64 R28, desc[UR12][R12.64] ;  /* 0x0000000c0c1c7981 */ /* 0x000368000c1e1b00 */
[----:B------:R1:W5:Y:S04]  /*3910*/  LDG.E.64 R8, desc[UR12][R12.64+0x800] ;  /* 0x0008000c0c087981 */ /* 0x000368000c1e1b00 */
[----:B------:R1:W5:Y:S04]  /*3920*/  LDG.E.64 R10, desc[UR12][R12.64+0x1000] ;  /* 0x0010000c0c0a7981 */ /* 0x000368000c1e1b00 */
[----:B------:R1:W5:Y:S04]  /*3930*/  LDG.E.64 R14, desc[UR12][R20.64] ;  /* 0x0000000c140e7981 */ /* 0x000368000c1e1b00 */
[----:B------:R1:W5:Y:S04]  /*3940*/  LDG.E.64 R16, desc[UR12][R20.64+0x800] ;  /* 0x0008000c14107981 */ /* 0x000368000c1e1b00 */
[----:B------:R1:W5:Y:S04]  /*3950*/  LDG.E.64 R18, desc[UR12][R20.64+0x1000] ;  /* 0x0010000c14127981 */ /* 0x000368000c1e1b00 */
[----:B------:R-:W5:Y:S04]  /*3960*/  LDG.E.64 R12, desc[UR12][R12.64+0x1800] ;  /* 0x0018000c0c0c7981 */ /* 0x000f68000c1e1b00 */
[----:B------:R-:W5:Y:S01]  /*3970*/  LDG.E.64 R20, desc[UR12][R20.64+0x1800] ;  /* 0x0018000c14147981 */ /* 0x000f62000c1e1b00 */
[----:B------:R-:W-:Y:S01]  /*3980*/  LOP3.LUT P1, RZ, R22, 0xff, RZ, 0xc0, !PT ;  /* 0x000000ff16ff7812 */ /* 0x000fe2000782c0ff */
[----:B0-----:R-:W-:Y:S01]  /*3990*/  IMAD.U32 R7, RZ, RZ, UR7 ;  /* 0x00000007ff077e24 */ /* 0x001fe2000f8e00ff */
[----:B------:R-:W-:Y:S01]  /*39a0*/  IADD3 R27, P0, PT, R27, UR6, RZ ;  /* 0x000000061b1b7c10 */ /* 0x000fe2000ff1e0ff */
[----:B------:R-:W-:Y:S04]  /*39b0*/  BSSY.RECONVERGENT B1, `(.L_x_110) ;  /* 0x000000f000017945 */ /* 0x000fe80003800200 */
[----:B------:R-:W-:-:S06]  /*39c0*/  IMAD.X R26, R26, 0x1, R7, P0 ;  /* 0x000000011a1a7824 */ /* 0x000fcc00000e0607 */
[----:B-1----:R-:W-:Y:S05]  /*39d0*/  @!P1 BRA `(.L_x_111) ;  /* 0x0000000000209947 */ /* 0x002fea0003800000 */
[----:B-----5:R-:W-:-:S14]  /*39e0*/  DSETP.NEU.AND P0, PT, R28, R14, PT ;  /* 0x0000000e1c00722a */ /* 0x020fdc0003f0d000 */
[----:B------:R-:W-:Y:S05]  /*39f0*/  @!P0 BRA `(.L_x_112) ;  /* 0x0000000000288947 */ /* 0x000fea0003800000 */
[----:B------:R-:W-:Y:S01]  /*3a00*/  ISETP.LT.U32.AND P0, PT, R27, R24, PT ;  /* 0x000000181b00720c */ /* 0x000fe20003f01070 */
[----:B------:R-:W-:-:S03]  /*3a10*/  IMAD.MOV.U32 R22, RZ, RZ, 0x1 ;  /* 0x00000001ff167424 */ /* 0x000fc600078e00ff */
[----:B------:R-:W-:-:S04]  /*3a20*/  ISETP.LT.AND.EX P0, PT, R26, R23, PT, P0 ;  /* 0x000000171a00720c */ /* 0x000fc80003f01300 */
[----:B------:R-:W-:Y:S02]  /*3a30*/  SEL R24, R27, R24, P0 ;  /* 0x000000181b187207 */ /* 0x000fe40000000000 */
[----:B------:R-:W-:Y:S01]  /*3a40*/  SEL R23, R26, R23, P0 ;  /* 0x000000171a177207 */ /* 0x000fe20000000000 */
[----:B------:R-:W-:Y:S06]  /*3a50*/  BRA `(.L_x_112) ;  /* 0x0000000000107947 */ /* 0x000fec0003800000 */
.L_x_111:
[----:B-----5:R-:W-:Y:S01]  /*3a60*/  DSETP.NEU.AND P0, PT, R28, R14, PT ;  /* 0x0000000e1c00722a */ /* 0x020fe20003f0d000 */
[----:B------:R-:W-:Y:S02]  /*3a70*/  IMAD.MOV.U32 R24, RZ, RZ, R27 ;  /* 0x000000ffff187224 */ /* 0x000fe400078e001b */
[----:B------:R-:W-:-:S03]  /*3a80*/  IMAD.MOV.U32 R23, RZ, RZ, R26 ;  /* 0x000000ffff177224 */ /* 0x000fc600078e001a */
[----:B------:R-:W-:-:S08]  /*3a90*/  SEL R22, RZ, 0x1, !P0 ;  /* 0x00000001ff167807 */ /* 0x000fd00004000000 */
.L_x_112:
[----:B------:R-:W-:Y:S05]  /*3aa0*/  BSYNC.RECONVERGENT B1 ;  /* 0x0000000000017941 */ /* 0x000fea0003800200 */
.L_x_110:
[----:B------:R-:W-:Y:S01]  /*3ab0*/  IMAD.MOV.U32 R15, RZ, RZ, R24 ;  /* 0x000000ffff0f7224 */ /* 0x000fe200078e0018 */
[----:B------:R-:W-:Y:S01]  /*3ac0*/  DSETP.NEU.AND P2, PT, R8, R16, PT ;  /* 0x000000100800722a */ /* 0x000fe20003f4d000 */
[----:B------:R-:W-:Y:S01]  /*3ad0*/  IADD3 R24, P1, PT, R27, 0x100, RZ ;  /* 0x000001001b187810 */ /* 0x000fe20007f3e0ff */
[----:B------:R-:W-:Y:S01]  /*3ae0*/  IMAD.MOV.U32 R14, RZ, RZ, R23 ;  /* 0x000000ffff0e7224 */ /* 0x000fe200078e0017 */
[----:B------:R-:W0:Y:S01]  /*3af0*/  LDC.64 R8, c[0x0][0x3d8] ;  /* 0x0000f600ff087b82 */ /* 0x000e220000000a00 */
[----:B------:R-:W-:Y:S01]  /*3b00*/  LOP3.LUT P3, RZ, R22, 0xff, RZ, 0xc0, !PT ;  /* 0x000000ff16ff7812 */ /* 0x000fe2000786c0ff */
[----:B------:R-:W-:Y:S01]  /*3b10*/  USHF.R.S32.HI UR14, URZ, 0x1f, UR5 ;  /* 0x0000001fff0e7899 */ /* 0x000fe20008011405 */
[----:B------:R-:W-:Y:S01]  /*3b20*/  IMAD.X R23, RZ, RZ, R26, P1 ;  /* 0x000000ffff177224 */ /* 0x000fe200008e061a */
[----:B------:R-:W-:Y:S01]  /*3b30*/  ISETP.LT.U32.AND P0, PT, R24, R15, PT ;  /* 0x0000000f1800720c */ /* 0x000fe20003f01070 */
[----:B------:R-:W-:Y:S01]  /*3b40*/  DSETP.NEU.AND P1, PT, R10, R18, PT ;  /* 0x000000120a00722a */ /* 0x000fe20003f2d000 */
[----:B------:R-:W-:-:S02]  /*3b50*/  SEL R22, R22, 0x1, !P2 ;  /* 0x0000000116167807 */ /* 0x000fc40005000000 */
[----:B------:R-:W-:-:S04]  /*3b60*/  ISETP.LT.AND.EX P0, PT, R23, R14, PT, P0 ;  /* 0x0000000e1700720c */ /* 0x000fc80003f01300 */
[C---:B------:R-:W-:Y:S02]  /*3b70*/  @P2 SEL R15, R24.reuse, R15, P0 ;  /* 0x0000000f180f2207 */ /* 0x040fe40000000000 */
[----:B------:R-:W-:Y:S02]  /*3b80*/  @P2 SEL R14, R23, R14, P0 ;  /* 0x0000000e170e2207 */ /* 0x000fe40000000000 */
[----:B------:R-:W-:Y:S02]  /*3b90*/  IADD3 R11, P0, PT, R27, 0x200, RZ ;  /* 0x000002001b0b7810 */ /* 0x000fe40007f1e0ff */
[----:B------:R-:W-:Y:S02]  /*3ba0*/  SEL R24, R24, R15, !P3 ;  /* 0x0000000f18187207 */ /* 0x000fe40005800000 */
[----:B------:R-:W-:Y:S01]  /*3bb0*/  SEL R23, R23, R14, !P3 ;  /* 0x0000000e17177207 */ /* 0x000fe20005800000 */
[----:B------:R-:W-:Y:S01]  /*3bc0*/  IMAD.X R10, RZ, RZ, R26, P0 ;  /* 0x000000ffff0a7224 */ /* 0x000fe200000e061a */
[----:B------:R-:W-:-:S02]  /*3bd0*/  ISETP.LT.U32.AND P0, PT, R11, R24, PT ;  /* 0x000000180b00720c */ /* 0x000fc40003f01070 */
[----:B------:R-:W-:Y:S01]  /*3be0*/  @!P3 SEL R22, RZ, 0x1, !P2 ;  /* 0x00000001ff16b807 */ /* 0x000fe20005000000 */
[----:B------:R-:W-:Y:S01]  /*3bf0*/  DSETP.NEU.AND P2, PT, R12, R20, PT ;  /* 0x000000140c00722a */ /* 0x000fe20003f4d000 */
[-C--:B------:R-:W-:Y:S02]  /*3c00*/  ISETP.LT.AND.EX P0, PT, R10, R23.reuse, PT, P0 ;  /* 0x000000170a00720c */ /* 0x080fe40003f01300 */
[----:B------:R-:W-:Y:S02]  /*3c10*/  LOP3.LUT P3, RZ, R22, 0xff, RZ, 0xc0, !PT ;  /* 0x000000ff16ff7812 */ /* 0x000fe4000786c0ff */
[----:B------:R-:W-:Y:S02]  /*3c20*/  @P1 SEL R23, R10, R23, P0 ;  /* 0x000000170a171207 */ /* 0x000fe40000000000 */
[----:B------:R-:W-:Y:S02]  /*3c30*/  @P1 SEL R24, R11, R24, P0 ;  /* 0x000000180b181207 */ /* 0x000fe40000000000 */
[----:B------:R-:W-:-:S02]  /*3c40*/  IADD3 R27, P0, PT, R27, 0x300, RZ ;  /* 0x000003001b1b7810 */ /* 0x000fc40007f1e0ff */
[----:B------:R-:W-:Y:S02]  /*3c50*/  SEL R23, R10, R23, !P3 ;  /* 0x000000170a177207 */ /* 0x000fe40005800000 */
[----:B0-----:R-:W-:Y:S01]  /*3c60*/  IADD3 R10, P4, PT, -R5, R8, RZ ;  /* 0x00000008050a7210 */ /* 0x001fe20007f9e1ff */
[----:B------:R-:W-:Y:S01]  /*3c70*/  IMAD.X R26, RZ, RZ, R26, P0 ;  /* 0x000000ffff1a7224 */ /* 0x000fe200000e061a */
[----:B------:R-:W-:Y:S02]  /*3c80*/  SEL R22, R22, 0x1, !P1 ;  /* 0x0000000116167807 */ /* 0x000fe40004800000 */
[----:B------:R-:W-:Y:S01]  /*3c90*/  ISETP.GE.U32.AND P0, PT, R10, UR5, PT ;  /* 0x000000050a007c0c */ /* 0x000fe2000bf06070 */
[----:B------:R-:W-:Y:S01]  /*3ca0*/  IMAD.X R10, R9, 0x1, ~R2, P4 ;  /* 0x00000001090a7824 */ /* 0x000fe200020e0e02 */
[----:B------:R-:W-:Y:S02]  /*3cb0*/  @!P3 SEL R22, RZ, 0x1, !P1 ;  /* 0x00000001ff16b807 */ /* 0x000fe40004800000 */
[----:B------:R-:W-:-:S02]  /*3cc0*/  SEL R24, R11, R24, !P3 ;  /* 0x000000180b187207 */ /* 0x000fc40005800000 */
[----:B------:R-:W-:Y:S02]  /*3cd0*/  ISETP.GE.U32.AND.EX P0, PT, R10, UR14, PT, P0 ;  /* 0x0000000e0a007c0c */ /* 0x000fe4000bf06100 */
[C---:B------:R-:W-:Y:S02]  /*3ce0*/  LOP3.LUT P3, RZ, R22.reuse, 0xff, RZ, 0xc0, !PT ;  /* 0x000000ff16ff7812 */ /* 0x040fe4000786c0ff */
[----:B------:R-:W-:Y:S02]  /*3cf0*/  ISETP.LT.U32.AND P1, PT, R27, R24, PT ;  /* 0x000000181b00720c */ /* 0x000fe40003f21070 */
[----:B------:R-:W-:Y:S02]  /*3d00*/  SEL R22, R22, 0x1, !P2 ;  /* 0x0000000116167807 */ /* 0x000fe40005000000 */
[----:B------:R-:W-:-:S04]  /*3d10*/  ISETP.LT.AND.EX P1, PT, R26, R23, PT, P1 ;  /* 0x000000171a00720c */ /* 0x000fc80003f21310 */
[C---:B------:R-:W-:Y:S02]  /*3d20*/  @P2 SEL R24, R27.reuse, R24, P1 ;  /* 0x000000181b182207 */ /* 0x040fe40000800000 */
[C---:B------:R-:W-:Y:S02]  /*3d30*/  @P2 SEL R23, R26.reuse, R23, P1 ;  /* 0x000000171a172207 */ /* 0x040fe40000800000 */
[----:B------:R-:W-:Y:S02]  /*3d40*/  @!P3 SEL R22, RZ, 0x1, !P2 ;  /* 0x00000001ff16b807 */ /* 0x000fe40005000000 */
[----:B------:R-:W-:Y:S02]  /*3d50*/  SEL R24, R27, R24, !P3 ;  /* 0x000000181b187207 */ /* 0x000fe40005800000 */
[----:B------:R-:W-:Y:S01]  /*3d60*/  SEL R23, R26, R23, !P3 ;  /* 0x000000171a177207 */ /* 0x000fe20005800000 */
[----:B------:R-:W-:Y:S06]  /*3d70*/  @!P0 BRA `(.L_x_108) ;  /* 0x0000001000f48947 */ /* 0x000fec0003800000 */
[----:B------:R-:W-:Y:S01]  /*3d80*/  IADD3 R5, P0, PT, R5, UR5, RZ ;  /* 0x0000000505057c10 */ /* 0x000fe2000ff1e0ff */
[----:B------:R-:W-:Y:S01]  /*3d90*/  UIADD3 UR4, UPT, UPT, UR4, 0x1, URZ ;  /* 0x0000000104047890 */ /* 0x000fe2000fffe0ff */
[----:B------:R-:W-:Y:S02]  /*3da0*/  VIADD R0, R0, -UR5 ;  /* 0x8000000500007c36 */ /* 0x000fe40008000000 */
[----:B------:R-:W-:Y:S02]  /*3db0*/  IADD3.X R2, PT, PT, R2, UR14, RZ, P0, !PT ;  /* 0x0000000e02027c10 */ /* 0x000fe400087fe4ff */
[----:B------:R-:W-:-:S04]  /*3dc0*/  ISETP.GT.U32.AND P0, PT, R5, R4, PT ;  /* 0x000000040500720c */ /* 0x000fc80003f04070 */
[----:B------:R-:W-:-:S13]  /*3dd0*/  ISETP.GT.U32.AND.EX P0, PT, R2, R3, PT, P0 ;  /* 0x000000030200720c */ /* 0x000fda0003f04100 */
[----:B------:R-:W-:Y:S05]  /*3de0*/  @!P0 BRA `(.L_x_113) ;  /* 0xfffffff800a48947 */ /* 0x000fea000383ffff */
.L_x_109:
[----:B------:R-:W0:Y:S01]  /*3df0*/  S2R R10, SR_TID.X ;  /* 0x00000000000a7919 */ /* 0x000e220000002100 */
[----:B------:R-:W-:Y:S01]  /*3e00*/  IMAD.IADD R3, R8, 0x1, -R5 ;  /* 0x0000000108037824 */ /* 0x000fe200078e0a05 */
[----:B------:R-:W-:Y:S01]  /*3e10*/  ISETP.GE.U32.AND P1, PT, R5, R8, PT ;  /* 0x000000080500720c */ /* 0x000fe20003f26070 */
[----:B------:R-:W-:Y:S03]  /*3e20*/  BSSY.RECONVERGENT B1, `(.L_x_108) ;  /* 0x0000132000017945 */ /* 0x000fe60003800200 */
[----:B0-----:R-:W-:-:S04]  /*3e30*/  ISETP.GE.AND P0, PT, R10, R3, PT ;  /* 0x000000030a00720c */ /* 0x001fc80003f06270 */
[----:B------:R-:W-:-:S13]  /*3e40*/  ISETP.GE.U32.OR.EX P0, PT, R2, R9, P0, P1 ;  /* 0x000000090200720c */ /* 0x000fda0000706510 */
[----:B------:R-:W-:Y:S05]  /*3e50*/  @P0 BRA `(.L_x_114) ;  /* 0x0000001000b80947 */ /* 0x000fea0003800000 */
[----:B------:R-:W0:Y:S01]  /*3e60*/  LDC R4, c[0x0][0x3e0] ;  /* 0x0000f800ff047b82 */ /* 0x000e220000000800 */
[----:B------:R-:W-:Y:S01]  /*3e70*/  LOP3.LUT R3, RZ, R10, RZ, 0x33, !PT ;  /* 0x0000000aff037212 */ /* 0x000fe200078e33ff */
[----:B------:R-:W-:Y:S01]  /*3e80*/  IMAD.SHL.U32 R9, R25, 0x400, RZ ;  /* 0x0000040019097824 */ /* 0x000fe200078e00ff */
[----:B------:R-:W-:Y:S03]  /*3e90*/  BSSY.RECONVERGENT B2, `(.L_x_115) ;  /* 0x0000094000027945 */ /* 0x000fe60003800200 */
[----:B------:R-:W-:-:S05]  /*3ea0*/  IMAD.IADD R8, R3, 0x1, R8 ;  /* 0x0000000103087824 */ /* 0x000fca00078e0208 */
[----:B------:R-:W-:Y:S01]  /*3eb0*/  IADD3 R3, PT, PT, R8, -UR5, -R9 ;  /* 0x8000000508037c10 */ /* 0x000fe2000fffe809 */
[----:B0-----:R-:W-:-:S04]  /*3ec0*/  IMAD R4, R4, UR4, RZ ;  /* 0x0000000404047c24 */ /* 0x001fc8000f8e02ff */
[----:B------:R-:W-:-:S05]  /*3ed0*/  IMAD R6, R4, -0x400, R3 ;  /* 0xfffffc0004067824 */ /* 0x000fca00078e0203 */
[C---:B------:R-:W-:Y:S02]  /*3ee0*/  ISETP.GE.U32.AND P0, PT, R6.reuse, 0x700, PT ;  /* 0x000007000600780c */ /* 0x040fe40003f06070 */
[----:B------:R-:W-:Y:S01]  /*3ef0*/  LEA.HI R3, R6, 0x1, RZ, 0x18 ;  /* 0x0000000106037811 */ /* 0x000fe200078fc0ff */
[----:B------:R-:W-:-:S03]  /*3f00*/  IMAD.MOV.U32 R6, RZ, RZ, R10 ;  /* 0x000000ffff067224 */ /* 0x000fc600078e000a */
[----:B------:R-:W-:-:S04]  /*3f10*/  LOP3.LUT R4, R3, 0x7, RZ, 0xc0, !PT ;  /* 0x0000000703047812 */ /* 0x000fc800078ec0ff */
[----:B------:R-:W-:-:S03]  /*3f20*/  ISETP.NE.AND P1, PT, R4, RZ, PT ;  /* 0x000000ff0400720c */ /* 0x000fc60003f25270 */
[----:B------:R-:W-:Y:S10]  /*3f30*/  @!P0 BRA `(.L_x_116) ;  /* 0x0000000800248947 */ /* 0x000ff40003800000 */
[----:B------:R-:W-:Y:S01]  /*3f40*/  LEA.HI R0, R0, 0x1, RZ, 0x18 ;  /* 0x0000000100007811 */ /* 0x000fe200078fc0ff */
[----:B------:R-:W-:-:S03]  /*3f50*/  IMAD.MOV.U32 R6, RZ, RZ, R10 ;  /* 0x000000ffff067224 */ /* 0x000fc600078e000a */
[----:B------:R-:W-:-:S05]  /*3f60*/  LOP3.LUT R0, R0, 0x1fffff8, RZ, 0xc0, !PT ;  /* 0x01fffff800007812 */ /* 0x000fca00078ec0ff */
[----:B------:R-:W-:-:S07]  /*3f70*/  IMAD.MOV R9, RZ, RZ, -R0 ;  /* 0x000000ffff097224 */ /* 0x000fce00078e0a00 */
.L_x_117:
[----:B------:R-:W-:-:S05]  /*3f80*/  IADD3 R27, P0, PT, R6, R5, RZ ;  /* 0x00000005061b7210 */ /* 0x000fca0007f1e0ff */
[----:B------:R-:W-:Y:S02]  /*3f90*/  IMAD.X R0, RZ, RZ, R2, P0 ;  /* 0x000000ffff007224 */ /* 0x000fe400000e0602 */
        /* <DEDUP_REMOVED lines=10> */
[----:B------:R-:W-:-:S03]  /*4040*/  LOP3.LUT P4, RZ, R22, 0xff, RZ, 0xc0, !PT ;  /* 0x000000ff16ff7812 */ /* 0x000fc6000788c0ff */
[----:B------:R-:W4:Y:S01]  /*4050*/  LDG.E.64 R28, desc[UR12][R10.64+0x1800] ;  /* 0x0018000c0a1c7981 */ /* 0x000f22000c1e1b00 */
[----:B--2---:R-:W-:-:S09]  /*4060*/  DSETP.NEU.AND P0, PT, R14, R16, PT ;  /* 0x000000100e00722a */ /* 0x004fd20003f0d000 */
[----:B------:R-:W-:Y:S01]  /*4070*/  DSETP.NEU.AND P5, PT, R14, R16, P4 ;  /* 0x000000100e00722a */ /* 0x000fe200027ad000 */
[----:B------:R-:W2:Y:S04]  /*4080*/  LDG.E.64 R16, desc[UR12][R10.64+0x1000] ;  /* 0x0010000c0a107981 */ /* 0x000ea8000c1e1b00 */
[----:B------:R-:W2:Y:S01]  /*4090*/  LDG.E.64 R14, desc[UR12][R12.64+0x1000] ;  /* 0x0010000c0c0e7981 */ /* 0x000ea2000c1e1b00 */
[----:B------:R-:W-:Y:S01]  /*40a0*/  @!P4 SEL R22, RZ, 0x1, !P0 ;  /* 0x00000001ff16c807 */ /* 0x000fe20004000000 */
[----:B---3--:R-:W-:Y:S01]  /*40b0*/  DSETP.NEU.AND P6, PT, R18, R20, PT ;  /* 0x000000141200722a */ /* 0x008fe20003fcd000 */
[----:B------:R-:W-:Y:S02]  /*40c0*/  IADD3 R27, P0, PT, R27, UR6, RZ ;  /* 0x000000061b1b7c10 */ /* 0x000fe4000ff1e0ff */
[----:B------:R-:W-:-:S03]  /*40d0*/  SEL R22, R22, 0x1, !P5 ;  /* 0x0000000116167807 */ /* 0x000fc60006800000 */
[----:B------:R-:W-:Y:S01]  /*40e0*/  IMAD.X R0, R0, 0x1, R7, P0 ;  /* 0x0000000100007824 */ /* 0x000fe200000e0607 */
[----:B------:R-:W-:Y:S02]  /*40f0*/  LOP3.LUT P3, RZ, R22, 0xff, RZ, 0xc0, !PT ;  /* 0x000000ff16ff7812 */ /* 0x000fe4000786c0ff */
[----:B------:R-:W-:-:S04]  /*4100*/  ISETP.LT.U32.AND P0, PT, R27, R24, PT ;  /* 0x000000181b00720c */ /* 0x000fc80003f01070 */
[----:B------:R-:W-:-:S07]  /*4110*/  ISETP.LT.AND.EX P0, PT, R0, R23, PT, P0 ;  /* 0x000000170000720c */ /* 0x000fce0003f01300 */
[----:B------:R-:W-:Y:S01]  /*4120*/  DSETP.NEU.AND P2, PT, R18, R20, P3 ;  /* 0x000000141200722a */ /* 0x000fe20001f4d000 */
[----:B------:R-:W-:Y:S01]  /*4130*/  @!P3 SEL R22, RZ, 0x1, !P6 ;  /* 0x00000001ff16b807 */ /* 0x000fe20007000000 */
[----:B------:R-:W4:Y:S01]  /*4140*/  LDG.E.64 R20, desc[UR12][R12.64+0x1800] ;  /* 0x0018000c0c147981 */ /* 0x000f22000c1e1b00 */
[CC--:B------:R-:W-:Y:S02]  /*4150*/  SEL R19, R27.reuse, R24.reuse, P0 ;  /* 0x000000181b137207 */ /* 0x0c0fe40000000000 */
[----:B------:R-:W-:Y:S02]  /*4160*/  SEL R18, R0, R23, P0 ;  /* 0x0000001700127207 */ /* 0x000fe40000000000 */
[----:B------:R-:W-:Y:S02]  /*4170*/  SEL R22, R22, 0x1, !P2 ;  /* 0x0000000116167807 */ /* 0x000fe40005000000 */
[----:B------:R-:W-:Y:S02]  /*4180*/  @!P5 SEL R19, R27, R24, !P4 ;  /* 0x000000181b13d207 */ /* 0x000fe40006000000 */
[----:B------:R-:W-:-:S02]  /*4190*/  LOP3.LUT P6, RZ, R22, 0xff, RZ, 0xc0, !PT ;  /* 0x000000ff16ff7812 */ /* 0x000fc400078cc0ff */
[----:B------:R-:W-:Y:S01]  /*41a0*/  @!P5 SEL R18, R0, R23, !P4 ;  /* 0x000000170012d207 */ /* 0x000fe20006000000 */
[----:B--2---:R-:W-:-:S10]  /*41b0*/  DSETP.NEU.AND P5, PT, R16, R14, PT ;  /* 0x0000000e1000722a */ /* 0x004fd40003fad000 */
[----:B------:R-:W-:Y:S01]  /*41c0*/  DSETP.NEU.AND P4, PT, R16, R14, P6 ;  /* 0x0000000e1000722a */ /* 0x000fe2000378d000 */
[----:B------:R-:W-:-:S05]  /*41d0*/  IADD3 R14, P0, PT, R27, 0x100, RZ ;  /* 0x000001001b0e7810 */ /* 0x000fca0007f1e0ff */
[----:B------:R-:W-:Y:S01]  /*41e0*/  IMAD.X R17, RZ, RZ, R0, P0 ;  /* 0x000000ffff117224 */ /* 0x000fe200000e0600 */
[----:B------:R-:W-:-:S04]  /*41f0*/  ISETP.LT.U32.AND P0, PT, R14, R19, PT ;  /* 0x000000130e00720c */ /* 0x000fc80003f01070 */
[----:B------:R-:W-:-:S04]  /*4200*/  ISETP.LT.AND.EX P0, PT, R17, R18, PT, P0 ;  /* 0x000000121100720c */ /* 0x000fc80003f01300 */
[CC--:B------:R-:W-:Y:S02]  /*4210*/  SEL R15, R14.reuse, R19.reuse, P0 ;  /* 0x000000130e0f7207 */ /* 0x0c0fe40000000000 */
[----:B------:R-:W-:Y:S02]  /*4220*/  @!P2 SEL R15, R14, R19, !P3 ;  /* 0x000000130e0fa207 */ /* 0x000fe40005800000 */
[CC--:B------:R-:W-:Y:S02]  /*4230*/  SEL R14, R17.reuse, R18.reuse, P0 ;  /* 0x00000012110e7207 */ /* 0x0c0fe40000000000 */
[----:B------:R-:W-:Y:S02]  /*4240*/  @!P2 SEL R14, R17, R18, !P3 ;  /* 0x00000012110ea207 */ /* 0x000fe40005800000 */
[----:B------:R-:W2:Y:S04]  /*4250*/  LDG.E.64 R18, desc[UR12][R10.64+0x2000] ;  /* 0x0020000c0a127981 */ /* 0x000ea8000c1e1b00 */
[----:B------:R-:W2:Y:S01]  /*4260*/  LDG.E.64 R16, desc[UR12][R12.64+0x2000] ;  /* 0x0020000c0c107981 */ /* 0x000ea2000c1e1b00 */
[----:B------:R-:W-:-:S04]  /*4270*/  @!P6 SEL R22, RZ, 0x1, !P5 ;  /* 0x00000001ff16e807 */ /* 0x000fc80006800000 */
[----:B------:R-:W-:-:S04]  /*4280*/  SEL R24, R22, 0x1, !P4 ;  /* 0x0000000116187807 */ /* 0x000fc80006000000 */
[----:B------:R-:W-:Y:S01]  /*4290*/  LOP3.LUT P5, RZ, R24, 0xff, RZ, 0xc0, !PT ;  /* 0x000000ff18ff7812 */ /* 0x000fe200078ac0ff */
[----:B----4-:R-:W-:-:S12]  /*42a0*/  DSETP.NEU.AND P3, PT, R28, R20, PT ;  /* 0x000000141c00722a */ /* 0x010fd80003f6d000 */
[----:B------:R-:W-:Y:S01]  /*42b0*/  DSETP.NEU.AND P2, PT, R28, R20, P5 ;  /* 0x000000141c00722a */ /* 0x000fe20002f4d000 */
[----:B------:R-:W-:Y:S02]  /*42c0*/  @!P5 SEL R24, RZ, 0x1, !P3 ;  /* 0x00000001ff18d807 */ /* 0x000fe40005800000 */
[----:B------:R-:W-:-:S03]  /*42d0*/  IADD3 R20, P0, PT, R27, 0x200, RZ ;  /* 0x000002001b147810 */ /* 0x000fc60007f1e0ff */
[----:B------:R-:W-:Y:S02]  /*42e0*/  SEL R24, R24, 0x1, !P2 ;  /* 0x0000000118187807 */ /* 0x000fe40005000000 */
[----:B------:R-:W-:Y:S01]  /*42f0*/  IMAD.X R21, RZ, RZ, R0, P0 ;  /* 0x000000ffff157224 */ /* 0x000fe200000e0600 */
[----:B------:R-:W-:Y:S02]  /*4300*/  ISETP.LT.U32.AND P0, PT, R20, R15, PT ;  /* 0x0000000f1400720c */ /* 0x000fe40003f01070 */
[----:B------:R-:W-:Y:S02]  /*4310*/  LOP3.LUT P3, RZ, R24, 0xff, RZ, 0xc0, !PT ;  /* 0x000000ff18ff7812 */ /* 0x000fe4000786c0ff */
[----:B------:R-:W-:-:S04]  /*4320*/  ISETP.LT.AND.EX P0, PT, R21, R14, PT, P0 ;  /* 0x0000000e1500720c */ /* 0x000fc80003f01300 */
[CC--:B------:R-:W-:Y:S02]  /*4330*/  SEL R22, R20.reuse, R15.reuse, P0 ;  /* 0x0000000f14167207 */ /* 0x0c0fe40000000000 */
[CC--:B------:R-:W-:Y:S02]  /*4340*/  SEL R23, R21.reuse, R14.reuse, P0 ;  /* 0x0000000e15177207 */ /* 0x0c0fe40000000000 */
[----:B------:R-:W-:Y:S02]  /*4350*/  @!P4 SEL R22, R20, R15, !P6 ;  /* 0x0000000f1416c207 */ /* 0x000fe40007000000 */
[----:B------:R-:W-:Y:S02]  /*4360*/  @!P4 SEL R23, R21, R14, !P6 ;  /* 0x0000000e1517c207 */ /* 0x000fe40007000000 */
[----:B------:R-:W3:Y:S04]  /*4370*/  LDG.E.64 R20, desc[UR12][R10.64+0x2800] ;  /* 0x0028000c0a147981 */ /* 0x000ee8000c1e1b00 */
[----:B------:R-:W3:Y:S01]  /*4380*/  LDG.E.64 R14, desc[UR12][R12.64+0x2800] ;  /* 0x0028000c0c0e7981 */ /* 0x000ee2000c1e1b00 */
[----:B--2---:R-:W-:-:S02]  /*4390*/  DSETP.NEU.AND P6, PT, R18, R16, PT ;  /* 0x000000101200722a */ /* 0x004fc40003fcd000 */
[----:B------:R-:W-:Y:S01]  /*43a0*/  DSETP.NEU.AND P4, PT, R18, R16, P3 ;  /* 0x000000101200722a */ /* 0x000fe20001f8d000 */
[----:B------:R-:W-:Y:S01]  /*43b0*/  IADD3 R17, P0, PT, R27, 0x300, RZ ;  /* 0x000003001b117810 */ /* 0x000fe20007f1e0ff */
[----:B------:R-:W2:Y:S04]  /*43c0*/  LDG.E.64 R18, desc[UR12][R12.64+0x3000] ;  /* 0x0030000c0c127981 */ /* 0x000ea8000c1e1b00 */
[----:B------:R-:W-:Y:S01]  /*43d0*/  IMAD.X R16, RZ, RZ, R0, P0 ;  /* 0x000000ffff107224 */ /* 0x000fe200000e0600 */
[----:B------:R-:W-:-:S04]  /*43e0*/  ISETP.LT.U32.AND P0, PT, R17, R22, PT ;  /* 0x000000161100720c */ /* 0x000fc80003f01070 */
[CC--:B------:R-:W-:Y:S01]  /*43f0*/  ISETP.LT.AND.EX P0, PT, R16.reuse, R23.reuse, PT, P0 ;  /* 0x000000171000720c */ /* 0x0c0fe20003f01300 */
[----:B------:R-:W4:Y:S03]  /*4400*/  LDG.E.64 R12, desc[UR12][R12.64+0x3800] ;  /* 0x0038000c0c0c7981 */ /* 0x000f26000c1e1b00 */
[CC--:B------:R-:W-:Y:S02]  /*4410*/  SEL R26, R17.reuse, R22.reuse, P0 ;  /* 0x00000016111a7207 */ /* 0x0c0fe40000000000 */
[CC--:B------:R-:W-:Y:S02]  /*4420*/  SEL R28, R16.reuse, R23.reuse, P0 ;  /* 0x00000017101c7207 */ /* 0x0c0fe40000000000 */
[----:B------:R-:W-:Y:S02]  /*4430*/  @!P2 SEL R26, R17, R22, !P5 ;  /* 0x00000016111aa207 */ /* 0x000fe40006800000 */
[----:B------:R-:W-:-:S02]  /*4440*/  @!P2 SEL R28, R16, R23, !P5 ;  /* 0x00000017101ca207 */ /* 0x000fc40006800000 */
[----:B------:R-:W2:Y:S04]  /*4450*/  LDG.E.64 R16, desc[UR12][R10.64+0x3000] ;  /* 0x0030000c0a107981 */ /* 0x000ea8000c1e1b00 */
[----:B------:R0:W4:Y:S01]  /*4460*/  LDG.E.64 R22, desc[UR12][R10.64+0x3800] ;  /* 0x0038000c0a167981 */ /* 0x000122000c1e1b00 */
[----:B------:R-:W-:-:S04]  /*4470*/  @!P3 SEL R24, RZ, 0x1, !P6 ;  /* 0x00000001ff18b807 */ /* 0x000fc80007000000 */
[----:B------:R-:W-:-:S04]  /*4480*/  SEL R24, R24, 0x1, !P4 ;  /* 0x0000000118187807 */ /* 0x000fc80006000000 */
[----:B------:R-:W-:Y:S01]  /*4490*/  LOP3.LUT P2, RZ, R24, 0xff, RZ, 0xc0, !PT ;  /* 0x000000ff18ff7812 */ /* 0x000fe2000784c0ff */
[----:B---3--:R-:W-:-:S12]  /*44a0*/  DSETP.NEU.AND P6, PT, R20, R14, PT ;  /* 0x0000000e1400722a */ /* 0x008fd80003fcd000 */
[----:B------:R-:W-:Y:S01]  /*44b0*/  DSETP.NEU.AND P5, PT, R20, R14, P2 ;  /* 0x0000000e1400722a */ /* 0x000fe200017ad000 */
[----:B------:R-:W-:Y:S02]  /*44c0*/  IADD3 R15, P0, PT, R27, 0x400, RZ ;  /* 0x000004001b0f7810 */ /* 0x000fe40007f1e0ff */
[----:B------:R-:W-:-:S03]  /*44d0*/  @!P2 SEL R24, RZ, 0x1, !P6 ;  /* 0x00000001ff18a807 */ /* 0x000fc60007000000 */
[----:B------:R-:W-:Y:S01]  /*44e0*/  IMAD.X R21, RZ, RZ, R0, P0 ;  /* 0x000000ffff157224 */ /* 0x000fe200000e0600 */
[----:B------:R-:W-:Y:S02]  /*44f0*/  ISETP.LT.U32.AND P0, PT, R15, R26, PT ;  /* 0x0000001a0f00720c */ /* 0x000fe40003f01070 */
[----:B0-----:R-:W-:Y:S02]  /*4500*/  SEL R11, R24, 0x1, !P5 ;  /* 0x00000001180b7807 */ /* 0x001fe40006800000 */
[----:B------:R-:W-:Y:S02]  /*4510*/  ISETP.LT.AND.EX P0, PT, R21, R28, PT, P0 ;  /* 0x0000001c1500720c */ /* 0x000fe40003f01300 */
[----:B------:R-:W-:Y:S02]  /*4520*/  LOP3.LUT P6, RZ, R11, 0xff, RZ, 0xc0, !PT ;  /* 0x000000ff0bff7812 */ /* 0x000fe400078cc0ff */
[CC--:B------:R-:W-:Y:S02]  /*4530*/  SEL R10, R15.reuse, R26.reuse, P0 ;  /* 0x0000001a0f0a7207 */ /* 0x0c0fe40000000000 */
[----:B------:R-:W-:-:S02]  /*4540*/  @!P4 SEL R10, R15, R26, !P3 ;  /* 0x0000001a0f0ac207 */ /* 0x000fc40005800000 */
[-C--:B------:R-:W-:Y:S02]  /*4550*/  SEL R14, R21, R28.reuse, P0 ;  /* 0x0000001c150e7207 */ /* 0x080fe40000000000 */
[----:B------:R-:W-:Y:S02]  /*4560*/  IADD3 R15, P0, PT, R27, 0x500, RZ ;  /* 0x000005001b0f7810 */ /* 0x000fe40007f1e0ff */
[----:B------:R-:W-:-:S03]  /*4570*/  @!P4 SEL R14, R21, R28, !P3 ;  /* 0x0000001c150ec207 */ /* 0x000fc60005800000 */
[----:B------:R-:W-:Y:S01]  /*4580*/  IMAD.X R21, RZ, RZ, R0, P0 ;  /* 0x000000ffff157224 */ /* 0x000fe200000e0600 */
[----:B------:R-:W-:-:S04]  /*4590*/  ISETP.LT.U32.AND P0, PT, R15, R10, PT ;  /* 0x0000000a0f00720c */ /* 0x000fc80003f01070 */
[----:B------:R-:W-:Y:S01]  /*45a0*/  ISETP.LT.AND.EX P0, PT, R21, R14, PT, P0 ;  /* 0x0000000e1500720c */ /* 0x000fe20003f01300 */
[----:B------:R-:W-:Y:S02]  /*45b0*/  VIADD R9, R9, 0x8 ;  /* 0x0000000809097836 */ /* 0x000fe40000000000 */
[----:B------:R-:W-:Y:S01]  /*45c0*/  VIADD R6, R6, 0x800 ;  /* 0x0000080006067836 */ /* 0x000fe20000000000 */
[C-C-:B--2---:R-:W-:Y:S02]  /*45d0*/  DSETP.NEU.AND P3, PT, R16.reuse, R18.reuse, PT ;  /* 0x000000121000722a */ /* 0x144fe40003f6d000 */
[----:B------:R-:W-:-:S04]  /*45e0*/  DSETP.NEU.AND P4, PT, R16, R18, P6 ;  /* 0x000000121000722a */ /* 0x000fc8000378d000 */
[----:B------:R-:W-:Y:S02]  /*45f0*/  @!P6 SEL R11, RZ, 0x1, !P3 ;  /* 0x00000001ff0be807 */ /* 0x000fe40005800000 */
[----:B------:R-:W-:Y:S02]  /*4600*/  SEL R17, R15, R10, P0 ;  /* 0x0000000a0f117207 */ /* 0x000fe40000000000 */
[----:B------:R-:W-:Y:S02]  /*4610*/  SEL R19, R21, R14, P0 ;  /* 0x0000000e15137207 */ /* 0x000fe40000000000 */
[----:B------:R-:W-:Y:S02]  /*4620*/  SEL R11, R11, 0x1, !P4 ;  /* 0x000000010b0b7807 */ /* 0x000fe40006000000 */
[----:B------:R-:W-:Y:S02]  /*4630*/  IADD3 R16, P0, PT, R27, 0x600, RZ ;  /* 0x000006001b107810 */ /* 0x000fe40007f1e0ff */
[----:B------:R-:W-:-:S02]  /*4640*/  @!P5 SEL R17, R15, R10, !P2 ;  /* 0x0000000a0f11d207 */ /* 0x000fc40005000000 */
[----:B------:R-:W-:Y:S02]  /*4650*/  @!P5 SEL R19, R21, R14, !P2 ;  /* 0x0000000e1513d207 */ /* 0x000fe40005000000 */
[----:B------:R-:W-:Y:S01]  /*4660*/  LOP3.LUT P2, RZ, R11, 0xff, RZ, 0xc0, !PT ;  /* 0x000000ff0bff7812 */ /* 0x000fe2000784c0ff */
[----:B------:R-:W-:Y:S01]  /*4670*/  IMAD.X R14, RZ, RZ, R0, P0 ;  /* 0x000000ffff0e7224 */ /* 0x000fe200000e0600 */
[----:B------:R-:W-:-:S04]  /*4680*/  ISETP.LT.U32.AND P0, PT, R16, R17, PT ;  /* 0x000000111000720c */ /* 0x000fc80003f01070 */
[----:B------:R-:W-:Y:S02]  /*4690*/  ISETP.LT.AND.EX P0, PT, R14, R19, PT, P0 ;  /* 0x000000130e00720c */ /* 0x000fe40003f01300 */
[----:B------:R-:W-:Y:S02]  /*46a0*/  ISETP.NE.AND P5, PT, R9, RZ, PT ;  /* 0x000000ff0900720c */ /* 0x000fe40003fa5270 */
[----:B------:R-:W-:Y:S02]  /*46b0*/  SEL R10, R16, R17, P0 ;  /* 0x00000011100a7207 */ /* 0x000fe40000000000 */
[----:B------:R-:W-:Y:S01]  /*46c0*/  SEL R15, R14, R19, P0 ;  /* 0x000000130e0f7207 */ /* 0x000fe20000000000 */
[----:B----4-:R-:W-:Y:S01]  /*46d0*/  DSETP.NEU.AND P3, PT, R22, R12, P2 ;  /* 0x0000000c1600722a */ /* 0x010fe2000176d000 */
[----:B------:R-:W-:Y:S02]  /*46e0*/  IADD3 R27, P0, PT, R27, 0x700, RZ ;  /* 0x000007001b1b7810 */ /* 0x000fe40007f1e0ff */
[----:B------:R-:W-:-:S02]  /*46f0*/  @!P4 SEL R10, R16, R17, !P6 ;  /* 0x00000011100ac207 */ /* 0x000fc40007000000 */
[----:B------:R-:W-:Y:S01]  /*4700*/  @!P4 SEL R15, R14, R19, !P6 ;  /* 0x000000130e0fc207 */ /* 0x000fe20007000000 */
[----:B------:R-:W-:Y:S01]  /*4710*/  DSETP.NEU.AND P4, PT, R22, R12, PT ;  /* 0x0000000c1600722a */ /* 0x000fe20003f8d000 */
[----:B------:R-:W-:Y:S01]  /*4720*/  IMAD.X R0, RZ, RZ, R0, P0 ;  /* 0x000000ffff007224 */ /* 0x000fe200000e0600 */
[----:B------:R-:W-:-:S04]  /*4730*/  ISETP.LT.U32.AND P0, PT, R27, R10, PT ;  /* 0x0000000a1b00720c */ /* 0x000fc80003f01070 */
[----:B------:R-:W-:Y:S02]  /*4740*/  @!P2 SEL R11, RZ, 0x1, !P4 ;  /* 0x00000001ff0ba807 */ /* 0x000fe40006000000 */
[CC--:B------:R-:W-:Y:S02]  /*4750*/  ISETP.LT.AND.EX P0, PT, R0.reuse, R15.reuse, PT, P0 ;  /* 0x0000000f0000720c */ /* 0x0c0fe40003f01300 */
[----:B------:R-:W-:Y:S02]  /*4760*/  SEL R11, R11, 0x1, !P3 ;  /* 0x000000010b0b7807 */ /* 0x000fe40005800000 */
[CC--:B------:R-:W-:Y:S02]  /*4770*/  SEL R24, R27.reuse, R10.reuse, P0 ;  /* 0x0000000a1b187207 */ /* 0x0c0fe40000000000 */
[----:B------:R-:W-:Y:S02]  /*4780*/  SEL R23, R0, R15, P0 ;  /* 0x0000000f00177207 */ /* 0x000fe40000000000 */
[----:B------:R-:W-:-:S02]  /*4790*/  @!P3 SEL R24, R27, R10, !P2 ;  /* 0x0000000a1b18b207 */ /* 0x000fc40005000000 */
[----:B------:R-:W-:Y:S02]  /*47a0*/  @!P3 SEL R23, R0, R15, !P2 ;  /* 0x0000000f0017b207 */ /* 0x000fe40005000000 */
[----:B------:R-:W-:Y:S01]  /*47b0*/  PRMT R22, R11, 0x7610, R22 ;  /* 0x000076100b167816 */ /* 0x000fe20000000016 */
[----:B------:R-:W-:Y:S06]  /*47c0*/  @P5 BRA `(.L_x_117) ;  /* 0xfffffff400ec5947 */ /* 0x000fec000383ffff */
.L_x_116:
[----:B------:R-:W-:Y:S05]  /*47d0*/  BSYNC.RECONVERGENT B2 ;  /* 0x0000000000027941 */ /* 0x000fea0003800200 */
.L_x_115:
[----:B------:R-:W-:Y:S05]  /*47e0*/  @!P1 BRA `(.L_x_114) ;  /* 0x0000000800549947 */ /* 0x000fea0003800000 */
[----:B------:R-:W-:Y:S01]  /*47f0*/  ISETP.GE.U32.AND P0, PT, R4, 0x4, PT ;  /* 0x000000040400780c */ /* 0x000fe20003f06070 */
[----:B------:R-:W-:Y:S01]  /*4800*/  BSSY.RECONVERGENT B2, `(.L_x_118) ;  /* 0x000004b000027945 */ /* 0x000fe20003800200 */
[----:B------:R-:W-:-:S11]  /*4810*/  LOP3.LUT P1, R3, R3, 0x3, RZ, 0xc0, !PT ;  /* 0x0000000303037812 */ /* 0x000fd6000782c0ff */
[----:B------:R-:W-:Y:S05]  /*4820*/  @!P0 BRA `(.L_x_119) ;  /* 0x0000000400208947 */ /* 0x000fea0003800000 */
[----:B------:R-:W-:-:S05]  /*4830*/  IADD3 R9, P0, PT, R6, R5, RZ ;  /* 0x0000000506097210 */ /* 0x000fca0007f1e0ff */
[----:B------:R-:W-:Y:S02]  /*4840*/  IMAD.SHL.U32 R26, R9, 0x8, RZ ;  /* 0x00000008091a7824 */ /* 0x000fe400078e00ff */
[----:B------:R-:W-:-:S03]  /*4850*/  IMAD.X R0, RZ, RZ, R2, P0 ;  /* 0x000000ffff007224 */ /* 0x000fc600000e0602 */
[C---:B------:R-:W-:Y:S02]  /*4860*/  IADD3 R28, P0, PT, R26.reuse, UR8, RZ ;  /* 0x000000081a1c7c10 */ /* 0x040fe4000ff1e0ff */
[----:B------:R-:W-:Y:S02]  /*4870*/  SHF.L.U64.HI R4, R9, 0x3, R0 ;  /* 0x0000000309047819 */ /* 0x000fe40000010200 */
        /* <DEDUP_REMOVED lines=8> */
[----:B------:R-:W4:Y:S04]  /*4900*/  LDG.E.64 R16, desc[UR12][R28.64+0x1800] ;  /* 0x0018000c1c107981 */ /* 0x000f28000c1e1b00 */
[----:B------:R-:W4:Y:S01]  /*4910*/  LDG.E.64 R18, desc[UR12][R26.64+0x1800] ;  /* 0x0018000c1a127981 */ /* 0x000f22000c1e1b00 */
[----:B--2---:R-:W-:-:S05]  /*4920*/  DSETP.NEU.AND P0, PT, R14, R12, PT ;  /* 0x0000000c0e00722a */ /* 0x004fca0003f0d000 */
[----:B------:R-:W-:Y:S01]  /*4930*/  DSETP.NEU.AND P3, PT, R14, R12, P4 ;  /* 0x0000000c0e00722a */ /* 0x000fe2000276d000 */
[----:B------:R-:W2:Y:S04]  /*4940*/  LDG.E.64 R12, desc[UR12][R28.64+0x1000] ;  /* 0x0010000c1c0c7981 */ /* 0x000ea8000c1e1b00 */
[----:B------:R0:W2:Y:S01]  /*4950*/  LDG.E.64 R14, desc[UR12][R26.64+0x1000] ;  /* 0x0010000c1a0e7981 */ /* 0x0000a2000c1e1b00 */
[----:B------:R-:W-:-:S04]  /*4960*/  @!P4 SEL R22, RZ, 0x1, !P0 ;  /* 0x00000001ff16c807 */ /* 0x000fc80004000000 */
[----:B------:R-:W-:-:S04]  /*4970*/  SEL R22, R22, 0x1, !P3 ;  /* 0x0000000116167807 */ /* 0x000fc80005800000 */
[----:B------:R-:W-:Y:S01]  /*4980*/  LOP3.LUT P2, RZ, R22, 0xff, RZ, 0xc0, !PT ;  /* 0x000000ff16ff7812 */ /* 0x000fe2000784c0ff */
[----:B---3--:R-:W-:Y:S01]  /*4990*/  DSETP.NEU.AND P5, PT, R20, R10, PT ;  /* 0x0000000a1400722a */ /* 0x008fe20003fad000 */
[----:B------:R-:W-:-:S05]  /*49a0*/  IADD3 R9, P0, PT, R9, UR6, RZ ;  /* 0x0000000609097c10 */ /* 0x000fca000ff1e0ff */
[----:B0-----:R-:W-:Y:S01]  /*49b0*/  IMAD.X R26, R0, 0x1, R7, P0 ;  /* 0x00000001001a7824 */ /* 0x001fe200000e0607 */
[----:B------:R-:W-:-:S05]  /*49c0*/  ISETP.LT.U32.AND P0, PT, R9, R24, PT ;  /* 0x000000180900720c */ /* 0x000fca0003f01070 */
[----:B------:R-:W-:Y:S01]  /*49d0*/  DSETP.NEU.AND P6, PT, R20, R10, P2 ;  /* 0x0000000a1400722a */ /* 0x000fe200017cd000 */
[----:B------:R-:W-:Y:S01]  /*49e0*/  @!P2 SEL R22, RZ, 0x1, !P5 ;  /* 0x00000001ff16a807 */ /* 0x000fe20006800000 */
[----:B------:R-:W-:Y:S01]  /*49f0*/  VIADD R10, R6, 0x100 ;  /* 0x00000100060a7836 */ /* 0x000fe20000000000 */
[----:B------:R-:W-:-:S03]  /*4a00*/  ISETP.LT.AND.EX P0, PT, R26, R23, PT, P0 ;  /* 0x000000171a00720c */ /* 0x000fc60003f01300 */
[----:B------:R-:W-:Y:S02]  /*4a10*/  SEL R22, R22, 0x1, !P6 ;  /* 0x0000000116167807 */ /* 0x000fe40007000000 */
[CC--:B------:R-:W-:Y:S02]  /*4a20*/  SEL R0, R9.reuse, R24.reuse, P0 ;  /* 0x0000001809007207 */ /* 0x0c0fe40000000000 */
[-C--:B------:R-:W-:Y:S02]  /*4a30*/  SEL R4, R26, R23.reuse, P0 ;  /* 0x000000171a047207 */ /* 0x080fe40000000000 */
[----:B------:R-:W-:Y:S02]  /*4a40*/  LOP3.LUT P5, RZ, R22, 0xff, RZ, 0xc0, !PT ;  /* 0x000000ff16ff7812 */ /* 0x000fe400078ac0ff */
[----:B------:R-:W-:Y:S02]  /*4a50*/  @!P3 SEL R0, R9, R24, !P4 ;  /* 0x000000180900b207 */ /* 0x000fe40006000000 */
[----:B------:R-:W-:-:S02]  /*4a60*/  @!P3 SEL R4, R26, R23, !P4 ;  /* 0x000000171a04b207 */ /* 0x000fc40006000000 */
[----:B------:R-:W-:-:S04]  /*4a70*/  IADD3 R9, P0, P3, R5, UR6, R10 ;  /* 0x0000000605097c10 */ /* 0x000fc8000fb1e00a */
[----:B------:R-:W-:Y:S02]  /*4a80*/  IADD3.X R11, PT, PT, R2, R7, RZ, P0, P3 ;  /* 0x00000007020b7210 */ /* 0x000fe400007e64ff */
[----:B------:R-:W-:Y:S01]  /*4a90*/  ISETP.LT.U32.AND P0, PT, R9, R0, PT ;  /* 0x000000000900720c */ /* 0x000fe20003f01070 */
[----:B------:R-:W-:-:S03]  /*4aa0*/  VIADD R10, R6, 0x200 ;  /* 0x00000200060a7836 */ /* 0x000fc60000000000 */
[----:B------:R-:W-:Y:S01]  /*4ab0*/  ISETP.LT.AND.EX P0, PT, R11, R4, PT, P0 ;  /* 0x000000040b00720c */ /* 0x000fe20003f01300 */
[C-C-:B--2---:R-:W-:Y:S02]  /*4ac0*/  DSETP.NEU.AND P3, PT, R12.reuse, R14.reuse, PT ;  /* 0x0000000e0c00722a */ /* 0x144fe40003f6d000 */
[----:B------:R-:W-:-:S04]  /*4ad0*/  DSETP.NEU.AND P4, PT, R12, R14, P5 ;  /* 0x0000000e0c00722a */ /* 0x000fc80002f8d000 */
[----:B------:R-:W-:Y:S02]  /*4ae0*/  @!P5 SEL R22, RZ, 0x1, !P3 ;  /* 0x00000001ff16d807 */ /* 0x000fe40005800000 */
[----:B------:R-:W-:Y:S02]  /*4af0*/  SEL R13, R9, R0, P0 ;  /* 0x00000000090d7207 */ /* 0x000fe40000000000 */
[----:B------:R-:W-:Y:S02]  /*4b00*/  SEL R22, R22, 0x1, !P4 ;  /* 0x0000000116167807 */ /* 0x000fe40006000000 */
[----:B------:R-:W-:Y:S02]  /*4b10*/  SEL R15, R11, R4, P0 ;  /* 0x000000040b0f7207 */ /* 0x000fe40000000000 */
[----:B------:R-:W-:Y:S02]  /*4b20*/  IADD3 R10, P0, P3, R5, UR6, R10 ;  /* 0x00000006050a7c10 */ /* 0x000fe4000fb1e00a */
[----:B------:R-:W-:-:S02]  /*4b30*/  @!P6 SEL R13, R9, R0, !P2 ;  /* 0x00000000090de207 */ /* 0x000fc40005000000 */
[----:B------:R-:W-:Y:S02]  /*4b40*/  @!P6 SEL R15, R11, R4, !P2 ;  /* 0x000000040b0fe207 */ /* 0x000fe40005000000 */
[----:B------:R-:W-:Y:S02]  /*4b50*/  LOP3.LUT P2, RZ, R22, 0xff, RZ, 0xc0, !PT ;  /* 0x000000ff16ff7812 */ /* 0x000fe4000784c0ff */
[----:B------:R-:W-:Y:S02]  /*4b60*/  IADD3.X R4, PT, PT, R2, R7, RZ, P0, P3 ;  /* 0x0000000702047210 */ /* 0x000fe400007e64ff */
[----:B------:R-:W-:Y:S01]  /*4b70*/  ISETP.LT.U32.AND P0, PT, R10, R13, PT ;  /* 0x0000000d0a00720c */ /* 0x000fe20003f01070 */
[----:B------:R-:W-:-:S03]  /*4b80*/  VIADD R0, R6, 0x300 ;  /* 0x0000030006007836 */ /* 0x000fc60000000000 */
[----:B------:R-:W-:-:S04]  /*4b90*/  ISETP.LT.AND.EX P0, PT, R4, R15, PT, P0 ;  /* 0x0000000f0400720c */ /* 0x000fc80003f01300 */
[----:B------:R-:W-:Y:S01]  /*4ba0*/  SEL R9, R10, R13, P0 ;  /* 0x0000000d0a097207 */ /* 0x000fe20000000000 */
[C-C-:B----4-:R-:W-:Y:S01]  /*4bb0*/  DSETP.NEU.AND P3, PT, R16.reuse, R18.reuse, P2 ;  /* 0x000000121000722a */ /* 0x150fe2000176d000 */
[----:B------:R-:W-:Y:S02]  /*4bc0*/  SEL R11, R4, R15, P0 ;  /* 0x0000000f040b7207 */ /* 0x000fe40000000000 */
[----:B------:R-:W-:Y:S02]  /*4bd0*/  IADD3 R0, P0, P6, R5, UR6, R0 ;  /* 0x0000000605007c10 */ /* 0x000fe4000fe1e000 */
[----:B------:R-:W-:Y:S02]  /*4be0*/  @!P4 SEL R9, R10, R13, !P5 ;  /* 0x0000000d0a09c207 */ /* 0x000fe40006800000 */
[----:B------:R-:W-:Y:S01]  /*4bf0*/  @!P4 SEL R11, R4, R15, !P5 ;  /* 0x0000000f040bc207 */ /* 0x000fe20006800000 */
[----:B------:R-:W-:Y:S01]  /*4c00*/  DSETP.NEU.AND P4, PT, R16, R18, PT ;  /* 0x000000121000722a */ /* 0x000fe20003f8d000 */
[----:B------:R-:W-:-:S02]  /*4c10*/  IADD3.X R4, PT, PT, R2, R7, RZ, P0, P6 ;  /* 0x0000000702047210 */ /* 0x000fc400007ec4ff */
[----:B------:R-:W-:-:S03]  /*4c20*/  ISETP.LT.U32.AND P0, PT, R0, R9, PT ;  /* 0x000000090000720c */ /* 0x000fc60003f01070 */
[----:B------:R-:W-:Y:S02]  /*4c30*/  @!P2 SEL R22, RZ, 0x1, !P4 ;  /* 0x00000001ff16a807 */ /* 0x000fe40006000000 */
[----:B------:R-:W-:Y:S01]  /*4c40*/  ISETP.LT.AND.EX P0, PT, R4, R11, PT, P0 ;  /* 0x0000000b0400720c */ /* 0x000fe20003f01300 */
[----:B------:R-:W-:Y:S01]  /*4c50*/  VIADD R6, R6, 0x400 ;  /* 0x0000040006067836 */ /* 0x000fe20000000000 */
[----:B------:R-:W-:Y:S02]  /*4c60*/  SEL R22, R22, 0x1, !P3 ;  /* 0x0000000116167807 */ /* 0x000fe40005800000 */
[----:B------:R-:W-:Y:S02]  /*4c70*/  SEL R24, R0, R9, P0 ;  /* 0x0000000900187207 */ /* 0x000fe40000000000 */
[----:B------:R-:W-:Y:S02]  /*4c80*/  SEL R23, R4, R11, P0 ;  /* 0x0000000b04177207 */ /* 0x000fe40000000000 */
[----:B------:R-:W-:-:S02]  /*4c90*/  @!P3 SEL R24, R0, R9, !P2 ;  /* 0x000000090018b207 */ /* 0x000fc40005000000 */
[----:B------:R-:W-:-:S07]  /*4ca0*/  @!P3 SEL R23, R4, R11, !P2 ;  /* 0x0000000b0417b207 */ /* 0x000fce0005000000 */
.L_x_119:
[----:B------:R-:W-:Y:S05]  /*4cb0*/  BSYNC.RECONVERGENT B2 ;  /* 0x0000000000027941 */ /* 0x000fea0003800200 */
.L_x_118:
[----:B------:R-:W-:Y:S05]  /*4cc0*/  @!P1 BRA `(.L_x_114) ;  /* 0x00000004001c9947 */ /* 0x000fea0003800000 */
[----:B------:R-:W-:Y:S01]  /*4cd0*/  ISETP.NE.AND P0, PT, R3, 0x1, PT ;  /* 0x000000010300780c */ /* 0x000fe20003f05270 */
[----:B------:R-:W-:Y:S01]  /*4ce0*/  BSSY.RECONVERGENT B2, `(.L_x_120) ;  /* 0x000002b000027945 */ /* 0x000fe20003800200 */
[----:B------:R-:W-:-:S11]  /*4cf0*/  LOP3.LUT P1, RZ, R8, 0x100, RZ, 0xc0, !PT ;  /* 0x0000010008ff7812 */ /* 0x000fd6000782c0ff */
[----:B------:R-:W-:Y:S05]  /*4d00*/  @!P0 BRA `(.L_x_121) ;  /* 0x0000000000a08947 */ /* 0x000fea0003800000 */
[----:B------:R-:W-:-:S05]  /*4d10*/  IADD3 R0, P0, PT, R6, R5, RZ ;  /* 0x0000000506007210 */ /* 0x000fca0007f1e0ff */
[----:B------:R-:W-:Y:S02]  /*4d20*/  IMAD.SHL.U32 R12, R0, 0x8, RZ ;  /* 0x00000008000c7824 */ /* 0x000fe400078e00ff */
[----:B------:R-:W-:-:S03]  /*4d30*/  IMAD.X R3, RZ, RZ, R2, P0 ;  /* 0x000000ffff037224 */ /* 0x000fc600000e0602 */
[----:B------:R-:W-:Y:S02]  /*4d40*/  IADD3 R16, P0, PT, R12, UR8, RZ ;  /* 0x000000080c107c10 */ /* 0x000fe4000ff1e0ff */
        /* <DEDUP_REMOVED lines=11> */
[C---:B------:R-:W-:Y:S01]  /*4e00*/  VIADD R8, R6.reuse, 0x100 ;  /* 0x0000010006087836 */ /* 0x040fe20000000000 */
[----:B------:R-:W-:Y:S01]  /*4e10*/  @!P3 SEL R22, RZ, 0x1, !P0 ;  /* 0x00000001ff16b807 */ /* 0x000fe20004000000 */
[----:B------:R-:W-:Y:S01]  /*4e20*/  VIADD R6, R6, 0x200 ;  /* 0x0000020006067836 */ /* 0x000fe20000000000 */
[----:B------:R-:W-:Y:S02]  /*4e30*/  IADD3 R9, P0, PT, R0, UR6, RZ ;  /* 0x0000000600097c10 */ /* 0x000fe4000ff1e0ff */
[----:B------:R-:W-:-:S03]  /*4e40*/  SEL R22, R22, 0x1, !P4 ;  /* 0x0000000116167807 */ /* 0x000fc60006000000 */
[----:B------:R-:W-:Y:S01]  /*4e50*/  IMAD.X R0, R3, 0x1, R7, P0 ;  /* 0x0000000103007824 */ /* 0x000fe200000e0607 */
[----:B------:R-:W-:Y:S02]  /*4e60*/  LOP3.LUT P2, RZ, R22, 0xff, RZ, 0xc0, !PT ;  /* 0x000000ff16ff7812 */ /* 0x000fe4000784c0ff */
        /* <DEDUP_REMOVED lines=9> */
[----:B------:R-:W-:Y:S02]  /*4f00*/  IADD3.X R9, PT, PT, R2, R7, RZ, P0, P5 ;  /* 0x0000000702097210 */ /* 0x000fe400007ea4ff */
[-C--:B------:R-:W-:Y:S02]  /*4f10*/  ISETP.LT.U32.AND P0, PT, R8, R3.reuse, PT ;  /* 0x000000030800720c */ /* 0x080fe40003f01070 */
[----:B------:R-:W-:Y:S02]  /*4f20*/  @!P2 SEL R22, RZ, 0x1, !P4 ;  /* 0x00000001ff16a807 */ /* 0x000fe40006000000 */
[----:B------:R-:W-:Y:S02]  /*4f30*/  ISETP.LT.AND.EX P0, PT, R9, R4, PT, P0 ;  /* 0x000000040900720c */ /* 0x000fe40003f01300 */
[----:B------:R-:W-:Y:S02]  /*4f40*/  SEL R22, R22, 0x1, !P3 ;  /* 0x0000000116167807 */ /* 0x000fe40005800000 */
[----:B------:R-:W-:-:S02]  /*4f50*/  SEL R24, R8, R3, P0 ;  /* 0x0000000308187207 */ /* 0x000fc40000000000 */
[CC--:B------:R-:W-:Y:S02]  /*4f60*/  SEL R23, R9.reuse, R4.reuse, P0 ;  /* 0x0000000409177207 */ /* 0x0c0fe40000000000 */
[----:B------:R-:W-:Y:S02]  /*4f70*/  @!P3 SEL R24, R8, R3, !P2 ;  /* 0x000000030818b207 */ /* 0x000fe40005000000 */
[----:B------:R-:W-:-:S07]  /*4f80*/  @!P3 SEL R23, R9, R4, !P2 ;  /* 0x000000040917b207 */ /* 0x000fce0005000000 */
.L_x_121:
[----:B------:R-:W-:Y:S05]  /*4f90*/  BSYNC.RECONVERGENT B2 ;  /* 0x0000000000027941 */ /* 0x000fea0003800200 */
.L_x_120:
[----:B------:R-:W-:Y:S05]  /*4fa0*/  @P1 BRA `(.L_x_114) ;  /* 0x0000000000641947 */ /* 0x000fea0003800000 */
[----:B------:R-:W-:-:S05]  /*4fb0*/  IADD3 R6, P0, PT, R6, R5, RZ ;  /* 0x0000000506067210 */ /* 0x000fca0007f1e0ff */
[----:B------:R-:W-:Y:S02]  /*4fc0*/  IMAD.SHL.U32 R4, R6, 0x8, RZ ;  /* 0x0000000806047824 */ /* 0x000fe400078e00ff */
[----:B------:R-:W-:-:S03]  /*4fd0*/  IMAD.X R8, RZ, RZ, R2, P0 ;  /* 0x000000ffff087224 */ /* 0x000fc600000e0602 */
[----:B------:R-:W-:Y:S02]  /*4fe0*/  IADD3 R2, P0, PT, R4, UR8, RZ ;  /* 0x0000000804027c10 */ /* 0x000fe4000ff1e0ff */
[----:B------:R-:W-:Y:S02]  /*4ff0*/  SHF.L.U64.HI R0, R6, 0x3, R8 ;  /* 0x0000000306007819 */ /* 0x000fe40000010208 */
[----:B------:R-:W-:Y:S02]  /*5000*/  IADD3 R4, P1, PT, R4, UR10, RZ ;  /* 0x0000000a04047c10 */ /* 0x000fe4000ff3e0ff */
[C---:B------:R-:W-:Y:S02]  /*5010*/  IADD3.X R3, PT, PT, R0.reuse, UR9, RZ, P0, !PT ;  /* 0x0000000900037c10 */ /* 0x040fe400087fe4ff */
[----:B------:R-:W-:-:S04]  /*5020*/  IADD3.X R5, PT, PT, R0, UR11, RZ, P1, !PT ;  /* 0x0000000b00057c10 */ /* 0x000fc80008ffe4ff */
[----:B------:R-:W2:Y:S04]  /*5030*/  LDG.E.64 R2, desc[UR12][R2.64] ;  /* 0x0000000c02027981 */ /* 0x000ea8000c1e1b00 */
[----:B------:R-:W2:Y:S01]  /*5040*/  LDG.E.64 R4, desc[UR12][R4.64] ;  /* 0x0000000c04047981 */ /* 0x000ea2000c1e1b00 */
[----:B------:R-:W-:Y:S02]  /*5050*/  LOP3.LUT P3, RZ, R22, 0xff, RZ, 0xc0, !PT ;  /* 0x000000ff16ff7812 */ /* 0x000fe4000786c0ff */
[----:B------:R-:W-:-:S05]  /*5060*/  IADD3 R9, P0, PT, R6, UR6, RZ ;  /* 0x0000000606097c10 */ /* 0x000fca000ff1e0ff */
[----:B------:R-:W-:Y:S01]  /*5070*/  IMAD.X R8, R8, 0x1, R7, P0 ;  /* 0x0000000108087824 */ /* 0x000fe200000e0607 */
[----:B------:R-:W-:-:S04]  /*5080*/  ISETP.LT.U32.AND P0, PT, R9, R24, PT ;  /* 0x000000180900720c */ /* 0x000fc80003f01070 */
[----:B------:R-:W-:-:S04]  /*5090*/  ISETP.LT.AND.EX P0, PT, R8, R23, PT, P0 ;  /* 0x000000170800720c */ /* 0x000fc80003f01300 */
[----:B------:R-:W-:Y:S02]  /*50a0*/  SEL R0, R9, R24, P0 ;  /* 0x0000001809007207 */ /* 0x000fe40000000000 */
[----:B------:R-:W-:Y:S01]  /*50b0*/  SEL R6, R8, R23, P0 ;  /* 0x0000001708067207 */ /* 0x000fe20000000000 */
[C-C-:B--2---:R-:W-:Y:S02]  /*50c0*/  DSETP.NEU.AND P2, PT, R2.reuse, R4.reuse, P3 ;  /* 0x000000040200722a */ /* 0x144fe40001f4d000 */
[----:B------:R-:W-:-:S06]  /*50d0*/  DSETP.NEU.AND P1, PT, R2, R4, PT ;  /* 0x000000040200722a */ /* 0x000fcc0003f2d000 */
[----:B------:R-:W-:-:S04]  /*50e0*/  @!P3 SEL R22, RZ, 0x1, !P1 ;  /* 0x00000001ff16b807 */ /* 0x000fc80004800000 */
[----:B------:R-:W-:Y:S02]  /*50f0*/  SEL R22, R22, 0x1, !P2 ;  /* 0x0000000116167807 */ /* 0x000fe40005000000 */
[----:B------:R-:W-:Y:S02]  /*5100*/  @!P2 SEL R0, R9, R24, !P3 ;  /* 0x000000180900a207 */ /* 0x000fe40005800000 */
[----:B------:R-:W-:-:S03]  /*5110*/  @!P2 SEL R6, R8, R23, !P3 ;  /* 0x000000170806a207 */ /* 0x000fc60005800000 */
[----:B------:R-:W-:Y:S02]  /*5120*/  IMAD.MOV.U32 R24, RZ, RZ, R0 ;  /* 0x000000ffff187224 */ /* 0x000fe400078e0000 */
[----:B------:R-:W-:-:S07]  /*5130*/  IMAD.MOV.U32 R23, RZ, RZ, R6 ;  /* 0x000000ffff177224 */ /* 0x000fce00078e0006 */
.L_x_114:
[----:B------:R-:W-:Y:S05]  /*5140*/  BSYNC.RECONVERGENT B1 ;  /* 0x0000000000017941 */ /* 0x000fea0003800200 */
.L_x_108:
[----:B------:R-:W0:Y:S01]  /*5150*/  S2R R6, SR_LANEID ;  /* 0x0000000000067919 */ /* 0x000e220000000000 */
[----:B------:R-:W-:Y:S01]  /*5160*/  LOP3.LUT R3, R22, 0xff, RZ, 0xc0, !PT ;  /* 0x000000ff16037812 */ /* 0x000fe200078ec0ff */
[----:B------:R-:W-:Y:S01]  /*5170*/  BSSY.RECONVERGENT B1, `(.L_x_122) ;  /* 0x0000016000017945 */ /* 0x000fe20003800200 */
[----:B------:R-:W1:Y:S01]  /*5180*/  S2R R4, SR_TID.X ;  /* 0x0000000000047919 */ /* 0x000e620000002100 */
[----:B------:R2:W3:Y:S04]  /*5190*/  SHFL.DOWN PT, R5, R24, 0x1, 0x1f ;  /* 0x08201f0018057f89 */ /* 0x0004e800000e0000 */
[----:B------:R2:W4:Y:S04]  /*51a0*/  SHFL.DOWN PT, R2, R23, 0x1, 0x1f ;  /* 0x08201f0017027f89 */ /* 0x00052800000e0000 */
[----:B------:R-:W1:Y:S01]  /*51b0*/  SHFL.DOWN PT, R3, R3, 0x1, 0x1f ;  /* 0x08201f0003037f89 */ /* 0x000e6200000e0000 */
[----:B0-----:R-:W-:-:S02]  /*51c0*/  ISETP.GT.AND P0, PT, R6, 0x1e, PT ;  /* 0x0000001e0600780c */ /* 0x001fc40003f04270 */
[----:B------:R-:W-:-:S11]  /*51d0*/  ISETP.GT.AND P4, PT, R6, 0x1d, PT ;  /* 0x0000001d0600780c */ /* 0x000fd60003f84270 */
        /* <DEDUP_REMOVED lines=15> */
.L_x_123:
[----:B------:R-:W-:Y:S05]  /*52d0*/  BSYNC.RECONVERGENT B1 ;  /* 0x0000000000017941 */ /* 0x000fea0003800200 */
.L_x_122:
[----:B------:R-:W-:Y:S01]  /*52e0*/  LOP3.LUT R3, R22, 0xff, RZ, 0xc0, !PT ;  /* 0x000000ff16037812 */ /* 0x000fe200078ec0ff */
[----:B------:R0:W1:Y:S01]  /*52f0*/  SHFL.DOWN PT, R5, R24, 0x2, 0x1f ;  /* 0x08401f0018057f89 */ /* 0x00006200000e0000 */
[----:B------:R-:W-:Y:S01]  /*5300*/  BSSY.RECONVERGENT B1, `(.L_x_124) ;  /* 0x0000016000017945 */ /* 0x000fe20003800200 */
[C---:B------:R-:W-:Y:S02]  /*5310*/  ISETP.GT.AND P5, PT, R6.reuse, 0x1b, PT ;  /* 0x0000001b0600780c */ /* 0x040fe40003fa4270 */
[----:B------:R0:W2:Y:S01]  /*5320*/  SHFL.DOWN PT, R2, R23, 0x2, 0x1f ;  /* 0x08401f0017027f89 */ /* 0x0000a200000e0000 */
[C---:B------:R-:W-:Y:S02]  /*5330*/  ISETP.GT.AND P3, PT, R6.reuse, 0x17, PT ;  /* 0x000000170600780c */ /* 0x040fe40003f64270 */
[C---:B------:R-:W-:Y:S01]  /*5340*/  ISETP.GT.AND P2, PT, R6.reuse, 0xf, PT ;  /* 0x0000000f0600780c */ /* 0x040fe20003f44270 */
[----:B------:R-:W3:Y:S01]  /*5350*/  SHFL.DOWN PT, R3, R3, 0x2, 0x1f ;  /* 0x08401f0003037f89 */ /* 0x000ee200000e0000 */
[----:B------:R-:W-:Y:S01]  /*5360*/  ISETP.NE.AND P1, PT, R6, RZ, PT ;  /* 0x000000ff0600720c */ /* 0x000fe20003f25270 */
[----:B------:R-:W-:-:S12]  /*5370*/  @P4 BRA `(.L_x_125) ;  /* 0x0000000000384947 */ /* 0x000fd80003800000 */
        /* <DEDUP_REMOVED lines=14> */
.L_x_125:
[----:B------:R-:W-:Y:S05]  /*5460*/  BSYNC.RECONVERGENT B1 ;  /* 0x0000000000017941 */ /* 0x000fea0003800200 */
.L_x_124:
        /* <DEDUP_REMOVED lines=20> */
.L_x_127:
[----:B------:R-:W-:Y:S05]  /*55b0*/  BSYNC.RECONVERGENT B1 ;  /* 0x0000000000017941 */ /* 0x000fea0003800200 */
.L_x_126:
        /* <DEDUP_REMOVED lines=20> */
.L_x_129:
[----:B------:R-:W-:Y:S05]  /*5700*/  BSYNC.RECONVERGENT B1 ;  /* 0x0000000000017941 */ /* 0x000fea0003800200 */
.L_x_128:
        /* <DEDUP_REMOVED lines=20> */
.L_x_131:
[----:B------:R-:W-:Y:S05]  /*5850*/  BSYNC.RECONVERGENT B1 ;  /* 0x0000000000017941 */ /* 0x000fea0003800200 */
.L_x_130:
[----:B------:R-:W-:Y:S04]  /*5860*/  BSSY.RECONVERGENT B1, `(.L_x_132) ;  /* 0x000000c000017945 */ /* 0x000fe80003800200 */
[----:B------:R-:W-:Y:S05]  /*5870*/  @P1 BRA `(.L_x_133) ;  /* 0x0000000000281947 */ /* 0x000fea0003800000 */
[----:B0-----:R-:W0:Y:S01]  /*5880*/  S2R R3, SR_CgaCtaId ;  /* 0x0000000000037919 */ /* 0x001e220000008800 */
[----:B--2---:R-:W-:Y:S02]  /*5890*/  MOV R2, 0x400 ;  /* 0x0000040000027802 */ /* 0x004fe40000000f00 */
[----:B------:R-:W-:-:S04]  /*58a0*/  SHF.R.U32.HI R0, RZ, 0x1, R4 ;  /* 0x00000001ff007819 */ /* 0x000fc80000011604 */
[----:B------:R-:W-:Y:S02]  /*58b0*/  LOP3.LUT R0, R0, 0x1f0, RZ, 0xc0, !PT ;  /* 0x000001f000007812 */ /* 0x000fe400078ec0ff */
[----:B0-----:R-:W-:Y:S01]  /*58c0*/  LEA R3, R3, R2, 0x18 ;  /* 0x0000000203037211 */ /* 0x001fe200078ec0ff */
[----:B------:R-:W-:-:S04]  /*58d0*/  IMAD.MOV.U32 R2, RZ, RZ, R24 ;  /* 0x000000ffff027224 */ /* 0x000fc800078e0018 */
[----:B----4-:R-:W-:Y:S02]  /*58e0*/  IMAD.IADD R5, R0, 0x1, R3 ;  /* 0x0000000100057824 */ /* 0x010fe400078e0203 */
[----:B------:R-:W-:-:S03]  /*58f0*/  IMAD.MOV.U32 R3, RZ, RZ, R23 ;  /* 0x000000ffff037224 */ /* 0x000fc600078e0017 */
[----:B------:R0:W-:Y:S04]  /*5900*/  STS.U8 [R5+0x8], R22 ;  /* 0x0000081605007388 */ /* 0x0001e80000000000 */
[----:B------:R0:W-:Y:S02]  /*5910*/  STS.64 [R5+0x10], R2 ;  /* 0x0000100205007388 */ /* 0x0001e40000000a00 */
.L_x_133:
[----:B------:R-:W-:Y:S05]  /*5920*/  BSYNC.RECONVERGENT B1 ;  /* 0x0000000000017941 */ /* 0x000fea0003800200 */
.L_x_132:
        /* <DEDUP_REMOVED lines=12> */
[----:B0-2---:R-:W0:Y:S04]  /*59f0*/  LDS.64 R2, [UR4+0x40] ;  /* 0x00004004ff027984 */ /* 0x005e280008000a00 */
[----:B------:R-:W2:Y:S04]  /*5a00*/  LDS.U8 R0, [UR4+0x48] ;  /* 0x00004804ff007984 */ /* 0x000ea80008000000 */
[----:B----4-:R-:W4:Y:S01]  /*5a10*/  LDS.64 R4, [UR4+0x50] ;  /* 0x00005004ff047984 */ /* 0x010f220008000a00 */
        /* <DEDUP_REMOVED lines=27> */
[----:B--2---:R-:W-:Y:S02]  /*5bd0*/  ISETP.NE.AND P3, PT, R0, RZ, PT ;  /* 0x000000ff0000720c */ /* 0x004fe40003f65270 */
[----:B------:R-:W-:Y:S02]  /*5be0*/  @P4 SEL R11, R2, R11, P0 ;  /* 0x0000000b020b4207 */ /* 0x000fe40000000000 */
[----:B------:R-:W-:Y:S02]  /*5bf0*/  LOP3.LUT P5, RZ, R14, 0xff, RZ, 0xc0, !PT ;  /* 0x000000ff0eff7812 */ /* 0x000fe400078ac0ff */
[----:B------:R-:W-:Y:S02]  /*5c00*/  @P4 SEL R13, R3, R13, P0 ;  /* 0x0000000d030d4207 */ /* 0x000fe40000000000 */
[----:B------:R-:W-:-:S02]  /*5c10*/  SEL R11, R2, R11, !P2 ;  /* 0x0000000b020b7207 */ /* 0x000fc40005000000 */
[----:B------:R-:W-:Y:S02]  /*5c20*/  SEL R13, R3, R13, !P2 ;  /* 0x0000000d030d7207 */ /* 0x000fe40005000000 */
[----:B----4-:R-:W-:Y:S01]  /*5c30*/  ISETP.LT.U32.AND P0, PT, R4, R11, PT ;  /* 0x0000000b0400720c */ /* 0x010fe20003f01070 */
        /* <DEDUP_REMOVED lines=33> */
[----:B------:R-:W-:-:S07]  /*5e50*/  SEL R23, R3, R7, !P2 ;  /* 0x0000000703177207 */ /* 0x000fce0005000000 */
.L_x_89:
[----:B------:R-:W-:Y:S05]  /*5e60*/  BSYNC.RECONVERGENT B0 ;  /* 0x0000000000007941 */ /* 0x000fea0003800200 */
.L_x_64:
[----:B------:R-:W-:Y:S05]  /*5e70*/  @P1 EXIT ;  /* 0x000000000000194d */ /* 0x000fea0003800000 */
[----:B012---:R-:W0:Y:S02]  /*5e80*/  LDC.64 R2, c[0x0][0x3a8] ;  /* 0x0000ea00ff027b82 */ /* 0x007e240000000a00 */
[----:B0-----:R-:W-:-:S04]  /*5e90*/  IMAD.WIDE.U32 R2, R25, 0x10, R2 ;  /* 0x0000001019027825 */ /* 0x001fc800078e0002 */
[----:B------:R-:W-:Y:S01]  /*5ea0*/  IMAD.MOV.U32 R25, RZ, RZ, R23 ;  /* 0x000000ffff197224 */ /* 0x000fe200078e0017 */
[----:B------:R-:W-:Y:S04]  /*5eb0*/  STG.E.U8 desc[UR12][R2.64], R22 ;  /* 0x0000001602007986 */ /* 0x000fe8000c10110c */
[----:B------:R-:W-:Y:S01]  /*5ec0*/  STG.E.64 desc[UR12][R2.64+0x8], R24 ;  /* 0x0000081802007986 */ /* 0x000fe2000c101b0c */
[----:B------:R-:W-:Y:S05]  /*5ed0*/  EXIT ;  /* 0x000000000000794d */ /* 0x000fea0003800000 */
.L_x_134:
        /* <DEDUP_REMOVED lines=10> */
.L_x_423:


//--------------------- .text._ZN3cub18CUB_300001_SM_10006detail6reduce28DeviceReduceSingleTileKernelINS2_10policy_hubIN4cuda3std3__45tupleIJblEEEyN6thrust24THRUST_300001_SM_1000_NS8cuda_cub9__find_if7functorIS9_EEE10Policy1000ENSB_12zip_iteratorINS8_IJNSD_26transform_input_iterator_tIbNSC_6detail35transform_pair_of_input_iterators_tIbNSB_6detail15normal_iteratorINSB_10device_ptrIKdEEEESR_NS7_8equal_toIdEEEENS7_10__not_fn_tINS7_10__identityEEEEENSB_17counting_iteratorIlNSB_11use_defaultES10_S10_EEEEEEEPS9_ySF_S9_S9_SW_EEvT0_T1_T2_T3_T4_T6_ --------------------------
	.section	.text._ZN3cub18CUB_300001_SM_10006detail6reduce28DeviceReduceSingleTileKernelINS2_10policy_hubIN4cuda3std3__45tupleIJblEEEyN6thrust24THRUST_300001_SM_1000_NS8cuda_cub9__find_if7functorIS9_EEE10Policy1000ENSB_12zip_iteratorINS8_IJNSD_26transform_input_iterator_tIbNSC_6detail35transform_pair_of_input_iterators_tIbNSB_6detail15normal_iteratorINSB_10device_ptrIKdEEEESR_NS7_8equal_toIdEEEENS7_10__not_fn_tINS7_10__identityEEEEENSB_17counting_iteratorIlNSB_11use_defaultES10_S10_EEEEEEEPS9_ySF_S9_S9_SW_EEvT0_T1_T2_T3_T4_T6_,"ax",@progbits
	.align	128
        .global         _ZN3cub18CUB_300001_SM_10006detail6reduce28DeviceReduceSingleTileKernelINS2_10policy_hubIN4cuda3std3__45tupleIJblEEEyN6thrust24THRUST_300001_SM_1000_NS8cuda_cub9__find_if7functorIS9_EEE10Policy1000ENSB_12zip_iteratorINS8_IJNSD_26transform_input_iterator_tIbNSC_6detail35transform_pair_of_input_iterators_tIbNSB_6detail15normal_iteratorINSB_10device_ptrIKdEEEESR_NS7_8equal_toIdEEEENS7_10__not_fn_tINS7_10__identityEEEEENSB_17counting_iteratorIlNSB_11use_defaultES10_S10_EEEEEEEPS9_ySF_S9_S9_SW_EEvT0_T1_T2_T3_T4_T6_
        .type           _ZN3cub18CUB_300001_SM_10006detail6reduce28DeviceReduceSingleTileKernelINS2_10policy_hubIN4cuda3std3__45tupleIJblEEEyN6thrust24THRUST_300001_SM_1000_NS8cuda_cub9__find_if7functorIS9_EEE10Policy1000ENSB_12zip_iteratorINS8_IJNSD_26transform_input_iterator_tIbNSC_6detail35transform_pair_of_input_iterators_tIbNSB_6detail15normal_iteratorINSB_10device_ptrIKdEEEESR_NS7_8equal_toIdEEEENS7_10__not_fn_tINS7_10__identityEEEEENSB_17counting_iteratorIlNSB_11use_defaultES10_S10_EEEEEEEPS9_ySF_S9_S9_SW_EEvT0_T1_T2_T3_T4_T6_,@function
        .size           _ZN3cub18CUB_300001_SM_10006detail6reduce28DeviceReduceSingleTileKernelINS2_10policy_hubIN4cuda3std3__45tupleIJblEEEyN6thrust24THRUST_300001_SM_1000_NS8cuda_cub9__find_if7functorIS9_EEE10Policy1000ENSB_12zip_iteratorINS8_IJNSD_26transform_input_iterator_tIbNSC_6detail35transform_pair_of_input_iterators_tIbNSB_6detail15normal_iteratorINSB_10device_ptrIKdEEEESR_NS7_8equal_toIdEEEENS7_10__not_fn_tINS7_10__identityEEEEENSB_17counting_iteratorIlNSB_11use_defaultES10_S10_EEEEEEEPS9_ySF_S9_S9_SW_EEvT0_T1_T2_T3_T4_T6_,(.L_x_424 - _ZN3cub18CUB_300001_SM_10006detail6reduce28DeviceReduceSingleTileKernelINS2_10policy_hubIN4cuda3std3__45tupleIJblEEEyN6thrust24THRUST_300001_SM_1000_NS8cuda_cub9__find_if7functorIS9_EEE10Policy1000ENSB_12zip_iteratorINS8_IJNSD_26transform_input_iterator_tIbNSC_6detail35transform_pair_of_input_iterators_tIbNSB_6detail15normal_iteratorINSB_10device_ptrIKdEEEESR_NS7_8equal_toIdEEEENS7_10__not_fn_tINS7_10__identityEEEEENSB_17counting_iteratorIlNSB_11use_defaultES10_S10_EEEEEEEPS9_ySF_S9_S9_SW_EEvT0_T1_T2_T3_T4_T6_)
        .other          _ZN3cub18CUB_300001_SM_10006detail6reduce28DeviceReduceSingleTileKernelINS2_10policy_hubIN4cuda3std3__45tupleIJblEEEyN6thrust24THRUST_300001_SM_1000_NS8cuda_cub9__find_if7functorIS9_EEE10Policy1000ENSB_12zip_iteratorINS8_IJNSD_26transform_input_iterator_tIbNSC_6detail35transform_pair_of_input_iterators_tIbNSB_6detail15normal_iteratorINSB_10device_ptrIKdEEEESR_NS7_8equal_toIdEEEENS7_10__not_fn_tINS7_10__identityEEEEENSB_17counting_iteratorIlNSB_11use_defaultES10_S10_EEEEEEEPS9_ySF_S9_S9_SW_EEvT0_T1_T2_T3_T4_T6_,@"STO_CUDA_ENTRY STV_DEFAULT"
_ZN3cub18CUB_300001_SM_10006detail6reduce28DeviceReduceSingleTileKernelINS2_10policy_hubIN4cuda3std3__45tupleIJblEEEyN6thrust24THRUST_300001_SM_1000_NS8cuda_cub9__find_if7functorIS9_EEE10Policy1000ENSB_12zip_iteratorINS8_IJNSD_26transform_input_iterator_tIbNSC_6detail35transform_pair_of_input_iterators_tIbNSB_6detail15normal_iteratorINSB_10device_ptrIKdEEEESR_NS7_8equal_toIdEEEENS7_10__not_fn_tINS7_10__identityEEEEENSB_17counting_iteratorIlNSB_11use_defaultES10_S10_EEEEEEEPS9_ySF_S9_S9_SW_EEvT0_T1_T2_T3_T4_T6_:
.text._ZN3cub18CUB_300001_SM_10006detail6reduce28DeviceReduceSingleTileKernelINS2_10policy_hubIN4cuda3std3__45tupleIJblEEEyN6thrust24THRUST_300001_SM_1000_NS8cuda_cub9__find_if7functorIS9_EEE10Policy1000ENSB_12zip_iteratorINS8_IJNSD_26transform_input_iterator_tIbNSC_6detail35transform_pair_of_input_iterators_tIbNSB_6detail15normal_iteratorINSB_10device_ptrIKdEEEESR_NS7_8equal_toIdEEEENS7_10__not_fn_tINS7_10__identityEEEEENSB_17counting_iteratorIlNSB_11use_defaultES10_S10_EEEEEEEPS9_ySF_S9_S9_SW_EEvT0_T1_T2_T3_T4_T6_:
[----:B------:R-:W-:Y:S01]  /*0000*/  LDC R1, c[0x0][0x37c] ;  /* 0x0000df00ff017b82 */ /* 0x000fe20000000800 */
[----:B------:R-:W0:Y:S07]  /*0010*/  LDCU.64 UR4, c[0x0][0x3b0] ;  /* 0x00007600ff0477ac */ /* 0x000e2e0008000a00 */
[----:B------:R-:W1:Y:S01]  /*0020*/  LDC.U8 R0, c[0x0][0x3c0] ;  /* 0x0000f000ff007b82 */ /* 0x000e620000000000 */
[----:B------:R-:W2:Y:S01]  /*0030*/  LDCU.64 UR8, c[0x0][0x358] ;  /* 0x00006b00ff0877ac */ /* 0x000ea20008000a00 */
[----:B0-----:R-:W-:-:S04]  /*0040*/  UISETP.NE.U32.AND UP0, UPT, UR4, URZ, UPT ;  /* 0x000000ff0400728c */ /* 0x001fc8000bf05070 */
[----:B------:R-:W-:-:S09]  /*0050*/  UISETP.NE.AND.EX UP0, UPT, UR5, URZ, UPT, UP0 ;  /* 0x000000ff0500728c */ /* 0x000fd2000bf05300 */
        /* <DEDUP_REMOVED lines=9> */
.L_x_135:
[----:B------:R-:W-:Y:S01]  /*00f0*/  UISETP.GT.U32.AND UP0, UPT, UR4, 0x3ff, UPT ;  /* 0x000003ff0400788c */ /* 0x000fe2000bf04070 */
[----:B------:R-:W-:Y:S03]  /*0100*/  BSSY.RECONVERGENT B0, `(.L_x_136) ;  /* 0x0000599000007945 */ /* 0x000fe60003800200 */
[----:B------:R-:W-:-:S09]  /*0110*/  UISETP.GT.U32.AND.EX UP0, UPT, UR5, URZ, UPT, UP0 ;  /* 0x000000ff0500728c */ /* 0x000fd2000bf04100 */
[----:B------:R-:W-:Y:S05]  /*0120*/  BRA.U UP0, `(.L_x_137) ;  /* 0x0000003100387547 */ /* 0x000fea000b800000 */
[----:B------:R-:W0:Y:S01]  /*0130*/  S2R R47, SR_TID.X ;  /* 0x00000000002f7919 */ /* 0x000e220000002100 */
[----:B------:R-:W2:Y:S08]  /*0140*/  LDC.64 R6, c[0x0][0x380] ;  /* 0x0000e000ff067b82 */ /* 0x000eb00000000a00 */
[----:B------:R-:W3:Y:S01]  /*0150*/  LDC.64 R8, c[0x0][0x388] ;  /* 0x0000e200ff087b82 */ /* 0x000ee20000000a00 */
[----:B------:R-:W-:Y:S01]  /*0160*/  IMAD.MOV.U32 R5, RZ, RZ, RZ ;  /* 0x000000ffff057224 */ /* 0x000fe200078e00ff */
[----:B------:R-:W4:Y:S01]  /*0170*/  LDCU.64 UR6, c[0x0][0x3a0] ;  /* 0x00007400ff0677ac */ /* 0x000f220008000a00 */
[----:B0-----:R-:W-:-:S13]  /*0180*/  ISETP.GE.U32.AND P1, PT, R47, UR4, PT ;  /* 0x000000042f007c0c */ /* 0x001fda000bf26070 */
[C---:B--2---:R-:W-:Y:S01]  /*0190*/  @!P1 IMAD.WIDE.U32 R6, R47.reuse, 0x8, R6 ;  /* 0x000000082f069825 */ /* 0x044fe200078e0006 */
[----:B------:R-:W0:Y:S03]  /*01a0*/  @!P1 LDC.64 R10, c[0x0][0x3a0] ;  /* 0x0000e800ff0a9b82 */ /* 0x000e260000000a00 */
[C---:B---3--:R-:W-:Y:S02]  /*01b0*/  @!P1 IMAD.WIDE.U32 R8, R47.reuse, 0x8, R8 ;  /* 0x000000082f089825 */ /* 0x048fe400078e0008 */
[----:B------:R-:W2:Y:S04]  /*01c0*/  @!P1 LDG.E.64 R6, desc[UR8][R6.64] ;  /* 0x0000000806069981 */ /* 0x000ea8000c1e1b00 */
[----:B------:R-:W2:Y:S01]  /*01d0*/  @!P1 LDG.E.64 R8, desc[UR8][R8.64] ;  /* 0x0000000808089981 */ /* 0x000ea2000c1e1b00 */
[----:B------:R-:W-:Y:S01]  /*01e0*/  IMAD.MOV.U32 R49, RZ, RZ, R47 ;  /* 0x000000ffff317224 */ /* 0x000fe200078e002f */
[----:B------:R-:W-:Y:S01]  /*01f0*/  PRMT R3, RZ, 0x7610, R3 ;  /* 0x00007610ff037816 */ /* 0x000fe20000000003 */
[----:B------:R-:W-:Y:S01]  /*0200*/  @!P1 VIADD R49, R47, 0x100 ;  /* 0x000001002f319836 */ /* 0x000fe20000000000 */
[----:B------:R-:W-:Y:S01]  /*0210*/  BSSY.RECONVERGENT B1, `(.L_x_138) ;  /* 0x0000121000017945 */ /* 0x000fe20003800200 */
[----:B------:R-:W-:-:S03]  /*0220*/  IMAD.MOV.U32 R2, RZ, RZ, RZ ;  /* 0x000000ffff027224 */ /* 0x000fc600078e00ff */
[----:B------:R-:W-:Y:S02]  /*0230*/  ISETP.GE.U32.AND P2, PT, R49, UR4, PT ;  /* 0x0000000431007c0c */ /* 0x000fe4000bf46070 */
[----:B0-----:R-:W-:-:S05]  /*0240*/  @!P1 IADD3 R5, P3, PT, R47, R10, RZ ;  /* 0x0000000a2f059210 */ /* 0x001fca0007f7e0ff */
[----:B------:R-:W-:Y:S01]  /*0250*/  @!P1 IMAD.X R2, RZ, RZ, R11, P3 ;  /* 0x000000ffff029224 */ /* 0x000fe200018e060b */
[----:B--2---:R-:W-:-:S06]  /*0260*/  @!P1 DSETP.NEU.AND P0, PT, R6, R8, PT ;  /* 0x000000080600922a */ /* 0x004fcc0003f0d000 */
[----:B------:R-:W-:-:S04]  /*0270*/  @!P1 SEL R4, RZ, 0x1, !P0 ;  /* 0x00000001ff049807 */ /* 0x000fc80004000000 */
[----:B------:R-:W-:Y:S01]  /*0280*/  @!P1 PRMT R3, R4, 0x7610, R3 ;  /* 0x0000761004039816 */ /* 0x000fe20000000003 */
[----:B----4-:R-:W-:Y:S06]  /*0290*/  @P2 BRA `(.L_x_139) ;  /* 0x0000001000602947 */ /* 0x010fec0003800000 */
[----:B------:R-:W-:Y:S01]  /*02a0*/  LOP3.LUT R4, RZ, R49, RZ, 0x33, !PT ;  /* 0x00000031ff047212 */ /* 0x000fe200078e33ff */
[----:B------:R-:W-:Y:S04]  /*02b0*/  BSSY.RECONVERGENT B2, `(.L_x_140) ;  /* 0x0000089000027945 */ /* 0x000fe80003800200 */
[----:B------:R-:W-:-:S05]  /*02c0*/  VIADD R4, R4, UR4 ;  /* 0x0000000404047c36 */ /* 0x000fca0008000000 */
[C---:B------:R-:W-:Y:S02]  /*02d0*/  ISETP.GE.U32.AND P0, PT, R4.reuse, 0x700, PT ;  /* 0x000007000400780c */ /* 0x040fe40003f06070 */
[----:B------:R-:W-:-:S04]  /*02e0*/  LEA.HI R46, R4, 0x1, RZ, 0x18 ;  /* 0x00000001042e7811 */ /* 0x000fc800078fc0ff */
[----:B------:R-:W-:-:S04]  /*02f0*/  LOP3.LUT R50, R46, 0x7, RZ, 0xc0, !PT ;  /* 0x000000072e327812 */ /* 0x000fc800078ec0ff */
[----:B------:R-:W-:-:S03]  /*0300*/  ISETP.NE.AND P1, PT, R50, RZ, PT ;  /* 0x000000ff3200720c */ /* 0x000fc60003f25270 */
[----:B------:R-:W-:Y:S10]  /*0310*/  @!P0 BRA `(.L_x_141) ;  /* 0x0000000800088947 */ /* 0x000ff40003800000 */
[----:B------:R-:W0:Y:S01]  /*0320*/  LDC.64 R6, c[0x0][0x380] ;  /* 0x0000e000ff067b82 */ /* 0x000e220000000a00 */
[----:B------:R-:W-:-:S05]  /*0330*/  LOP3.LUT R48, R46, 0x1fffff8, RZ, 0xc0, !PT ;  /* 0x01fffff82e307812 */ /* 0x000fca00078ec0ff */
[----:B------:R-:W-:Y:S02]  /*0340*/  IMAD.MOV R48, RZ, RZ, -R48 ;  /* 0x000000ffff307224 */ /* 0x000fe400078e0a30 */
[----:B------:R-:W2:Y:S05]  /*0350*/  LDC.64 R8, c[0x0][0x388] ;  /* 0x0000e200ff087b82 */ /* 0x000eaa0000000a00 */
.L_x_142:
[----:B0-----:R-:W-:-:S04]  /*0360*/  IMAD.WIDE.U32 R42, R49, 0x8, R6 ;  /* 0x00000008312a7825 */ /* 0x001fc800078e0006 */
[----:B--2---:R-:W-:Y:S01]  /*0370*/  IMAD.WIDE.U32 R38, R49, 0x8, R8 ;  /* 0x0000000831267825 */ /* 0x004fe200078e0008 */
[----:B------:R-:W2:Y:S04]  /*0380*/  LDG.E.64 R10, desc[UR8][R42.64] ;  /* 0x000000082a0a7981 */ /* 0x000ea8000c1e1b00 */
[----:B------:R-:W2:Y:S04]  /*0390*/  LDG.E.64 R12, desc[UR8][R38.64] ;  /* 0x00000008260c7981 */ /* 0x000ea8000c1e1b00 */
[----:B------:R-:W3:Y:S04]  /*03a0*/  LDG.E.64 R14, desc[UR8][R42.64+0x800] ;  /* 0x000800082a0e7981 */ /* 0x000ee8000c1e1b00 */
[----:B------:R-:W3:Y:S04]  /*03b0*/  LDG.E.64 R16, desc[UR8][R38.64+0x800] ;  /* 0x0008000826107981 */ /* 0x000ee8000c1e1b00 */
[----:B------:R-:W4:Y:S04]  /*03c0*/  LDG.E.64 R18, desc[UR8][R42.64+0x1000] ;  /* 0x001000082a127981 */ /* 0x000f28000c1e1b00 */
[----:B------:R-:W4:Y:S04]  /*03d0*/  LDG.E.64 R20, desc[UR8][R38.64+0x1000] ;  /* 0x0010000826147981 */ /* 0x000f28000c1e1b00 */
[----:B------:R-:W5:Y:S04]  /*03e0*/  LDG.E.64 R22, desc[UR8][R42.64+0x1800] ;  /* 0x001800082a167981 */ /* 0x000f68000c1e1b00 */
        /* <DEDUP_REMOVED lines=8> */
[----:B------:R-:W5:Y:S01]  /*0470*/  LDG.E.64 R44, desc[UR8][R38.64+0x3800] ;  /* 0x00380008262c7981 */ /* 0x000f62000c1e1b00 */
[----:B------:R-:W-:Y:S01]  /*0480*/  LOP3.LUT P6, RZ, R3, 0xff, RZ, 0xc0, !PT ;  /* 0x000000ff03ff7812 */ /* 0x000fe200078cc0ff */
[----:B------:R-:W-:Y:S01]  /*0490*/  VIADD R48, R48, 0x8 ;  /* 0x0000000830307836 */ /* 0x000fe20000000000 */
[----:B--2---:R-:W-:-:S11]  /*04a0*/  DSETP.NEU.AND P0, PT, R10, R12, PT ;  /* 0x0000000c0a00722a */ /* 0x004fd60003f0d000 */
[----:B------:R-:W-:Y:S01]  /*04b0*/  DSETP.NEU.AND P4, PT, R10, R12, P6 ;  /* 0x0000000c0a00722a */ /* 0x000fe2000378d000 */
[C---:B------:R-:W-:Y:S01]  /*04c0*/  IADD3 R10, P3, PT, R49.reuse, UR6, RZ ;  /* 0x00000006310a7c10 */ /* 0x040fe2000ff7e0ff */
[----:B------:R-:W-:Y:S01]  /*04d0*/  VIADD R49, R49, 0x800 ;  /* 0x0000080031317836 */ /* 0x000fe20000000000 */
[----:B------:R-:W-:Y:S01]  /*04e0*/  @!P6 SEL R3, RZ, 0x1, !P0 ;  /* 0x00000001ff03e807 */ /* 0x000fe20004000000 */
[----:B---3--:R-:W-:-:S03]  /*04f0*/  DSETP.NEU.AND P0, PT, R14, R16, PT ;  /* 0x000000100e00722a */ /* 0x008fc60003f0d000 */
[----:B------:R-:W-:-:S04]  /*0500*/  SEL R3, R3, 0x1, !P4 ;  /* 0x0000000103037807 */ /* 0x000fc80006000000 */
[----:B------:R-:W-:-:S13]  /*0510*/  LOP3.LUT P5, RZ, R3, 0xff, RZ, 0xc0, !PT ;  /* 0x000000ff03ff7812 */ /* 0x000fda00078ac0ff */
[----:B------:R-:W-:Y:S01]  /*0520*/  DSETP.NEU.AND P2, PT, R14, R16, P5 ;  /* 0x000000100e00722a */ /* 0x000fe20002f4d000 */
[----:B------:R-:W-:Y:S02]  /*0530*/  @!P5 SEL R3, RZ, 0x1, !P0 ;  /* 0x00000001ff03d807 */ /* 0x000fe40004000000 */
[----:B------:R-:W-:-:S03]  /*0540*/  ISETP.LT.U32.AND P0, PT, R10, R5, PT ;  /* 0x000000050a00720c */ /* 0x000fc60003f01070 */
[----:B------:R-:W-:Y:S01]  /*0550*/  SEL R11, R3, 0x1, !P2 ;  /* 0x00000001030b7807 */ /* 0x000fe20005000000 */
[----:B------:R-:W-:-:S03]  /*0560*/  IMAD.X R3, RZ, RZ, UR7, P3 ;  /* 0x00000007ff037e24 */ /* 0x000fc600098e06ff */
[----:B------:R-:W-:Y:S02]  /*0570*/  LOP3.LUT P3, RZ, R11, 0xff, RZ, 0xc0, !PT ;  /* 0x000000ff0bff7812 */ /* 0x000fe4000786c0ff */
[----:B------:R-:W-:-:S04]  /*0580*/  ISETP.LT.AND.EX P0, PT, R3, R2, PT, P0 ;  /* 0x000000020300720c */ /* 0x000fc80003f01300 */
[CC--:B------:R-:W-:Y:S02]  /*0590*/  SEL R15, R10.reuse, R5.reuse, P0 ;  /* 0x000000050a0f7207 */ /* 0x0c0fe40000000000 */
[CC--:B------:R-:W-:Y:S01]  /*05a0*/  SEL R12, R3.reuse, R2.reuse, P0 ;  /* 0x00000002030c7207 */ /* 0x0c0fe20000000000 */
[C-C-:B----4-:R-:W-:Y:S01]  /*05b0*/  DSETP.NEU.AND P0, PT, R18.reuse, R20.reuse, PT ;  /* 0x000000141200722a */ /* 0x150fe20003f0d000 */
[C---:B------:R-:W-:Y:S02]  /*05c0*/  @!P4 SEL R15, R10.reuse, R5, !P6 ;  /* 0x000000050a0fc207 */ /* 0x040fe40007000000 */
[----:B------:R-:W-:Y:S01]  /*05d0*/  @!P4 SEL R12, R3, R2, !P6 ;  /* 0x00000002030cc207 */ /* 0x000fe20007000000 */
[----:B------:R-:W-:Y:S01]  /*05e0*/  DSETP.NEU.AND P4, PT, R18, R20, P3 ;  /* 0x000000141200722a */ /* 0x000fe20001f8d000 */
[----:B------:R-:W-:Y:S02]  /*05f0*/  IADD3 R2, P6, PT, R10, 0x100, RZ ;  /* 0x000001000a027810 */ /* 0x000fe40007fde0ff */
[----:B------:R-:W-:-:S02]  /*0600*/  @!P3 SEL R11, RZ, 0x1, !P0 ;  /* 0x00000001ff0bb807 */ /* 0x000fc40004000000 */
[----:B------:R-:W-:Y:S01]  /*0610*/  ISETP.LT.U32.AND P0, PT, R2, R15, PT ;  /* 0x0000000f0200720c */ /* 0x000fe20003f01070 */
[----:B------:R-:W-:Y:S01]  /*0620*/  IMAD.X R5, RZ, RZ, R3, P6 ;  /* 0x000000ffff057224 */ /* 0x000fe200030e0603 */
[----:B------:R-:W-:-:S04]  /*0630*/  SEL R11, R11, 0x1, !P4 ;  /* 0x000000010b0b7807 */ /* 0x000fc80006000000 */
[----:B------:R-:W-:Y:S02]  /*0640*/  LOP3.LUT P6, RZ, R11, 0xff, RZ, 0xc0, !PT ;  /* 0x000000ff0bff7812 */ /* 0x000fe400078cc0ff */
[----:B------:R-:W-:-:S04]  /*0650*/  ISETP.LT.AND.EX P0, PT, R5, R12, PT, P0 ;  /* 0x0000000c0500720c */ /* 0x000fc80003f01300 */
[CC--:B------:R-:W-:Y:S02]  /*0660*/  SEL R13, R2.reuse, R15.reuse, P0 ;  /* 0x0000000f020d7207 */ /* 0x0c0fe40000000000 */
[CC--:B------:R-:W-:Y:S01]  /*0670*/  SEL R14, R5.reuse, R12.reuse, P0 ;  /* 0x0000000c050e7207 */ /* 0x0c0fe20000000000 */
[C-C-:B-----5:R-:W-:Y:S01]  /*0680*/  DSETP.NEU.AND P0, PT, R22.reuse, R24.reuse, PT ;  /* 0x000000181600722a */ /* 0x160fe20003f0d000 */
[----:B------:R-:W-:Y:S02]  /*0690*/  @!P2 SEL R13, R2, R15, !P5 ;  /* 0x0000000f020da207 */ /* 0x000fe40006800000 */
[----:B------:R-:W-:Y:S02]  /*06a0*/  @!P2 SEL R14, R5, R12, !P5 ;  /* 0x0000000c050ea207 */ /* 0x000fe40006800000 */
[----:B------:R-:W-:Y:S02]  /*06b0*/  IADD3 R2, P2, PT, R10, 0x200, RZ ;  /* 0x000002000a027810 */ /* 0x000fe40007f5e0ff */
[----:B------:R-:W-:Y:S01]  /*06c0*/  @!P6 SEL R11, RZ, 0x1, !P0 ;  /* 0x00000001ff0be807 */ /* 0x000fe20004000000 */
[----:B------:R-:W-:-:S02]  /*06d0*/  DSETP.NEU.AND P0, PT, R22, R24, P6 ;  /* 0x000000181600722a */ /* 0x000fc4000370d000 */
[----:B------:R-:W-:Y:S01]  /*06e0*/  IMAD.X R5, RZ, RZ, R3, P2 ;  /* 0x000000ffff057224 */ /* 0x000fe200010e0603 */
[----:B------:R-:W-:-:S03]  /*06f0*/  ISETP.LT.U32.AND P2, PT, R2, R13, PT ;  /* 0x0000000d0200720c */ /* 0x000fc60003f41070 */
[----:B------:R-:W-:Y:S02]  /*0700*/  SEL R11, R11, 0x1, !P0 ;  /* 0x000000010b0b7807 */ /* 0x000fe40004000000 */
[-C--:B------:R-:W-:Y:S02]  /*0710*/  ISETP.LT.AND.EX P2, PT, R5, R14.reuse, PT, P2 ;  /* 0x0000000e0500720c */ /* 0x080fe40003f41320 */
[----:B------:R-:W-:Y:S02]  /*0720*/  LOP3.LUT P5, RZ, R11, 0xff, RZ, 0xc0, !PT ;  /* 0x000000ff0bff7812 */ /* 0x000fe400078ac0ff */
[CC--:B------:R-:W-:Y:S02]  /*0730*/  SEL R17, R2.reuse, R13.reuse, P2 ;  /* 0x0000000d02117207 */ /* 0x0c0fe40001000000 */
[----:B------:R-:W-:Y:S01]  /*0740*/  SEL R12, R5, R14, P2 ;  /* 0x0000000e050c7207 */ /* 0x000fe20001000000 */
[----:B------:R-:W-:Y:S01]  /*0750*/  DSETP.NEU.AND P2, PT, R26, R28, PT ;  /* 0x0000001c1a00722a */ /* 0x000fe20003f4d000 */
[----:B------:R-:W-:-:S02]  /*0760*/  @!P4 SEL R17, R2, R13, !P3 ;  /* 0x0000000d0211c207 */ /* 0x000fc40005800000 */
[----:B------:R-:W-:Y:S02]  /*0770*/  @!P4 SEL R12, R5, R14, !P3 ;  /* 0x0000000e050cc207 */ /* 0x000fe40005800000 */
[----:B------:R-:W-:-:S03]  /*0780*/  IADD3 R2, P4, PT, R10, 0x300, RZ ;  /* 0x000003000a027810 */ /* 0x000fc60007f9e0ff */
[----:B------:R-:W-:Y:S01]  /*0790*/  DSETP.NEU.AND P3, PT, R26, R28, P5 ;  /* 0x0000001c1a00722a */ /* 0x000fe20002f6d000 */
[----:B------:R-:W-:Y:S01]  /*07a0*/  @!P5 SEL R11, RZ, 0x1, !P2 ;  /* 0x00000001ff0bd807 */ /* 0x000fe20005000000 */
[----:B------:R-:W-:Y:S01]  /*07b0*/  IMAD.X R5, RZ, RZ, R3, P4 ;  /* 0x000000ffff057224 */ /* 0x000fe200020e0603 */
[----:B------:R-:W-:-:S03]  /*07c0*/  ISETP.LT.U32.AND P2, PT, R2, R17, PT ;  /* 0x000000110200720c */ /* 0x000fc60003f41070 */
[----:B------:R-:W-:Y:S02]  /*07d0*/  SEL R11, R11, 0x1, !P3 ;  /* 0x000000010b0b7807 */ /* 0x000fe40005800000 */
[-C--:B------:R-:W-:Y:S02]  /*07e0*/  ISETP.LT.AND.EX P2, PT, R5, R12.reuse, PT, P2 ;  /* 0x0000000c0500720c */ /* 0x080fe40003f41320 */
[----:B------:R-:W-:Y:S02]  /*07f0*/  LOP3.LUT P4, RZ, R11, 0xff, RZ, 0xc0, !PT ;  /* 0x000000ff0bff7812 */ /* 0x000fe4000788c0ff */
[CC--:B------:R-:W-:Y:S02]  /*0800*/  SEL R13, R2.reuse, R17.reuse, P2 ;  /* 0x00000011020d7207 */ /* 0x0c0fe40001000000 */
[----:B------:R-:W-:Y:S02]  /*0810*/  SEL R15, R5, R12, P2 ;  /* 0x0000000c050f7207 */ /* 0x000fe40001000000 */
[----:B------:R-:W-:-:S02]  /*0820*/  @!P0 SEL R13, R2, R17, !P6 ;  /* 0x00000011020d8207 */ /* 0x000fc40007000000 */
[----:B------:R-:W-:Y:S01]  /*0830*/  @!P0 SEL R15, R5, R12, !P6 ;  /* 0x0000000c050f8207 */ /* 0x000fe20007000000 */
[----:B------:R-:W-:Y:S01]  /*0840*/  DSETP.NEU.AND P6, PT, R30, R32, PT ;  /* 0x000000201e00722a */ /* 0x000fe20003fcd000 */
[----:B------:R-:W-:-:S03]  /*0850*/  IADD3 R2, P0, PT, R10, 0x400, RZ ;  /* 0x000004000a027810 */ /* 0x000fc60007f1e0ff */
[----:B------:R-:W-:Y:S02]  /*0860*/  DSETP.NEU.AND P2, PT, R30, R32, P4 ;  /* 0x000000201e00722a */ /* 0x000fe4000274d000 */
[----:B------:R-:W-:Y:S01]  /*0870*/  @!P4 SEL R11, RZ, 0x1, !P6 ;  /* 0x00000001ff0bc807 */ /* 0x000fe20007000000 */
[----:B------:R-:W-:Y:S01]  /*0880*/  IMAD.X R12, RZ, RZ, R3, P0 ;  /* 0x000000ffff0c7224 */ /* 0x000fe200000e0603 */
[----:B------:R-:W-:Y:S02]  /*0890*/  ISETP.LT.U32.AND P0, PT, R2, R13, PT ;  /* 0x0000000d0200720c */ /* 0x000fe40003f01070 */
[----:B------:R-:W-:Y:S02]  /*08a0*/  SEL R11, R11, 0x1, !P2 ;  /* 0x000000010b0b7807 */ /* 0x000fe40005000000 */
[----:B------:R-:W-:Y:S02]  /*08b0*/  ISETP.LT.AND.EX P0, PT, R12, R15, PT, P0 ;  /* 0x0000000f0c00720c */ /* 0x000fe40003f01300 */
[----:B------:R-:W-:-:S02]  /*08c0*/  LOP3.LUT P6, RZ, R11, 0xff, RZ, 0xc0, !PT ;  /* 0x000000ff0bff7812 */ /* 0x000fc400078cc0ff */
[----:B------:R-:W-:Y:S02]  /*08d0*/  SEL R14, R2, R13, P0 ;  /* 0x0000000d020e7207 */ /* 0x000fe40000000000 */
[----:B------:R-:W-:Y:S02]  /*08e0*/  SEL R16, R12, R15, P0 ;  /* 0x0000000f0c107207 */ /* 0x000fe40000000000 */
[----:B------:R-:W-:Y:S02]  /*08f0*/  IADD3 R5, P0, PT, R10, 0x500, RZ ;  /* 0x000005000a057810 */ /* 0x000fe40007f1e0ff */
[----:B------:R-:W-:Y:S02]  /*0900*/  @!P3 SEL R14, R2, R13, !P5 ;  /* 0x0000000d020eb207 */ /* 0x000fe40006800000 */
[----:B------:R-:W-:Y:S01]  /*0910*/  @!P3 SEL R16, R12, R15, !P5 ;  /* 0x0000000f0c10b207 */ /* 0x000fe20006800000 */
[----:B------:R-:W-:Y:S01]  /*0920*/  IMAD.X R13, RZ, RZ, R3, P0 ;  /* 0x000000ffff0d7224 */ /* 0x000fe200000e0603 */
[C-C-:B------:R-:W-:Y:S01]  /*0930*/  DSETP.NEU.AND P3, PT, R34.reuse, R36.reuse, PT ;  /* 0x000000242200722a */ /* 0x140fe20003f6d000 */
[----:B------:R-:W-:Y:S01]  /*0940*/  ISETP.LT.U32.AND P0, PT, R5, R14, PT ;  /* 0x0000000e0500720c */ /* 0x000fe20003f01070 */
[----:B------:R-:W-:-:S03]  /*0950*/  DSETP.NEU.AND P5, PT, R34, R36, P6 ;  /* 0x000000242200722a */ /* 0x000fc600037ad000 */
[----:B------:R-:W-:Y:S02]  /*0960*/  ISETP.LT.AND.EX P0, PT, R13, R16, PT, P0 ;  /* 0x000000100d00720c */ /* 0x000fe40003f01300 */
[----:B------:R-:W-:Y:S02]  /*0970*/  @!P6 SEL R11, RZ, 0x1, !P3 ;  /* 0x00000001ff0be807 */ /* 0x000fe40005800000 */
[----:B------:R-:W-:Y:S02]  /*0980*/  SEL R17, R5, R14, P0 ;  /* 0x0000000e05117207 */ /* 0x000fe40000000000 */
[----:B------:R-:W-:Y:S02]  /*0990*/  SEL R12, R13, R16, P0 ;  /* 0x000000100d0c7207 */ /* 0x000fe40000000000 */
[----:B------:R-:W-:Y:S02]  /*09a0*/  IADD3 R2, P0, PT, R10, 0x600, RZ ;  /* 0x000006000a027810 */ /* 0x000fe40007f1e0ff */
[----:B------:R-:W-:-:S02]  /*09b0*/  SEL R11, R11, 0x1, !P5 ;  /* 0x000000010b0b7807 */ /* 0x000fc40006800000 */
[----:B------:R-:W-:Y:S01]  /*09c0*/  @!P2 SEL R17, R5, R14, !P4 ;  /* 0x0000000e0511a207 */ /* 0x000fe20006000000 */
[----:B------:R-:W-:Y:S01]  /*09d0*/  IMAD.X R5, RZ, RZ, R3, P0 ;  /* 0x000000ffff057224 */ /* 0x000fe200000e0603 */
[----:B------:R-:W-:Y:S01]  /*09e0*/  @!P2 SEL R12, R13, R16, !P4 ;  /* 0x000000100d0ca207 */ /* 0x000fe20006000000 */
[----:B------:R-:W-:Y:S01]  /*09f0*/  DSETP.NEU.AND P4, PT, R40, R44, PT ;  /* 0x0000002c2800722a */ /* 0x000fe20003f8d000 */
[----:B------:R-:W-:Y:S02]  /*0a00*/  LOP3.LUT P2, RZ, R11, 0xff, RZ, 0xc0, !PT ;  /* 0x000000ff0bff7812 */ /* 0x000fe4000784c0ff */
[----:B------:R-:W-:-:S04]  /*0a10*/  ISETP.LT.U32.AND P0, PT, R2, R17, PT ;  /* 0x000000110200720c */ /* 0x000fc80003f01070 */
[----:B------:R-:W-:-:S04]  /*0a20*/  ISETP.LT.AND.EX P0, PT, R5, R12, PT, P0 ;  /* 0x0000000c0500720c */ /* 0x000fc80003f01300 */
[CC--:B------:R-:W-:Y:S02]  /*0a30*/  SEL R13, R2.reuse, R17.reuse, P0 ;  /* 0x00000011020d7207 */ /* 0x0c0fe40000000000 */
[CC--:B------:R-:W-:Y:S01]  /*0a40*/  SEL R15, R5.reuse, R12.reuse, P0 ;  /* 0x0000000c050f7207 */ /* 0x0c0fe20000000000 */
[----:B------:R-:W-:Y:S01]  /*0a50*/  DSETP.NEU.AND P3, PT, R40, R44, P2 ;  /* 0x0000002c2800722a */ /* 0x000fe2000176d000 */
[----:B------:R-:W-:Y:S02]  /*0a60*/  @!P5 SEL R13, R2, R17, !P6 ;  /* 0x00000011020dd207 */ /* 0x000fe40007000000 */
[----:B------:R-:W-:Y:S02]  /*0a70*/  @!P5 SEL R15, R5, R12, !P6 ;  /* 0x0000000c050fd207 */ /* 0x000fe40007000000 */
[----:B------:R-:W-:Y:S02]  /*0a80*/  IADD3 R10, P0, PT, R10, 0x700, RZ ;  /* 0x000007000a0a7810 */ /* 0x000fe40007f1e0ff */
[----:B------:R-:W-:-:S02]  /*0a90*/  ISETP.NE.AND P5, PT, R48, RZ, PT ;  /* 0x000000ff3000720c */ /* 0x000fc40003fa5270 */
[----:B------:R-:W-:Y:S01]  /*0aa0*/  @!P2 SEL R11, RZ, 0x1, !P4 ;  /* 0x00000001ff0ba807 */ /* 0x000fe20006000000 */
[----:B------:R-:W-:Y:S01]  /*0ab0*/  IMAD.X R12, RZ, RZ, R3, P0 ;  /* 0x000000ffff0c7224 */ /* 0x000fe200000e0603 */
[----:B------:R-:W-:Y:S02]  /*0ac0*/  ISETP.LT.U32.AND P0, PT, R10, R13, PT ;  /* 0x0000000d0a00720c */ /* 0x000fe40003f01070 */
[----:B------:R-:W-:Y:S02]  /*0ad0*/  SEL R3, R11, 0x1, !P3 ;  /* 0x000000010b037807 */ /* 0x000fe40005800000 */
[----:B------:R-:W-:-:S04]  /*0ae0*/  ISETP.LT.AND.EX P0, PT, R12, R15, PT, P0 ;  /* 0x0000000f0c00720c */ /* 0x000fc80003f01300 */
[----:B------:R-:W-:Y:S02]  /*0af0*/  SEL R5, R10, R13, P0 ;  /* 0x0000000d0a057207 */ /* 0x000fe40000000000 */
[----:B------:R-:W-:Y:S02]  /*0b00*/  SEL R2, R12, R15, P0 ;  /* 0x0000000f0c027207 */ /* 0x000fe40000000000 */
[----:B------:R-:W-:Y:S02]  /*0b10*/  @!P3 SEL R5, R10, R13, !P2 ;  /* 0x0000000d0a05b207 */ /* 0x000fe40005000000 */
[----:B------:R-:W-:Y:S01]  /*0b20*/  @!P3 SEL R2, R12, R15, !P2 ;  /* 0x0000000f0c02b207 */ /* 0x000fe20005000000 */
[----:B------:R-:W-:Y:S06]  /*0b30*/  @P5 BRA `(.L_x_142) ;  /* 0xfffffff800085947 */ /* 0x000fec000383ffff */
.L_x_141:
[----:B------:R-:W-:Y:S05]  /*0b40*/  BSYNC.RECONVERGENT B2 ;  /* 0x0000000000027941 */ /* 0x000fea0003800200 */
.L_x_140:
[----:B------:R-:W-:Y:S05]  /*0b50*/  @!P1 BRA `(.L_x_139) ;  /* 0x0000000800309947 */ /* 0x000fea0003800000 */
[----:B------:R-:W-:Y:S01]  /*0b60*/  ISETP.GE.U32.AND P0, PT, R50, 0x4, PT ;  /* 0x000000043200780c */ /* 0x000fe20003f06070 */
[----:B------:R-:W-:Y:S01]  /*0b70*/  BSSY.RECONVERGENT B2, `(.L_x_143) ;  /* 0x0000048000027945 */ /* 0x000fe20003800200 */
[----:B------:R-:W-:-:S11]  /*0b80*/  LOP3.LUT P1, R46, R46, 0x3, RZ, 0xc0, !PT ;  /* 0x000000032e2e7812 */ /* 0x000fd6000782c0ff */
[----:B------:R-:W-:Y:S05]  /*0b90*/  @!P0 BRA `(.L_x_144) ;  /* 0x0000000400148947 */ /* 0x000fea0003800000 */
[----:B------:R-:W0:Y:S08]  /*0ba0*/  LDC.64 R14, c[0x0][0x380] ;  /* 0x0000e000ff0e7b82 */ /* 0x000e300000000a00 */
[----:B------:R-:W2:Y:S01]  /*0bb0*/  LDC.64 R16, c[0x0][0x388] ;  /* 0x0000e200ff107b82 */ /* 0x000ea20000000a00 */
[----:B------:R-:W-:Y:S01]  /*0bc0*/  LOP3.LUT P5, RZ, R3, 0xff, RZ, 0xc0, !PT ;  /* 0x000000ff03ff7812 */ /* 0x000fe200078ac0ff */
[----:B------:R-:W3:Y:S01]  /*0bd0*/  LDCU.64 UR10, c[0x0][0x3a0] ;  /* 0x00007400ff0a77ac */ /* 0x000ee20008000a00 */
[----:B0-----:R-:W-:-:S05]  /*0be0*/  IMAD.WIDE.U32 R14, R49, 0x8, R14 ;  /* 0x00000008310e7825 */ /* 0x001fca00078e000e */
[----:B------:R-:W4:Y:S01]  /*0bf0*/  LDG.E.64 R18, desc[UR8][R14.64] ;  /* 0x000000080e127981 */ /* 0x000f22000c1e1b00 */
[----:B--2---:R-:W-:-:S03]  /*0c00*/  IMAD.WIDE.U32 R16, R49, 0x8, R16 ;  /* 0x0000000831107825 */ /* 0x004fc600078e0010 */
[----:B------:R-:W2:Y:S04]  /*0c10*/  LDG.E.64 R22, desc[UR8][R14.64+0x800] ;  /* 0x000800080e167981 */ /* 0x000ea8000c1e1b00 */
[----:B------:R-:W4:Y:S04]  /*0c20*/  LDG.E.64 R20, desc[UR8][R16.64] ;  /* 0x0000000810147981 */ /* 0x000f28000c1e1b00 */
[----:B------:R-:W2:Y:S04]  /*0c30*/  LDG.E.64 R24, desc[UR8][R16.64+0x800] ;  /* 0x0008000810187981 */ /* 0x000ea8000c1e1b00 */
[----:B------:R-:W5:Y:S04]  /*0c40*/  LDG.E.64 R10, desc[UR8][R14.64+0x1000] ;  /* 0x001000080e0a7981 */ /* 0x000f68000c1e1b00 */
[----:B------:R-:W5:Y:S04]  /*0c50*/  LDG.E.64 R12, desc[UR8][R16.64+0x1000] ;  /* 0x00100008100c7981 */ /* 0x000f68000c1e1b00 */
[----:B------:R-:W5:Y:S04]  /*0c60*/  LDG.E.64 R6, desc[UR8][R14.64+0x1800] ;  /* 0x001800080e067981 */ /* 0x000f68000c1e1b00 */
[----:B------:R0:W5:Y:S01]  /*0c70*/  LDG.E.64 R8, desc[UR8][R16.64+0x1800] ;  /* 0x0018000810087981 */ /* 0x000162000c1e1b00 */
[----:B----4-:R-:W-:-:S02]  /*0c80*/  DSETP.NEU.AND P0, PT, R18, R20, PT ;  /* 0x000000141200722a */ /* 0x010fc40003f0d000 */
[----:B------:R-:W-:-:S04]  /*0c90*/  DSETP.NEU.AND P4, PT, R18, R20, P5 ;  /* 0x000000141200722a */ /* 0x000fc80002f8d000 */
[----:B------:R-:W-:-:S04]  /*0ca0*/  @!P5 SEL R3, RZ, 0x1, !P0 ;  /* 0x00000001ff03d807 */ /* 0x000fc80004000000 */
[----:B------:R-:W-:-:S04]  /*0cb0*/  SEL R3, R3, 0x1, !P4 ;  /* 0x0000000103037807 */ /* 0x000fc80006000000 */
[----:B------:R-:W-:Y:S01]  /*0cc0*/  LOP3.LUT P2, RZ, R3, 0xff, RZ, 0xc0, !PT ;  /* 0x000000ff03ff7812 */ /* 0x000fe2000784c0ff */
[----:B--2---:R-:W-:Y:S01]  /*0cd0*/  DSETP.NEU.AND P6, PT, R22, R24, PT ;  /* 0x000000181600722a */ /* 0x004fe20003fcd000 */
[----:B---3--:R-:W-:-:S05]  /*0ce0*/  IADD3 R18, P0, PT, R49, UR10, RZ ;  /* 0x0000000a31127c10 */ /* 0x008fca000ff1e0ff */
[----:B0-----:R-:W-:-:S06]  /*0cf0*/  IMAD.X R17, RZ, RZ, UR11, P0 ;  /* 0x0000000bff117e24 */ /* 0x001fcc00080e06ff */
[----:B------:R-:W-:Y:S01]  /*0d00*/  DSETP.NEU.AND P3, PT, R22, R24, P2 ;  /* 0x000000181600722a */ /* 0x000fe2000176d000 */
[----:B------:R-:W-:Y:S02]  /*0d10*/  @!P2 SEL R3, RZ, 0x1, !P6 ;  /* 0x00000001ff03a807 */ /* 0x000fe40007000000 */
[----:B------:R-:W-:-:S03]  /*0d20*/  ISETP.LT.U32.AND P0, PT, R18, R5, PT ;  /* 0x000000051200720c */ /* 0x000fc60003f01070 */
[----:B------:R-:W-:Y:S01]  /*0d30*/  SEL R14, R3, 0x1, !P3 ;  /* 0x00000001030e7807 */ /* 0x000fe20005800000 */
[----:B------:R-:W-:Y:S01]  /*0d40*/  VIADD R3, R49, 0x100 ;  /* 0x0000010031037836 */ /* 0x000fe20000000000 */
[CC--:B------:R-:W-:Y:S02]  /*0d50*/  ISETP.LT.AND.EX P0, PT, R17.reuse, R2.reuse, PT, P0 ;  /* 0x000000021100720c */ /* 0x0c0fe40003f01300 */
[----:B------:R-:W-:Y:S02]  /*0d60*/  LOP3.LUT P6, RZ, R14, 0xff, RZ, 0xc0, !PT ;  /* 0x000000ff0eff7812 */ /* 0x000fe400078cc0ff */
[----:B------:R-:W-:Y:S02]  /*0d70*/  SEL R20, R18, R5, P0 ;  /* 0x0000000512147207 */ /* 0x000fe40000000000 */
[----:B------:R-:W-:Y:S02]  /*0d80*/  SEL R22, R17, R2, P0 ;  /* 0x0000000211167207 */ /* 0x000fe40000000000 */
[----:B------:R-:W-:-:S02]  /*0d90*/  IADD3 R15, P0, PT, R3, UR10, RZ ;  /* 0x0000000a030f7c10 */ /* 0x000fc4000ff1e0ff */
[----:B------:R-:W-:Y:S02]  /*0da0*/  @!P4 SEL R20, R18, R5, !P5 ;  /* 0x000000051214c207 */ /* 0x000fe40006800000 */
[----:B------:R-:W-:Y:S01]  /*0db0*/  @!P4 SEL R22, R17, R2, !P5 ;  /* 0x000000021116c207 */ /* 0x000fe20006800000 */
[C-C-:B-----5:R-:W-:Y:S01]  /*0dc0*/  DSETP.NEU.AND P4, PT, R10.reuse, R12.reuse, PT ;  /* 0x0000000c0a00722a */ /* 0x160fe20003f8d000 */
[----:B------:R-:W-:Y:S01]  /*0dd0*/  IMAD.X R5, RZ, RZ, UR11, P0 ;  /* 0x0000000bff057e24 */ /* 0x000fe200080e06ff */
[----:B------:R-:W-:Y:S01]  /*0de0*/  ISETP.LT.U32.AND P0, PT, R15, R20, PT ;  /* 0x000000140f00720c */ /* 0x000fe20003f01070 */
[----:B------:R-:W-:Y:S01]  /*0df0*/  DSETP.NEU.AND P5, PT, R10, R12, P6 ;  /* 0x0000000c0a00722a */ /* 0x000fe200037ad000 */
[----:B------:R-:W-:Y:S02]  /*0e00*/  VIADD R2, R49, 0x200 ;  /* 0x0000020031027836 */ /* 0x000fe40000000000 */
[----:B------:R-:W-:Y:S02]  /*0e10*/  ISETP.LT.AND.EX P0, PT, R5, R22, PT, P0 ;  /* 0x000000160500720c */ /* 0x000fe40003f01300 */
[----:B------:R-:W-:-:S02]  /*0e20*/  @!P6 SEL R14, RZ, 0x1, !P4 ;  /* 0x00000001ff0ee807 */ /* 0x000fc40006000000 */
[----:B------:R-:W-:Y:S02]  /*0e30*/  SEL R16, R15, R20, P0 ;  /* 0x000000140f107207 */ /* 0x000fe40000000000 */
[----:B------:R-:W-:Y:S02]  /*0e40*/  SEL R18, R5, R22, P0 ;  /* 0x0000001605127207 */ /* 0x000fe40000000000 */
[----:B------:R-:W-:Y:S02]  /*0e50*/  SEL R14, R14, 0x1, !P5 ;  /* 0x000000010e0e7807 */ /* 0x000fe40006800000 */
[----:B------:R-:W-:Y:S02]  /*0e60*/  IADD3 R3, P0, PT, R2, UR10, RZ ;  /* 0x0000000a02037c10 */ /* 0x000fe4000ff1e0ff */
[----:B------:R-:W-:Y:S02]  /*0e70*/  @!P3 SEL R16, R15, R20, !P2 ;  /* 0x000000140f10b207 */ /* 0x000fe40005000000 */
[----:B------:R-:W-:-:S02]  /*0e80*/  @!P3 SEL R18, R5, R22, !P2 ;  /* 0x000000160512b207 */ /* 0x000fc40005000000 */
[----:B------:R-:W-:Y:S01]  /*0e90*/  LOP3.LUT P2, RZ, R14, 0xff, RZ, 0xc0, !PT ;  /* 0x000000ff0eff7812 */ /* 0x000fe2000784c0ff */
[----:B------:R-:W-:Y:S01]  /*0ea0*/  IMAD.X R5, RZ, RZ, UR11, P0 ;  /* 0x0000000bff057e24 */ /* 0x000fe200080e06ff */
[----:B------:R-:W-:Y:S01]  /*0eb0*/  ISETP.LT.U32.AND P0, PT, R3, R16, PT ;  /* 0x000000100300720c */ /* 0x000fe20003f01070 */
[----:B------:R-:W-:-:S03]  /*0ec0*/  VIADD R2, R49, 0x300 ;  /* 0x0000030031027836 */ /* 0x000fc60000000000 */
[----:B------:R-:W-:-:S04]  /*0ed0*/  ISETP.LT.AND.EX P0, PT, R5, R18, PT, P0 ;  /* 0x000000120500720c */ /* 0x000fc80003f01300 */
[----:B------:R-:W-:Y:S02]  /*0ee0*/  SEL R13, R3, R16, P0 ;  /* 0x00000010030d7207 */ /* 0x000fe40000000000 */
[----:B------:R-:W-:Y:S01]  /*0ef0*/  SEL R12, R5, R18, P0 ;  /* 0x00000012050c7207 */ /* 0x000fe20000000000 */
[C-C-:B------:R-:W-:Y:S01]  /*0f00*/  DSETP.NEU.AND P4, PT, R6.reuse, R8.reuse, P2 ;  /* 0x000000080600722a */ /* 0x140fe2000178d000 */
[----:B------:R-:W-:Y:S02]  /*0f10*/  IADD3 R10, P0, PT, R2, UR10, RZ ;  /* 0x0000000a020a7c10 */ /* 0x000fe4000ff1e0ff */
[----:B------:R-:W-:Y:S01]  /*0f20*/  @!P5 SEL R13, R3, R16, !P6 ;  /* 0x00000010030dd207 */ /* 0x000fe20007000000 */
[----:B------:R-:W-:Y:S01]  /*0f30*/  DSETP.NEU.AND P3, PT, R6, R8, PT ;  /* 0x000000080600722a */ /* 0x000fe20003f6d000 */
[----:B------:R-:W-:Y:S01]  /*0f40*/  @!P5 SEL R12, R5, R18, !P6 ;  /* 0x00000012050cd207 */ /* 0x000fe20007000000 */
[----:B------:R-:W-:Y:S01]  /*0f50*/  IMAD.X R11, RZ, RZ, UR11, P0 ;  /* 0x0000000bff0b7e24 */ /* 0x000fe200080e06ff */
[----:B------:R-:W-:-:S03]  /*0f60*/  ISETP.LT.U32.AND P0, PT, R10, R13, PT ;  /* 0x0000000d0a00720c */ /* 0x000fc60003f01070 */
[----:B------:R-:W-:Y:S02]  /*0f70*/  @!P2 SEL R14, RZ, 0x1, !P3 ;  /* 0x00000001ff0ea807 */ /* 0x000fe40005800000 */
[-C--:B------:R-:W-:Y:S01]  /*0f80*/  ISETP.LT.AND.EX P0, PT, R11, R12.reuse, PT, P0 ;  /* 0x0000000c0b00720c */ /* 0x080fe20003f01300 */
[----:B------:R-:W-:Y:S01]  /*0f90*/  VIADD R49, R49, 0x400 ;  /* 0x0000040031317836 */ /* 0x000fe20000000000 */
[----:B------:R-:W-:Y:S02]  /*0fa0*/  SEL R3, R14, 0x1, !P4 ;  /* 0x000000010e037807 */ /* 0x000fe40006000000 */
[CC--:B------:R-:W-:Y:S02]  /*0fb0*/  SEL R5, R10.reuse, R13.reuse, P0 ;  /* 0x0000000d0a057207 */ /* 0x0c0fe40000000000 */
[----:B------:R-:W-:Y:S02]  /*0fc0*/  SEL R2, R11, R12, P0 ;  /* 0x0000000c0b027207 */ /* 0x000fe40000000000 */
[----:B------:R-:W-:-:S02]  /*0fd0*/  @!P4 SEL R5, R10, R13, !P2 ;  /* 0x0000000d0a05c207 */ /* 0x000fc40005000000 */
[----:B------:R-:W-:-:S07]  /*0fe0*/  @!P4 SEL R2, R11, R12, !P2 ;  /* 0x0000000c0b02c207 */ /* 0x000fce0005000000 */
.L_x_144:
[----:B------:R-:W-:Y:S05]  /*0ff0*/  BSYNC.RECONVERGENT B2 ;  /* 0x0000000000027941 */ /* 0x000fea0003800200 */
.L_x_143:
[----:B------:R-:W-:Y:S05]  /*1000*/  @!P1 BRA `(.L_x_139) ;  /* 0x0000000400049947 */ /* 0x000fea0003800000 */
[----:B------:R-:W-:Y:S01]  /*1010*/  ISETP.NE.AND P0, PT, R46, 0x1, PT ;  /* 0x000000012e00780c */ /* 0x000fe20003f05270 */
[----:B------:R-:W-:Y:S01]  /*1020*/  BSSY.RECONVERGENT B2, `(.L_x_145) ;  /* 0x0000028000027945 */ /* 0x000fe20003800200 */
[----:B------:R-:W-:-:S11]  /*1030*/  LOP3.LUT P1, RZ, R4, 0x100, RZ, 0xc0, !PT ;  /* 0x0000010004ff7812 */ /* 0x000fd6000782c0ff */
[----:B------:R-:W-:Y:S05]  /*1040*/  @!P0 BRA `(.L_x_146) ;  /* 0x0000000000948947 */ /* 0x000fea0003800000 */
[----:B------:R-:W0:Y:S01]  /*1050*/  LDC.64 R6, c[0x0][0x380] ;  /* 0x0000e000ff067b82 */ /* 0x000e220000000a00 */
[----:B------:R-:W2:Y:S07]  /*1060*/  LDCU.64 UR10, c[0x0][0x3a0] ;  /* 0x00007400ff0a77ac */ /* 0x000eae0008000a00 */
[----:B------:R-:W3:Y:S01]  /*1070*/  LDC.64 R8, c[0x0][0x388] ;  /* 0x0000e200ff087b82 */ /* 0x000ee20000000a00 */
[----:B0-----:R-:W-:-:S05]  /*1080*/  IMAD.WIDE.U32 R6, R49, 0x8, R6 ;  /* 0x0000000831067825 */ /* 0x001fca00078e0006 */
[----:B------:R-:W4:Y:S01]  /*1090*/  LDG.E.64 R10, desc[UR8][R6.64] ;  /* 0x00000008060a7981 */ /* 0x000f22000c1e1b00 */
[----:B---3--:R-:W-:-:S03]  /*10a0*/  IMAD.WIDE.U32 R8, R49, 0x8, R8 ;  /* 0x0000000831087825 */ /* 0x008fc600078e0008 */
[----:B------:R-:W3:Y:S04]  /*10b0*/  LDG.E.64 R14, desc[UR8][R6.64+0x800] ;  /* 0x00080008060e7981 */ /* 0x000ee8000c1e1b00 */
[----:B------:R-:W4:Y:S04]  /*10c0*/  LDG.E.64 R12, desc[UR8][R8.64] ;  /* 0x00000008080c7981 */ /* 0x000f28000c1e1b00 */
[----:B------:R0:W3:Y:S01]  /*10d0*/  LDG.E.64 R16, desc[UR8][R8.64+0x800] ;  /* 0x0008000808107981 */ /* 0x0000e2000c1e1b00 */
[----:B------:R-:W-:Y:S02]  /*10e0*/  LOP3.LUT P3, RZ, R3, 0xff, RZ, 0xc0, !PT ;  /* 0x000000ff03ff7812 */ /* 0x000fe4000786c0ff */
[C---:B--2---:R-:W-:Y:S01]  /*10f0*/  IADD3 R4, P2, PT, R49.reuse, UR10, RZ ;  /* 0x0000000a31047c10 */ /* 0x044fe2000ff5e0ff */
[----:B0-----:R-:W-:-:S02]  /*1100*/  VIADD R8, R49, 0x100 ;  /* 0x0000010031087836 */ /* 0x001fc40000000000 */
[----:B------:R-:W-:Y:S01]  /*1110*/  VIADD R49, R49, 0x200 ;  /* 0x0000020031317836 */ /* 0x000fe20000000000 */
[----:B----4-:R-:W-:-:S07]  /*1120*/  DSETP.NEU.AND P0, PT, R10, R12, PT ;  /* 0x0000000c0a00722a */ /* 0x010fce0003f0d000 */
[----:B------:R-:W-:Y:S01]  /*1130*/  DSETP.NEU.AND P4, PT, R10, R12, P3 ;  /* 0x0000000c0a00722a */ /* 0x000fe20001f8d000 */
[----:B------:R-:W-:-:S05]  /*1140*/  @!P3 SEL R3, RZ, 0x1, !P0 ;  /* 0x00000001ff03b807 */ /* 0x000fca0004000000 */
[----:B------:R-:W-:Y:S01]  /*1150*/  SEL R10, R3, 0x1, !P4 ;  /* 0x00000001030a7807 */ /* 0x000fe20006000000 */
[----:B------:R-:W-:-:S03]  /*1160*/  IMAD.X R3, RZ, RZ, UR11, P2 ;  /* 0x0000000bff037e24 */ /* 0x000fc600090e06ff */
[----:B------:R-:W-:Y:S02]  /*1170*/  LOP3.LUT P2, RZ, R10, 0xff, RZ, 0xc0, !PT ;  /* 0x000000ff0aff7812 */ /* 0x000fe4000784c0ff */
[----:B------:R-:W-:-:S04]  /*1180*/  ISETP.LT.U32.AND P0, PT, R4, R5, PT ;  /* 0x000000050400720c */ /* 0x000fc80003f01070 */
[----:B------:R-:W-:-:S04]  /*1190*/  ISETP.LT.AND.EX P0, PT, R3, R2, PT, P0 ;  /* 0x000000020300720c */ /* 0x000fc80003f01300 */
[-C--:B------:R-:W-:Y:S02]  /*11a0*/  SEL R6, R4, R5.reuse, P0 ;  /* 0x0000000504067207 */ /* 0x080fe40000000000 */
[CC--:B------:R-:W-:Y:S02]  /*11b0*/  SEL R7, R3.reuse, R2.reuse, P0 ;  /* 0x0000000203077207 */ /* 0x0c0fe40000000000 */
[----:B------:R-:W-:Y:S02]  /*11c0*/  IADD3 R9, P0, PT, R8, UR10, RZ ;  /* 0x0000000a08097c10 */ /* 0x000fe4000ff1e0ff */
[----:B------:R-:W-:Y:S02]  /*11d0*/  @!P4 SEL R6, R4, R5, !P3 ;  /* 0x000000050406c207 */ /* 0x000fe40005800000 */
[----:B------:R-:W-:Y:S01]  /*11e0*/  @!P4 SEL R7, R3, R2, !P3 ;  /* 0x000000020307c207 */ /* 0x000fe20005800000 */
[C-C-:B---3--:R-:W-:Y:S01]  /*11f0*/  DSETP.NEU.AND P4, PT, R14.reuse, R16.reuse, P2 ;  /* 0x000000100e00722a */ /* 0x148fe2000178d000 */
[----:B------:R-:W-:Y:S01]  /*1200*/  IMAD.X R4, RZ, RZ, UR11, P0 ;  /* 0x0000000bff047e24 */ /* 0x000fe200080e06ff */
[----:B------:R-:W-:Y:S01]  /*1210*/  DSETP.NEU.AND P3, PT, R14, R16, PT ;  /* 0x000000100e00722a */ /* 0x000fe20003f6d000 */
[----:B------:R-:W-:-:S04]  /*1220*/  ISETP.LT.U32.AND P0, PT, R9, R6, PT ;  /* 0x000000060900720c */ /* 0x000fc80003f01070 */
[CC--:B------:R-:W-:Y:S02]  /*1230*/  ISETP.LT.AND.EX P0, PT, R4.reuse, R7.reuse, PT, P0 ;  /* 0x000000070400720c */ /* 0x0c0fe40003f01300 */
[----:B------:R-:W-:Y:S02]  /*1240*/  @!P2 SEL R10, RZ, 0x1, !P3 ;  /* 0x00000001ff0aa807 */ /* 0x000fe40005800000 */
[CC--:B------:R-:W-:Y:S02]  /*1250*/  SEL R5, R9.reuse, R6.reuse, P0 ;  /* 0x0000000609057207 */ /* 0x0c0fe40000000000 */
[----:B------:R-:W-:Y:S02]  /*1260*/  SEL R2, R4, R7, P0 ;  /* 0x0000000704027207 */ /* 0x000fe40000000000 */
[----:B------:R-:W-:Y:S02]  /*1270*/  SEL R3, R10, 0x1, !P4 ;  /* 0x000000010a037807 */ /* 0x000fe40006000000 */
[----:B------:R-:W-:-:S02]  /*1280*/  @!P4 SEL R5, R9, R6, !P2 ;  /* 0x000000060905c207 */ /* 0x000fc40005000000 */
[----:B------:R-:W-:-:S07]  /*1290*/  @!P4 SEL R2, R4, R7, !P2 ;  /* 0x000000070402c207 */ /* 0x000fce0005000000 */
.L_x_146:
[----:B------:R-:W-:Y:S05]  /*12a0*/  BSYNC.RECONVERGENT B2 ;  /* 0x0000000000027941 */ /* 0x000fea0003800200 */
.L_x_145:
[----:B------:R-:W-:Y:S05]  /*12b0*/  @P1 BRA `(.L_x_139) ;  /* 0x0000000000581947 */ /* 0x000fea0003800000 */
[----:B------:R-:W0:Y:S01]  /*12c0*/  LDC.64 R6, c[0x0][0x380] ;  /* 0x0000e000ff067b82 */ /* 0x000e220000000a00 */
[----:B------:R-:W2:Y:S07]  /*12d0*/  LDCU.64 UR10, c[0x0][0x3a0] ;  /* 0x00007400ff0a77ac */ /* 0x000eae0008000a00 */
[----:B------:R-:W3:Y:S01]  /*12e0*/  LDC.64 R8, c[0x0][0x388] ;  /* 0x0000e200ff087b82 */ /* 0x000ee20000000a00 */
[----:B0-----:R-:W-:-:S06]  /*12f0*/  IMAD.WIDE.U32 R6, R49, 0x8, R6 ;  /* 0x0000000831067825 */ /* 0x001fcc00078e0006 */
[----:B------:R-:W4:Y:S01]  /*1300*/  LDG.E.64 R6, desc[UR8][R6.64] ;  /* 0x0000000806067981 */ /* 0x000f22000c1e1b00 */
[----:B---3--:R-:W-:-:S06]  /*1310*/  IMAD.WIDE.U32 R8, R49, 0x8, R8 ;  /* 0x0000000831087825 */ /* 0x008fcc00078e0008 */
[----:B------:R-:W4:Y:S01]  /*1320*/  LDG.E.64 R8, desc[UR8][R8.64] ;  /* 0x0000000808087981 */ /* 0x000f22000c1e1b00 */
[----:B------:R-:W-:Y:S02]  /*1330*/  LOP3.LUT P3, RZ, R3, 0xff, RZ, 0xc0, !PT ;  /* 0x000000ff03ff7812 */ /* 0x000fe4000786c0ff */
[----:B--2---:R-:W-:-:S05]  /*1340*/  IADD3 R10, P0, PT, R49, UR10, RZ ;  /* 0x0000000a310a7c10 */ /* 0x004fca000ff1e0ff */
[----:B------:R-:W-:Y:S01]  /*1350*/  IMAD.X R11, RZ, RZ, UR11, P0 ;  /* 0x0000000bff0b7e24 */ /* 0x000fe200080e06ff */
[----:B------:R-:W-:-:S04]  /*1360*/  ISETP.LT.U32.AND P0, PT, R10, R5, PT ;  /* 0x000000050a00720c */ /* 0x000fc80003f01070 */
[----:B------:R-:W-:-:S04]  /*1370*/  ISETP.LT.AND.EX P0, PT, R11, R2, PT, P0 ;  /* 0x000000020b00720c */ /* 0x000fc80003f01300 */
[----:B------:R-:W-:Y:S01]  /*1380*/  SEL R4, R10, R5, P0 ;  /* 0x000000050a047207 */ /* 0x000fe20000000000 */
[C-C-:B----4-:R-:W-:Y:S02]  /*1390*/  DSETP.NEU.AND P2, PT, R6.reuse, R8.reuse, P3 ;  /* 0x000000080600722a */ /* 0x150fe40001f4d000 */
[----:B------:R-:W-:Y:S01]  /*13a0*/  DSETP.NEU.AND P1, PT, R6, R8, PT ;  /* 0x000000080600722a */ /* 0x000fe20003f2d000 */
[----:B------:R-:W-:-:S05]  /*13b0*/  SEL R6, R11, R2, P0 ;  /* 0x000000020b067207 */ /* 0x000fca0000000000 */
[----:B------:R-:W-:-:S06]  /*13c0*/  @!P3 SEL R3, RZ, 0x1, !P1 ;  /* 0x00000001ff03b807 */ /* 0x000fcc0004800000 */
[----:B------:R-:W-:Y:S02]  /*13d0*/  @!P2 SEL R4, R10, R5, !P3 ;  /* 0x000000050a04a207 */ /* 0x000fe40005800000 */
[----:B------:R-:W-:Y:S02]  /*13e0*/  @!P2 SEL R6, R11, R2, !P3 ;  /* 0x000000020b06a207 */ /* 0x000fe40005800000 */
[----:B------:R-:W-:Y:S01]  /*13f0*/  SEL R3, R3, 0x1, !P2 ;  /* 0x0000000103037807 */ /* 0x000fe20005000000 */
[----:B------:R-:W-:Y:S02]  /*1400*/  IMAD.MOV.U32 R5, RZ, RZ, R4 ;  /* 0x000000ffff057224 */ /* 0x000fe400078e0004 */
[----:B------:R-:W-:-:S07]  /*1410*/  IMAD.MOV.U32 R2, RZ, RZ, R6 ;  /* 0x000000ffff027224 */ /* 0x000fce00078e0006 */
.L_x_139:
[----:B------:R-:W-:Y:S05]  /*1420*/  BSYNC.RECONVERGENT B1 ;  /* 0x0000000000017941 */ /* 0x000fea0003800200 */
.L_x_138:
[----:B------:R-:W-:-:S04]  /*1430*/  UISETP.GE.U32.AND UP0, UPT, UR4, 0x100, UPT ;  /* 0x000001000400788c */ /* 0x000fc8000bf06070 */
[----:B------:R-:W-:-:S09]  /*1440*/  UISETP.GE.U32.AND.EX UP0, UPT, UR5, URZ, UPT, UP0 ;  /* 0x000000ff0500728c */ /* 0x000fd2000bf06100 */
[----:B------:R-:W-:Y:S05]  /*1450*/  BRA.U !UP0, `(.L_x_147) ;  /* 0x0000000d08487547 */ /* 0x000fea000b800000 */
        /* <DEDUP_REMOVED lines=20> */
[C---:B------:R-:W-:Y:S02]  /*15a0*/  @!P0 SEL R2, R7.reuse, R2, P1 ;  /* 0x0000000207028207 */ /* 0x040fe40000800000 */
[----:B------:R-:W-:Y:S02]  /*15b0*/  @P0 PRMT R3, R4, 0x7610, R3 ;  /* 0x0000761004030816 */ /* 0x000fe40000000003 */
[----:B------:R-:W-:Y:S02]  /*15c0*/  @P0 SEL R5, R6, R5, !P4 ;  /* 0x0000000506050207 */ /* 0x000fe40006000000 */
[----:B------:R-:W-:-:S07]  /*15d0*/  @P0 SEL R2, R7, R2, !P4 ;  /* 0x0000000207020207 */ /* 0x000fce0006000000 */
.L_x_149:
[----:B------:R-:W-:Y:S05]  /*15e0*/  BSYNC.RECONVERGENT B1 ;  /* 0x0000000000017941 */ /* 0x000fea0003800200 */
.L_x_148:
        /* <DEDUP_REMOVED lines=19> */
[C---:B------:R-:W-:Y:S02]  /*1720*/  @!P0 SEL R2, R7.reuse, R2, P3 ;  /* 0x0000000207028207 */ /* 0x040fe40001800000 */
[----:B------:R-:W-:Y:S02]  /*1730*/  @P0 PRMT R3, R4, 0x7610, R3 ;  /* 0x0000761004030816 */ /* 0x000fe40000000003 */
[----:B------:R-:W-:Y:S02]  /*1740*/  @P0 SEL R5, R6, R5, !P6 ;  /* 0x0000000506050207 */ /* 0x000fe40007000000 */
[----:B------:R-:W-:-:S07]  /*1750*/  @P0 SEL R2, R7, R2, !P6 ;  /* 0x0000000207020207 */ /* 0x000fce0007000000 */
.L_x_151:
[----:B------:R-:W-:Y:S05]  /*1760*/  BSYNC.RECONVERGENT B1 ;  /* 0x0000000000017941 */ /* 0x000fea0003800200 */
.L_x_150:
        /* <DEDUP_REMOVED lines=16> */
[C---:B------:R-:W-:Y:S02]  /*1870*/  @!P0 SEL R2, R7.reuse, R2, P2 ;  /* 0x0000000207028207 */ /* 0x040fe40001000000 */
[----:B------:R-:W-:Y:S02]  /*1880*/  @P0 PRMT R3, R4, 0x7610, R3 ;  /* 0x0000761004030816 */ /* 0x000fe40000000003 */
[----:B------:R-:W-:Y:S02]  /*1890*/  @P0 SEL R5, R6, R5, !P3 ;  /* 0x0000000506050207 */ /* 0x000fe40005800000 */
[----:B------:R-:W-:-:S07]  /*18a0*/  @P0 SEL R2, R7, R2, !P3 ;  /* 0x0000000207020207 */ /* 0x000fce0005800000 */
.L_x_153:
[----:B------:R-:W-:Y:S05]  /*18b0*/  BSYNC.RECONVERGENT B1 ;  /* 0x0000000000017941 */ /* 0x000fea0003800200 */
.L_x_152:
        /* <DEDUP_REMOVED lines=16> */
[C---:B------:R-:W-:Y:S02]  /*19c0*/  @!P0 SEL R2, R7.reuse, R2, P2 ;  /* 0x0000000207028207 */ /* 0x040fe40001000000 */
[----:B------:R-:W-:Y:S02]  /*19d0*/  @P0 PRMT R3, R4, 0x7610, R3 ;  /* 0x0000761004030816 */ /* 0x000fe40000000003 */
[----:B------:R-:W-:Y:S02]  /*19e0*/  @P0 SEL R5, R6, R5, !P3 ;  /* 0x0000000506050207 */ /* 0x000fe40005800000 */
[----:B------:R-:W-:-:S07]  /*19f0*/  @P0 SEL R2, R7, R2, !P3 ;  /* 0x0000000207020207 */ /* 0x000fce0005800000 */
.L_x_155:
[----:B------:R-:W-:Y:S05]  /*1a00*/  BSYNC.RECONVERGENT B1 ;  /* 0x0000000000017941 */ /* 0x000fea0003800200 */
.L_x_154:
        /* <DEDUP_REMOVED lines=20> */
.L_x_157:
[----:B------:R-:W-:Y:S05]  /*1b50*/  BSYNC.RECONVERGENT B1 ;  /* 0x0000000000017941 */ /* 0x000fea0003800200 */
.L_x_156:
[----:B------:R-:W-:Y:S04]  /*1b60*/  BSSY.RECONVERGENT B1, `(.L_x_158) ;  /* 0x000000c000017945 */ /* 0x000fe80003800200 */
[----:B------:R-:W-:Y:S05]  /*1b70*/  @P1 BRA `(.L_x_159) ;  /* 0x0000000000281947 */ /* 0x000fea0003800000 */
[----:B--2---:R-:W2:Y:S01]  /*1b80*/  S2R R7, SR_CgaCtaId ;  /* 0x0000000000077919 */ /* 0x004ea20000008800 */
[----:B----4-:R-:W-:Y:S02]  /*1b90*/  MOV R6, 0x400 ;  /* 0x0000040000067802 */ /* 0x010fe40000000f00 */
[----:B0-----:R-:W-:-:S04]  /*1ba0*/  SHF.R.U32.HI R4, RZ, 0x1, R47 ;  /* 0x00000001ff047819 */ /* 0x001fc8000001162f */
[----:B------:R-:W-:Y:S02]  /*1bb0*/  LOP3.LUT R4, R4, 0x1f0, RZ, 0xc0, !PT ;  /* 0x000001f004047812 */ /* 0x000fe400078ec0ff */
[----:B--2---:R-:W-:Y:S01]  /*1bc0*/  LEA R7, R7, R6, 0x18 ;  /* 0x0000000607077211 */ /* 0x004fe200078ec0ff */
[----:B------:R-:W-:-:S04]  /*1bd0*/  IMAD.MOV.U32 R6, RZ, RZ, R5 ;  /* 0x000000ffff067224 */ /* 0x000fc800078e0005 */
[----:B------:R-:W-:Y:S02]  /*1be0*/  IMAD.IADD R4, R4, 0x1, R7 ;  /* 0x0000000104047824 */ /* 0x000fe400078e0207 */
[----:B------:R-:W-:-:S03]  /*1bf0*/  IMAD.MOV.U32 R7, RZ, RZ, R2 ;  /* 0x000000ffff077224 */ /* 0x000fc600078e0002 */
[----:B------:R0:W-:Y:S04]  /*1c00*/  STS.U8 [R4+0x8], R3 ;  /* 0x0000080304007388 */ /* 0x0001e80000000000 */
[----:B------:R0:W-:Y:S02]  /*1c10*/  STS.64 [R4+0x10], R6 ;  /* 0x0000100604007388 */ /* 0x0001e40000000a00 */
.L_x_159:
[----:B------:R-:W-:Y:S05]  /*1c20*/  BSYNC.RECONVERGENT B1 ;  /* 0x0000000000017941 */ /* 0x000fea0003800200 */
.L_x_158:
[----:B------:R-:W-:Y:S01]  /*1c30*/  BAR.SYNC.DEFER_BLOCKING 0x0 ;  /* 0x0000000000007b1d */ /* 0x000fe20000010000 */
[----:B------:R-:W-:-:S13]  /*1c40*/  ISETP.NE.AND P1, PT, R47, RZ, PT ;  /* 0x000000ff2f00720c */ /* 0x000fda0003f25270 */
[----:B------:R-:W-:Y:S05]  /*1c50*/  @P1 BRA `(.L_x_160) ;  /* 0x0000003c008c1947 */ /* 0x000fea0003800000 */
[----:B------:R-:W5:Y:S01]  /*1c60*/  S2UR UR7, SR_CgaCtaId ;  /* 0x00000000000779c3 */ /* 0x000f620000008800 */
[----:B------:R-:W-:Y:S01]  /*1c70*/  UMOV UR6, 0x400 ;  /* 0x0000040000067882 */ /* 0x000fe20000000000 */
[----:B------:R-:W-:Y:S01]  /*1c80*/  LOP3.LUT P4, RZ, R3, 0xff, RZ, 0xc0, !PT ;  /* 0x000000ff03ff7812 */ /* 0x000fe2000788c0ff */
[----:B-----5:R-:W-:-:S09]  /*1c90*/  ULEA UR6, UR7, UR6, 0x18 ;  /* 0x0000000607067291 */ /* 0x020fd2000f8ec0ff */
[----:B0-----:R-:W0:Y:S04]  /*1ca0*/  LDS.U8 R4, [UR6+0x18] ;  /* 0x00001806ff047984 */ /* 0x001e280008000000 */
[----:B--2-4-:R-:W2:Y:S04]  /*1cb0*/  LDS.64 R6, [UR6+0x20] ;  /* 0x00002006ff067984 */ /* 0x014ea80008000a00 */
[----:B------:R-:W4:Y:S04]  /*1cc0*/  LDS.U8 R14, [UR6+0x28] ;  /* 0x00002806ff0e7984 */ /* 0x000f280008000000 */
[----:B------:R-:W5:Y:S04]  /*1cd0*/  LDS.64 R8, [UR6+0x30] ;  /* 0x00003006ff087984 */ /* 0x000f680008000a00 */
[----:B------:R-:W5:Y:S04]  /*1ce0*/  LDS.U8 R16, [UR6+0x38] ;  /* 0x00003806ff107984 */ /* 0x000f680008000000 */
[----:B------:R-:W5:Y:S04]  /*1cf0*/  LDS.64 R10, [UR6+0x40] ;  /* 0x00004006ff0a7984 */ /* 0x000f680008000a00 */
[----:B------:R-:W5:Y:S04]  /*1d00*/  LDS.U8 R17, [UR6+0x48] ;  /* 0x00004806ff117984 */ /* 0x000f680008000000 */
[----:B------:R-:W5:Y:S04]  /*1d10*/  LDS.64 R12, [UR6+0x50] ;  /* 0x00005006ff0c7984 */ /* 0x000f680008000a00 */
[----:B------:R-:W5:Y:S01]  /*1d20*/  LDS.U8 R18, [UR6+0x58] ;  /* 0x00005806ff127984 */ /* 0x000f620008000000 */
[----:B0-----:R-:W-:-:S04]  /*1d30*/  ISETP.NE.AND P2, PT, R4, RZ, PT ;  /* 0x000000ff0400720c */ /* 0x001fc80003f45270 */
[----:B------:R-:W-:Y:S02]  /*1d40*/  @P4 SEL R4, R3, 0x1, !P2 ;  /* 0x0000000103044807 */ /* 0x000fe40005000000 */
[-C--:B--2---:R-:W-:Y:S02]  /*1d50*/  ISETP.LT.U32.AND P0, PT, R6, R5.reuse, PT ;  /* 0x000000050600720c */ /* 0x084fe40003f01070 */
[----:B------:R-:W-:Y:S02]  /*1d60*/  LOP3.LUT P3, RZ, R4, 0xff, RZ, 0xc0, !PT ;  /* 0x000000ff04ff7812 */ /* 0x000fe4000786c0ff */
[----:B------:R-:W-:Y:S02]  /*1d70*/  ISETP.LT.AND.EX P0, PT, R7, R2, PT, P0 ;  /* 0x000000020700720c */ /* 0x000fe40003f01300 */
[----:B----4-:R-:W-:Y:S02]  /*1d80*/  ISETP.NE.AND P5, PT, R14, RZ, PT ;  /* 0x000000ff0e00720c */ /* 0x010fe40003fa5270 */
[----:B-1-3--:R-:W-:-:S02]  /*1d90*/  @P2 SEL R5, R6, R5, P0 ;  /* 0x0000000506052207 */ /* 0x00afc40000000000 */
[C---:B------:R-:W-:Y:S02]  /*1da0*/  @P2 SEL R2, R7.reuse, R2, P0 ;  /* 0x0000000207022207 */ /* 0x040fe40000000000 */
[----:B------:R-:W-:Y:S02]  /*1db0*/  SEL R5, R6, R5, !P4 ;  /* 0x0000000506057207 */ /* 0x000fe40006000000 */
[----:B------:R-:W-:Y:S02]  /*1dc0*/  SEL R15, R7, R2, !P4 ;  /* 0x00000002070f7207 */ /* 0x000fe40006000000 */
[----:B-----5:R-:W-:Y:S01]  /*1dd0*/  ISETP.LT.U32.AND P0, PT, R8, R5, PT ;  /* 0x000000050800720c */ /* 0x020fe20003f01070 */
[----:B------:R-:W0:Y:S01]  /*1de0*/  LDS.64 R2, [UR6+0x60] ;  /* 0x00006006ff027984 */ /* 0x000e220008000a00 */
[----:B------:R-:W-:Y:S02]  /*1df0*/  @P3 SEL R14, R4, 0x1, !P5 ;  /* 0x00000001040e3807 */ /* 0x000fe40006800000 */
[----:B------:R-:W-:-:S02]  /*1e00*/  ISETP.LT.AND.EX P0, PT, R9, R15, PT, P0 ;  /* 0x0000000f0900720c */ /* 0x000fc40003f01300 */
[----:B------:R-:W-:Y:S02]  /*1e10*/  LOP3.LUT P2, RZ, R14, 0xff, RZ, 0xc0, !PT ;  /* 0x000000ff0eff7812 */ /* 0x000fe4000784c0ff */
[----:B------:R-:W-:Y:S02]  /*1e20*/  @P5 SEL R5, R8, R5, P0 ;  /* 0x0000000508055207 */ /* 0x000fe40000000000 */
[----:B------:R-:W-:Y:S02]  /*1e30*/  ISETP.NE.AND P4, PT, R16, RZ, PT ;  /* 0x000000ff1000720c */ /* 0x000fe40003f85270 */
[C---:B------:R-:W-:Y:S02]  /*1e40*/  @P5 SEL R15, R9.reuse, R15, P0 ;  /* 0x0000000f090f5207 */ /* 0x040fe40000000000 */
[----:B------:R-:W-:Y:S02]  /*1e50*/  SEL R7, R8, R5, !P3 ;  /* 0x0000000508077207 */ /* 0x000fe40005800000 */
[----:B------:R-:W-:Y:S01]  /*1e60*/  SEL R15, R9, R15, !P3 ;  /* 0x0000000f090f7207 */ /* 0x000fe20005800000 */
[----:B------:R-:W-:Y:S01]  /*1e70*/  LDS.64 R4, [UR6+0x70] ;  /* 0x00007006ff047984 */ /* 0x000fe20008000a00 */
[----:B------:R-:W-:-:S02]  /*1e80*/  ISETP.LT.U32.AND P0, PT, R10, R7, PT ;  /* 0x000000070a00720c */ /* 0x000fc40003f01070 */
[----:B------:R-:W-:Y:S01]  /*1e90*/  @P2 SEL R16, R14, 0x1, !P4 ;  /* 0x000000010e102807 */ /* 0x000fe20006000000 */
[----:B------:R-:W-:Y:S01]  /*1ea0*/  LDS.U8 R8, [UR6+0x78] ;  /* 0x00007806ff087984 */ /* 0x000fe20008000000 */
[----:B------:R-:W-:Y:S02]  /*1eb0*/  ISETP.LT.AND.EX P0, PT, R11, R15, PT, P0 ;  /* 0x0000000f0b00720c */ /* 0x000fe40003f01300 */
[----:B------:R-:W-:Y:S01]  /*1ec0*/  LOP3.LUT P5, RZ, R16, 0xff, RZ, 0xc0, !PT ;  /* 0x000000ff10ff7812 */ /* 0x000fe200078ac0ff */
[----:B------:R-:W1:Y:S01]  /*1ed0*/  LDS.U8 R14, [UR6+0x68] ;  /* 0x00006806ff0e7984 */ /* 0x000e620008000000 */
[----:B------:R-:W-:Y:S02]  /*1ee0*/  @P4 SEL R7, R10, R7, P0 ;  /* 0x000000070a074207 */ /* 0x000fe40000000000 */
[----:B------:R-:W-:Y:S02]  /*1ef0*/  ISETP.NE.AND P3, PT, R17, RZ, PT ;  /* 0x000000ff1100720c */ /* 0x000fe40003f65270 */
[----:B------:R-:W-:-:S02]  /*1f00*/  @P4 SEL R15, R11, R15, P0 ;  /* 0x0000000f0b0f4207 */ /* 0x000fc40000000000 */
[----:B------:R-:W-:Y:S02]  /*1f10*/  SEL R9, R10, R7, !P2 ;  /* 0x000000070a097207 */ /* 0x000fe40005000000 */
[----:B------:R-:W-:Y:S01]  /*1f20*/  SEL R11, R11, R15, !P2 ;  /* 0x0000000f0b0b7207 */ /* 0x000fe20005000000 */
[----:B------:R-:W2:Y:S01]  /*1f30*/  LDS.64 R6, [UR6+0x80] ;  /* 0x00008006ff067984 */ /* 0x000ea20008000a00 */
[----:B------:R-:W-:Y:S02]  /*1f40*/  ISETP.LT.U32.AND P0, PT, R12, R9, PT ;  /* 0x000000090c00720c */ /* 0x000fe40003f01070 */
[----:B------:R-:W-:Y:S02]  /*1f50*/  @P5 SEL R17, R16, 0x1, !P3 ;  /* 0x0000000110115807 */ /* 0x000fe40005800000 */
[----:B------:R-:W-:Y:S02]  /*1f60*/  ISETP.LT.AND.EX P0, PT, R13, R11, PT, P0 ;  /* 0x0000000b0d00720c */ /* 0x000fe40003f01300 */
[----:B------:R-:W-:-:S02]  /*1f70*/  LOP3.LUT P4, RZ, R17, 0xff, RZ, 0xc0, !PT ;  /* 0x000000ff11ff7812 */ /* 0x000fc4000788c0ff */
[----:B------:R-:W-:Y:S02]  /*1f80*/  @P3 SEL R9, R12, R9, P0 ;  /* 0x000000090c093207 */ /* 0x000fe40000000000 */
[----:B------:R-:W-:Y:S02]  /*1f90*/  ISETP.NE.AND P2, PT, R18, RZ, PT ;  /* 0x000000ff1200720c */ /* 0x000fe40003f45270 */
[C---:B------:R-:W-:Y:S02]  /*1fa0*/  @P3 SEL R11, R13.reuse, R11, P0 ;  /* 0x0000000b0d0b3207 */ /* 0x040fe40000000000 */
[----:B------:R-:W-:Y:S02]  /*1fb0*/  SEL R9, R12, R9, !P5 ;  /* 0x000000090c097207 */ /* 0x000fe40006800000 */
[----:B------:R-:W-:Y:S02]  /*1fc0*/  SEL R13, R13, R11, !P5 ;  /* 0x0000000b0d0d7207 */ /* 0x000fe40006800000 */
[----:B0-----:R-:W-:-:S02]  /*1fd0*/  ISETP.LT.U32.AND P0, PT, R2, R9, PT ;  /* 0x000000090200720c */ /* 0x001fc40003f01070 */
[----:B------:R-:W-:Y:S02]  /*1fe0*/  @P4 SEL R18, R17, 0x1, !P2 ;  /* 0x0000000111124807 */ /* 0x000fe40005000000 */
[C---:B------:R-:W-:Y:S02]  /*1ff0*/  ISETP.LT.AND.EX P0, PT, R3.reuse, R13, PT, P0 ;  /* 0x0000000d0300720c */ /* 0x040fe40003f01300 */
[----:B------:R-:W-:Y:S02]  /*2000*/  LOP3.LUT P5, RZ, R18, 0xff, RZ, 0xc0, !PT ;  /* 0x000000ff12ff7812 */ /* 0x000fe400078ac0ff */
[----:B------:R-:W-:Y:S02]  /*2010*/  @P2 SEL R9, R2, R9, P0 ;  /* 0x0000000902092207 */ /* 0x000fe40000000000 */
[----:B------:R-:W-:Y:S02]  /*2020*/  @P2 SEL R13, R3, R13, P0 ;  /* 0x0000000d030d2207 */ /* 0x000fe40000000000 */
[----:B-1----:R-:W-:-:S02]  /*2030*/  ISETP.NE.AND P3, PT, R14, RZ, PT ;  /* 0x000000ff0e00720c */ /* 0x002fc40003f65270 */
[----:B------:R-:W-:Y:S02]  /*2040*/  SEL R9, R2, R9, !P4 ;  /* 0x0000000902097207 */ /* 0x000fe40006000000 */
[----:B------:R-:W-:Y:S02]  /*2050*/  SEL R3, R3, R13, !P4 ;  /* 0x0000000d03037207 */ /* 0x000fe40006000000 */
[----:B------:R-:W-:Y:S02]  /*2060*/  ISETP.LT.U32.AND P0, PT, R4, R9, PT ;  /* 0x000000090400720c */ /* 0x000fe40003f01070 */
[----:B------:R-:W-:Y:S02]  /*2070*/  @P5 SEL R14, R18, 0x1, !P3 ;  /* 0x00000001120e5807 */ /* 0x000fe40005800000 */
[----:B------:R-:W-:Y:S02]  /*2080*/  ISETP.LT.AND.EX P0, PT, R5, R3, PT, P0 ;  /* 0x000000030500720c */ /* 0x000fe40003f01300 */
[----:B------:R-:W-:-:S02]  /*2090*/  ISETP.NE.AND P4, PT, R8, RZ, PT ;  /* 0x000000ff0800720c */ /* 0x000fc40003f85270 */
[----:B------:R-:W-:Y:S02]  /*20a0*/  @P3 SEL R9, R4, R9, P0 ;  /* 0x0000000904093207 */ /* 0x000fe40000000000 */
[----:B------:R-:W-:Y:S02]  /*20b0*/  LOP3.LUT P2, RZ, R14, 0xff, RZ, 0xc0, !PT ;  /* 0x000000ff0eff7812 */ /* 0x000fe4000784c0ff */
[C---:B------:R-:W-:Y:S02]  /*20c0*/  @P3 SEL R3, R5.reuse, R3, P0 ;  /* 0x0000000305033207 */ /* 0x040fe40000000000 */
[----:B------:R-:W-:Y:S02]  /*20d0*/  SEL R9, R4, R9, !P5 ;  /* 0x0000000904097207 */ /* 0x000fe40006800000 */
[----:B------:R-:W-:Y:S02]  /*20e0*/  SEL R11, R5, R3, !P5 ;  /* 0x00000003050b7207 */ /* 0x000fe40006800000 */
[----:B--2---:R-:W-:-:S04]  /*20f0*/  ISETP.LT.U32.AND P0, PT, R6, R9, PT ;  /* 0x000000090600720c */ /* 0x004fc80003f01070 */
        /* <DEDUP_REMOVED lines=8> */
.L_x_147:
[----:B------:R-:W0:Y:S01]  /*2180*/  S2R R13, SR_LANEID ;  /* 0x00000000000d7919 */ /* 0x000e220000000000 */
[----:B------:R-:W-:Y:S01]  /*2190*/  LOP3.LUT R4, R47, 0x3e0, RZ, 0xc0, !PT ;  /* 0x000003e02f047812 */ /* 0x000fe200078ec0ff */
[----:B------:R-:W-:Y:S04]  /*21a0*/  BSSY.RECONVERGENT B1, `(.L_x_161) ;  /* 0x0000022000017945 */ /* 0x000fe80003800200 */
[----:B------:R-:W-:Y:S01]  /*21b0*/  VIADD R6, R4, 0x20 ;  /* 0x0000002004067836 */ /* 0x000fe20000000000 */
[----:B------:R-:W-:-:S04]  /*21c0*/  LOP3.LUT R4, RZ, R4, RZ, 0x33, !PT ;  /* 0x00000004ff047212 */ /* 0x000fc800078e33ff */
[----:B------:R-:W-:Y:S01]  /*21d0*/  ISETP.GT.U32.AND P0, PT, R6, UR4, PT ;  /* 0x0000000406007c0c */ /* 0x000fe2000bf04070 */
[----:B------:R-:W-:-:S05]  /*21e0*/  VIADD R4, R4, UR4 ;  /* 0x0000000404047c36 */ /* 0x000fca0008000000 */
[----:B------:R-:W-:-:S05]  /*21f0*/  SEL R4, R4, 0x1f, P0 ;  /* 0x0000001f04047807 */ /* 0x000fca0000000000 */
[----:B------:R2:W3:Y:S01]  /*2200*/  SHFL.DOWN PT, R8, R5, 0x1, R4 ;  /* 0x0820000005087989 */ /* 0x0004e200000e0004 */
[CC--:B0-----:R-:W-:Y:S01]  /*2210*/  ISETP.GE.AND P0, PT, R13.reuse, R4.reuse, PT ;  /* 0x000000040d00720c */ /* 0x0c1fe20003f06270 */
[C---:B------:R-:W-:Y:S01]  /*2220*/  VIADD R11, R13.reuse, 0x8 ;  /* 0x000000080d0b7836 */ /* 0x040fe20000000000 */
[C---:B------:R-:W-:Y:S01]  /*2230*/  ISETP.NE.AND P1, PT, R13.reuse, RZ, PT ;  /* 0x000000ff0d00720c */ /* 0x040fe20003f25270 */
[C---:B------:R-:W-:Y:S02]  /*2240*/  VIADD R9, R13.reuse, 0x4 ;  /* 0x000000040d097836 */ /* 0x040fe40000000000 */
[----:B------:R-:W-:Y:S01]  /*2250*/  VIADD R7, R13, 0x2 ;  /* 0x000000020d077836 */ /* 0x000fe20000000000 */
[-C--:B------:R-:W-:Y:S02]  /*2260*/  ISETP.GT.AND P2, PT, R11, R4.reuse, PT ;  /* 0x000000040b00720c */ /* 0x080fe40003f44270 */
[----:B------:R-:W-:Y:S02]  /*2270*/  LOP3.LUT R11, R3, 0xff, RZ, 0xc0, !PT ;  /* 0x000000ff030b7812 */ /* 0x000fe400078ec0ff */
[----:B------:R-:W-:-:S02]  /*2280*/  ISETP.GT.AND P3, PT, R9, R4, PT ;  /* 0x000000040900720c */ /* 0x000fc40003f64270 */
[----:B------:R2:W0:Y:S01]  /*2290*/  SHFL.DOWN PT, R9, R2, 0x1, R4 ;  /* 0x0820000002097989 */ /* 0x00042200000e0004 */
[----:B------:R-:W-:Y:S01]  /*22a0*/  ISETP.GT.AND P5, PT, R7, R4, PT ;  /* 0x000000040700720c */ /* 0x000fe20003fa4270 */
[----:B------:R-:W-:Y:S02]  /*22b0*/  VIADD R7, R13, 0x10 ;  /* 0x000000100d077836 */ /* 0x000fe40000000000 */
[----:B------:R2:W4:Y:S01]  /*22c0*/  SHFL.DOWN PT, R6, R11, 0x1, R4 ;  /* 0x082000000b067989 */ /* 0x00052200000e0004 */
[----:B---3--:R-:W-:Y:S09]  /*22d0*/  @P0 BRA `(.L_x_162) ;  /* 0x0000000000380947 */ /* 0x008ff20003800000 */
[----:B----4-:R-:W-:Y:S01]  /*22e0*/  LOP3.LUT P0, RZ, R6, 0xff, RZ, 0xc0, !PT ;  /* 0x000000ff06ff7812 */ /* 0x010fe2000780c0ff */
[----:B--2---:R-:W-:Y:S01]  /*22f0*/  IMAD.MOV.U32 R11, RZ, RZ, 0x1 ;  /* 0x00000001ff0b7424 */ /* 0x004fe200078e00ff */
[----:B------:R-:W-:-:S04]  /*2300*/  LOP3.LUT P4, R10, R3, 0xff, RZ, 0xc0, !PT ;  /* 0x000000ff030a7812 */ /* 0x000fc8000788c0ff */
[----:B------:R-:W-:-:S13]  /*2310*/  PLOP3.LUT P0, PT, P4, P0, PT, 0x2f, 0xf2 ;  /* 0x0000000000f2781c */ /* 0x000fda0002700577 */
[----:B------:R-:W-:Y:S02]  /*2320*/  @!P0 ISETP.LT.U32.AND P4, PT, R8, R5, PT ;  /* 0x000000050800820c */ /* 0x000fe40003f81070 */
[----:B------:R-:W-:Y:S02]  /*2330*/  @P0 ISETP.NE.AND P6, PT, R10, RZ, PT ;  /* 0x000000ff0a00020c */ /* 0x000fe40003fc5270 */
[----:B------:R-:W-:Y:S02]  /*2340*/  @!P0 PRMT R3, R11, 0x7610, R3 ;  /* 0x000076100b038816 */ /* 0x000fe40000000003 */
[----:B0-----:R-:W-:Y:S02]  /*2350*/  @!P0 ISETP.LT.AND.EX P4, PT, R9, R2, PT, P4 ;  /* 0x000000020900820c */ /* 0x001fe40003f81340 */
[----:B------:R-:W-:Y:S02]  /*2360*/  @P0 SEL R6, R6, R3, !P6 ;  /* 0x0000000306060207 */ /* 0x000fe40007000000 */
[----:B------:R-:W-:-:S02]  /*2370*/  @!P0 SEL R5, R8, R5, P4 ;  /* 0x0000000508058207 */ /* 0x000fc40002000000 */
[C---:B------:R-:W-:Y:S02]  /*2380*/  @!P0 SEL R2, R9.reuse, R2, P4 ;  /* 0x0000000209028207 */ /* 0x040fe40002000000 */
[----:B------:R-:W-:Y:S02]  /*2390*/  @P0 PRMT R3, R6, 0x7610, R3 ;  /* 0x0000761006030816 */ /* 0x000fe40000000003 */
[----:B------:R-:W-:Y:S02]  /*23a0*/  @P0 SEL R5, R8, R5, !P6 ;  /* 0x0000000508050207 */ /* 0x000fe40007000000 */
[----:B------:R-:W-:-:S07]  /*23b0*/  @P0 SEL R2, R9, R2, !P6 ;  /* 0x0000000209020207 */ /* 0x000fce0007000000 */
.L_x_162:
[----:B------:R-:W-:Y:S05]  /*23c0*/  BSYNC.RECONVERGENT B1 ;  /* 0x0000000000017941 */ /* 0x000fea0003800200 */
.L_x_161:
[----:B0-----:R-:W-:Y:S01]  /*23d0*/  LOP3.LUT R9, R3, 0xff, RZ, 0xc0, !PT ;  /* 0x000000ff03097812 */ /* 0x001fe200078ec0ff */
[----:B------:R0:W3:Y:S01]  /*23e0*/  SHFL.DOWN PT, R8, R5, 0x2, R4 ;  /* 0x0840000005087989 */ /* 0x0000e200000e0004 */
[----:B------:R-:W-:Y:S01]  /*23f0*/  ISETP.GT.AND P4, PT, R7, R4, PT ;  /* 0x000000040700720c */ /* 0x000fe20003f84270 */
[----:B------:R-:W-:Y:S02]  /*2400*/  BSSY.RECONVERGENT B1, `(.L_x_163) ;  /* 0x0000012000017945 */ /* 0x000fe40003800200 */
[----:B------:R0:W0:Y:S04]  /*2410*/  SHFL.DOWN PT, R7, R2, 0x2, R4 ;  /* 0x0840000002077989 */ /* 0x00002800000e0004 */
[----:B----4-:R4:W0:Y:S01]  /*2420*/  SHFL.DOWN PT, R6, R9, 0x2, R4 ;  /* 0x0840000009067989 */ /* 0x01082200000e0004 */
[----:B------:R-:W-:Y:S05]  /*2430*/  @P5 BRA `(.L_x_164) ;  /* 0x0000000000385947 */ /* 0x000fea0003800000 */
[----:B0-----:R-:W-:Y:S01]  /*2440*/  LOP3.LUT P0, RZ, R6, 0xff, RZ, 0xc0, !PT ;  /* 0x000000ff06ff7812 */ /* 0x001fe2000780c0ff */
[----:B------:R-:W-:Y:S01]  /*2450*/  IMAD.MOV.U32 R10, RZ, RZ, 0x1 ;  /* 0x00000001ff0a7424 */ /* 0x000fe200078e00ff */
[----:B----4-:R-:W-:-:S04]  /*2460*/  LOP3.LUT P5, R9, R3, 0xff, RZ, 0xc0, !PT ;  /* 0x000000ff03097812 */ /* 0x010fc800078ac0ff */
[----:B------:R-:W-:-:S13]  /*2470*/  PLOP3.LUT P0, PT, P5, P0, PT, 0x2f, 0xf2 ;  /* 0x0000000000f2781c */ /* 0x000fda0002f00577 */
[----:B---3--:R-:W-:Y:S02]  /*2480*/  @!P0 ISETP.LT.U32.AND P5, PT, R8, R5, PT ;  /* 0x000000050800820c */ /* 0x008fe40003fa1070 */
[----:B------:R-:W-:Y:S02]  /*2490*/  @P0 ISETP.NE.AND P6, PT, R9, RZ, PT ;  /* 0x000000ff0900020c */ /* 0x000fe40003fc5270 */
[----:B------:R-:W-:Y:S02]  /*24a0*/  @!P0 PRMT R3, R10, 0x7610, R3 ;  /* 0x000076100a038816 */ /* 0x000fe40000000003 */
[----:B------:R-:W-:Y:S02]  /*24b0*/  @!P0 ISETP.LT.AND.EX P5, PT, R7, R2, PT, P5 ;  /* 0x000000020700820c */ /* 0x000fe40003fa1350 */
[----:B------:R-:W-:Y:S02]  /*24c0*/  @P0 SEL R6, R6, R3, !P6 ;  /* 0x0000000306060207 */ /* 0x000fe40007000000 */
[----:B--2---:R-:W-:-:S02]  /*24d0*/  @!P0 SEL R5, R8, R5, P5 ;  /* 0x0000000508058207 */ /* 0x004fc40002800000 */
[C---:B------:R-:W-:Y:S02]  /*24e0*/  @!P0 SEL R2, R7.reuse, R2, P5 ;  /* 0x0000000207028207 */ /* 0x040fe40002800000 */
[----:B------:R-:W-:Y:S02]  /*24f0*/  @P0 PRMT R3, R6, 0x7610, R3 ;  /* 0x0000761006030816 */ /* 0x000fe40000000003 */
[----:B------:R-:W-:Y:S02]  /*2500*/  @P0 SEL R5, R8, R5, !P6 ;  /* 0x0000000508050207 */ /* 0x000fe40007000000 */
[----:B------:R-:W-:-:S07]  /*2510*/  @P0 SEL R2, R7, R2, !P6 ;  /* 0x0000000207020207 */ /* 0x000fce0007000000 */
.L_x_164:
[----:B------:R-:W-:Y:S05]  /*2520*/  BSYNC.RECONVERGENT B1 ;  /* 0x0000000000017941 */ /* 0x000fea0003800200 */
.L_x_163:
[----:B----4-:R-:W-:Y:S01]  /*2530*/  LOP3.LUT R9, R3, 0xff, RZ, 0xc0, !PT ;  /* 0x000000ff03097812 */ /* 0x010fe200078ec0ff */
[----:B---3--:R3:W4:Y:S01]  /*2540*/  SHFL.DOWN PT, R8, R5, 0x4, R4 ;  /* 0x0880000005087989 */ /* 0x00872200000e0004 */
[----:B------:R-:W-:Y:S03]  /*2550*/  BSSY.RECONVERGENT B1, `(.L_x_165) ;  /* 0x0000012000017945 */ /* 0x000fe60003800200 */
[----:B0-----:R3:W0:Y:S04]  /*2560*/  SHFL.DOWN PT, R7, R2, 0x4, R4 ;  /* 0x0880000002077989 */ /* 0x00162800000e0004 */
[----:B------:R3:W0:Y:S01]  /*2570*/  SHFL.DOWN PT, R6, R9, 0x4, R4 ;  /* 0x0880000009067989 */ /* 0x00062200000e0004 */
[----:B------:R-:W-:Y:S05]  /*2580*/  @P3 BRA `(.L_x_166) ;  /* 0x0000000000383947 */ /* 0x000fea0003800000 */
[----:B0-----:R-:W-:Y:S01]  /*2590*/  LOP3.LUT P0, RZ, R6, 0xff, RZ, 0xc0, !PT ;  /* 0x000000ff06ff7812 */ /* 0x001fe2000780c0ff */
[----:B------:R-:W-:Y:S01]  /*25a0*/  IMAD.MOV.U32 R10, RZ, RZ, 0x1 ;  /* 0x00000001ff0a7424 */ /* 0x000fe200078e00ff */
[----:B---3--:R-:W-:-:S04]  /*25b0*/  LOP3.LUT P3, R9, R3, 0xff, RZ, 0xc0, !PT ;  /* 0x000000ff03097812 */ /* 0x008fc8000786c0ff */
[----:B------:R-:W-:-:S13]  /*25c0*/  PLOP3.LUT P0, PT, P3, P0, PT, 0x2f, 0xf2 ;  /* 0x0000000000f2781c */ /* 0x000fda0001f00577 */
[----:B----4-:R-:W-:Y:S02]  /*25d0*/  @!P0 ISETP.LT.U32.AND P3, PT, R8, R5, PT ;  /* 0x000000050800820c */ /* 0x010fe40003f61070 */
        /* <DEDUP_REMOVED lines=9> */
.L_x_166:
[----:B------:R-:W-:Y:S05]  /*2670*/  BSYNC.RECONVERGENT B1 ;  /* 0x0000000000017941 */ /* 0x000fea0003800200 */
.L_x_165:
[----:B---3--:R-:W-:Y:S01]  /*2680*/  LOP3.LUT R9, R3, 0xff, RZ, 0xc0, !PT ;  /* 0x000000ff03097812 */ /* 0x008fe200078ec0ff */
[----:B----4-:R3:W4:Y:S01]  /*2690*/  SHFL.DOWN PT, R8, R5, 0x8, R4 ;  /* 0x0900000005087989 */ /* 0x01072200000e0004 */
        /* <DEDUP_REMOVED lines=18> */
.L_x_168:
[----:B------:R-:W-:Y:S05]  /*27c0*/  BSYNC.RECONVERGENT B1 ;  /* 0x0000000000017941 */ /* 0x000fea0003800200 */
.L_x_167:
[----:B---3--:R-:W-:Y:S01]  /*27d0*/  LOP3.LUT R9, R3, 0xff, RZ, 0xc0, !PT ;  /* 0x000000ff03097812 */ /* 0x008fe200078ec0ff */
[----:B----4-:R3:W4:Y:S01]  /*27e0*/  SHFL.DOWN PT, R8, R5, 0x10, R4 ;  /* 0x0a00000005087989 */ /* 0x01072200000e0004 */
[----:B------:R-:W-:Y:S03]  /*27f0*/  BSSY.RECONVERGENT B1, `(.L_x_169) ;  /* 0x0000012000017945 */ /* 0x000fe60003800200 */
[----:B0-----:R3:W0:Y:S04]  /*2800*/  SHFL.DOWN PT, R6, R9, 0x10, R4 ;  /* 0x0a00000009067989 */ /* 0x00162800000e0004 */
[----:B------:R3:W0:Y:S01]  /*2810*/  SHFL.DOWN PT, R7, R2, 0x10, R4 ;  /* 0x0a00000002077989 */ /* 0x00062200000e0004 */
[----:B------:R-:W-:Y:S05]  /*2820*/  @P4 BRA `(.L_x_170) ;  /* 0x0000000000384947 */ /* 0x000fea0003800000 */
[----:B0-----:R-:W-:Y:S01]  /*2830*/  LOP3.LUT P0, RZ, R6, 0xff, RZ, 0xc0, !PT ;  /* 0x000000ff06ff7812 */ /* 0x001fe2000780c0ff */
[----:B---3--:R-:W-:Y:S01]  /*2840*/  IMAD.MOV.U32 R9, RZ, RZ, 0x1 ;  /* 0x00000001ff097424 */ /* 0x008fe200078e00ff */
[----:B--2---:R-:W-:-:S04]  /*2850*/  LOP3.LUT P2, R4, R3, 0xff, RZ, 0xc0, !PT ;  /* 0x000000ff03047812 */ /* 0x004fc8000784c0ff */
[----:B------:R-:W-:-:S13]  /*2860*/  PLOP3.LUT P0, PT, P2, P0, PT, 0x2f, 0xf2 ;  /* 0x0000000000f2781c */ /* 0x000fda0001700577 */
[----:B----4-:R-:W-:Y:S02]  /*2870*/  @!P0 ISETP.LT.U32.AND P2, PT, R8, R5, PT ;  /* 0x000000050800820c */ /* 0x010fe40003f41070 */
        /* <DEDUP_REMOVED lines=9> */
.L_x_170:
[----:B------:R-:W-:Y:S05]  /*2910*/  BSYNC.RECONVERGENT B1 ;  /* 0x0000000000017941 */ /* 0x000fea0003800200 */
.L_x_169:
[----:B------:R-:W-:Y:S04]  /*2920*/  BSSY.RECONVERGENT B1, `(.L_x_171) ;  /* 0x000000c000017945 */ /* 0x000fe80003800200 */
[----:B------:R-:W-:Y:S05]  /*2930*/  @P1 BRA `(.L_x_172) ;  /* 0x0000000000281947 */ /* 0x000fea0003800000 */
[----:B0-----:R-:W0:Y:S01]  /*2940*/  S2R R7, SR_CgaCtaId ;  /* 0x0000000000077919 */ /* 0x001e220000008800 */
[----:B------:R-:W-:Y:S02]  /*2950*/  MOV R6, 0x400 ;  /* 0x0000040000067802 */ /* 0x000fe40000000f00 */
[----:B--23--:R-:W-:-:S04]  /*2960*/  SHF.R.U32.HI R4, RZ, 0x1, R47 ;  /* 0x00000001ff047819 */ /* 0x00cfc8000001162f */
[----:B------:R-:W-:Y:S02]  /*2970*/  LOP3.LUT R4, R4, 0x1f0, RZ, 0xc0, !PT ;  /* 0x000001f004047812 */ /* 0x000fe400078ec0ff */
[----:B0-----:R-:W-:Y:S01]  /*2980*/  LEA R7, R7, R6, 0x18 ;  /* 0x0000000607077211 */ /* 0x001fe200078ec0ff */
[----:B------:R-:W-:-:S04]  /*2990*/  IMAD.MOV.U32 R6, RZ, RZ, R5 ;  /* 0x000000ffff067224 */ /* 0x000fc800078e0005 */
[----:B------:R-:W-:Y:S02]  /*29a0*/  IMAD.IADD R4, R4, 0x1, R7 ;  /* 0x0000000104047824 */ /* 0x000fe400078e0207 */
[----:B------:R-:W-:-:S03]  /*29b0*/  IMAD.MOV.U32 R7, RZ, RZ, R2 ;  /* 0x000000ffff077224 */ /* 0x000fc600078e0002 */
[----:B------:R0:W-:Y:S04]  /*29c0*/  STS.U8 [R4+0x8], R3 ;  /* 0x0000080304007388 */ /* 0x0001e80000000000 */
[----:B------:R0:W-:Y:S02]  /*29d0*/  STS.64 [R4+0x10], R6 ;  /* 0x0000100604007388 */ /* 0x0001e40000000a00 */
.L_x_172:
[----:B------:R-:W-:Y:S05]  /*29e0*/  BSYNC.RECONVERGENT B1 ;  /* 0x0000000000017941 */ /* 0x000fea0003800200 */
.L_x_171:
[----:B------:R-:W-:Y:S01]  /*29f0*/  BAR.SYNC.DEFER_BLOCKING 0x0 ;  /* 0x0000000000007b1d */ /* 0x000fe20000010000 */
[----:B------:R-:W-:-:S13]  /*2a00*/  ISETP.NE.AND P1, PT, R47, RZ, PT ;  /* 0x000000ff2f00720c */ /* 0x000fda0003f25270 */
[----:B------:R-:W-:Y:S05]  /*2a10*/  @P1 BRA `(.L_x_160) ;  /* 0x00000030001c1947 */ /* 0x000fea0003800000 */
[----:B------:R-:W-:Y:S02]  /*2a20*/  UISETP.GE.U32.AND UP3, UPT, UR4, 0x21, UPT ;  /* 0x000000210400788c */ /* 0x000fe4000bf66070 */
[----:B------:R-:W-:Y:S02]  /*2a30*/  UISETP.GE.U32.AND UP2, UPT, UR4, 0x41, UPT ;  /* 0x000000410400788c */ /* 0x000fe4000bf46070 */
[----:B------:R-:W-:Y:S02]  /*2a40*/  UISETP.GE.U32.AND.EX UP3, UPT, UR5, URZ, UPT, UP3 ;  /* 0x000000ff0500728c */ /* 0x000fe4000bf66130 */
[----:B------:R-:W-:Y:S02]  /*2a50*/  UISETP.GE.U32.AND UP1, UPT, UR4, 0x61, UPT ;  /* 0x000000610400788c */ /* 0x000fe4000bf26070 */
[----:B------:R-:W-:Y:S02]  /*2a60*/  UISETP.GE.U32.AND UP0, UPT, UR4, 0x81, UPT ;  /* 0x000000810400788c */ /* 0x000fe4000bf06070 */
[----:B------:R-:W-:-:S02]  /*2a70*/  UISETP.GE.U32.AND UP6, UPT, UR4, 0xa1, UPT ;  /* 0x000000a10400788c */ /* 0x000fc4000bfc6070 */
[----:B------:R-:W-:Y:S02]  /*2a80*/  UISETP.GE.U32.AND UP4, UPT, UR4, 0xc1, UPT ;  /* 0x000000c10400788c */ /* 0x000fe4000bf86070 */
[----:B------:R-:W-:Y:S02]  /*2a90*/  UISETP.GE.U32.AND UP5, UPT, UR4, 0xe1, UPT ;  /* 0x000000e10400788c */ /* 0x000fe4000bfa6070 */
[----:B------:R-:W-:Y:S02]  /*2aa0*/  UISETP.GE.U32.AND.EX UP2, UPT, UR5, URZ, UPT, UP2 ;  /* 0x000000ff0500728c */ /* 0x000fe4000bf46120 */
[----:B------:R-:W-:Y:S02]  /*2ab0*/  UISETP.GE.U32.AND.EX UP1, UPT, UR5, URZ, UPT, UP1 ;  /* 0x000000ff0500728c */ /* 0x000fe4000bf26110 */
[----:B------:R-:W-:Y:S02]  /*2ac0*/  UISETP.GE.U32.AND.EX UP0, UPT, UR5, URZ, UPT, UP0 ;  /* 0x000000ff0500728c */ /* 0x000fe4000bf06100 */
[----:B------:R-:W-:-:S02]  /*2ad0*/  UISETP.GE.U32.AND.EX UP6, UPT, UR5, URZ, UPT, UP6 ;  /* 0x000000ff0500728c */ /* 0x000fc4000bfc6160 */
[----:B------:R-:W-:Y:S02]  /*2ae0*/  UISETP.GE.U32.AND.EX UP4, UPT, UR5, URZ, UPT, UP4 ;  /* 0x000000ff0500728c */ /* 0x000fe4000bf86140 */
[----:B------:R-:W-:Y:S01]  /*2af0*/  UISETP.GE.U32.AND.EX UP5, UPT, UR5, URZ, UPT, UP5 ;  /* 0x000000ff0500728c */ /* 0x000fe2000bfa6150 */
[----:B------:R-:W-:Y:S10]  /*2b00*/  BRA.U !UP3, `(.L_x_173) ;  /* 0x000000010b3c7547 */ /* 0x000ff4000b800000 */
[----:B------:R-:W5:Y:S01]  /*2b10*/  S2UR UR7, SR_CgaCtaId ;  /* 0x00000000000779c3 */ /* 0x000f620000008800 */
[----:B------:R-:W-:Y:S01]  /*2b20*/  UMOV UR6, 0x400 ;  /* 0x0000040000067882 */ /* 0x000fe20000000000 */
[----:B------:R-:W-:Y:S01]  /*2b30*/  LOP3.LUT P3, RZ, R3, 0xff, RZ, 0xc0, !PT ;  /* 0x000000ff03ff7812 */ /* 0x000fe2000786c0ff */
[----:B-----5:R-:W-:-:S09]  /*2b40*/  ULEA UR6, UR7, UR6, 0x18 ;  /* 0x0000000607067291 */ /* 0x020fd2000f8ec0ff */
[----:B0-23--:R-:W0:Y:S04]  /*2b50*/  LDS.U8 R4, [UR6+0x18] ;  /* 0x00001806ff047984 */ /* 0x00de280008000000 */
[----:B------:R-:W2:Y:S01]  /*2b60*/  LDS.64 R6, [UR6+0x20] ;  /* 0x00002006ff067984 */ /* 0x000ea20008000a00 */
[----:B0-----:R-:W-:Y:S02]  /*2b70*/  ISETP.NE.AND P2, PT, R4, RZ, PT ;  /* 0x000000ff0400720c */ /* 0x001fe40003f45270 */
[----:B--2---:R-:W-:Y:S02]  /*2b80*/  ISETP.LT.U32.AND P0, PT, R6, R5, PT ;  /* 0x000000050600720c */ /* 0x004fe40003f01070 */
[----:B------:R-:W-:Y:S02]  /*2b90*/  @P3 SEL R4, R3, 0x1, !P2 ;  /* 0x0000000103043807 */ /* 0x000fe40005000000 */
[----:B------:R-:W-:-:S02]  /*2ba0*/  ISETP.LT.AND.EX P0, PT, R7, R2, PT, P0 ;  /* 0x000000020700720c */ /* 0x000fc40003f01300 */
[----:B------:R-:W-:-:S05]  /*2bb0*/  PRMT R3, R4, 0x7610, R3 ;  /* 0x0000761004037816 */ /* 0x000fca0000000003 */
[C---:B------:R-:W-:Y:S02]  /*2bc0*/  @P2 SEL R5, R6.reuse, R5, P0 ;  /* 0x0000000506052207 */ /* 0x040fe40000000000 */
[C---:B------:R-:W-:Y:S02]  /*2bd0*/  @P2 SEL R2, R7.reuse, R2, P0 ;  /* 0x0000000207022207 */ /* 0x040fe40000000000 */
[----:B------:R-:W-:Y:S02]  /*2be0*/  SEL R5, R6, R5, !P3 ;  /* 0x0000000506057207 */ /* 0x000fe40005800000 */
[----:B------:R-:W-:-:S07]  /*2bf0*/  SEL R2, R7, R2, !P3 ;  /* 0x0000000207027207 */ /* 0x000fce0005800000 */
.L_x_173:
[----:B------:R-:W-:Y:S05]  /*2c00*/  BRA.U !UP2, `(.L_x_174) ;  /* 0x000000010a3c7547 */ /* 0x000fea000b800000 */
        /* <DEDUP_REMOVED lines=15> */
.L_x_174:
        /* <DEDUP_REMOVED lines=16> */
.L_x_175:
        /* <DEDUP_REMOVED lines=16> */
.L_x_176:
        /* <DEDUP_REMOVED lines=16> */
.L_x_177:
        /* <DEDUP_REMOVED lines=16> */
.L_x_178:
        /* <DEDUP_REMOVED lines=17> */
.L_x_137:
[----:B------:R-:W0:Y:S01]  /*3210*/  S2R R4, SR_TID.X ;  /* 0x0000000000047919 */ /* 0x000e220000002100 */
[----:B------:R-:W0:Y:S01]  /*3220*/  LDC.64 R8, c[0x0][0x380] ;  /* 0x0000e000ff087b82 */ /* 0x000e220000000a00 */
[----:B------:R-:W2:Y:S07]  /*3230*/  LDCU.64 UR6, c[0x0][0x3a0] ;  /* 0x00007400ff0677ac */ /* 0x000eae0008000a00 */
[----:B------:R-:W3:Y:S01]  /*3240*/  LDC.64 R6, c[0x0][0x388] ;  /* 0x0000e200ff067b82 */ /* 0x000ee20000000a00 */
[----:B0-----:R-:W-:-:S04]  /*3250*/  IMAD.WIDE.U32 R8, R4, 0x8, R8 ;  /* 0x0000000804087825 */ /* 0x001fc800078e0008 */
[C---:B---3--:R-:W-:Y:S01]  /*3260*/  IMAD.WIDE.U32 R6, R4.reuse, 0x8, R6 ;  /* 0x0000000804067825 */ /* 0x048fe200078e0006 */
[----:B------:R-:W3:Y:S04]  /*3270*/  LDG.E.64 R2, desc[UR8][R8.64] ;  /* 0x0000000808027981 */ /* 0x000ee8000c1e1b00 */
[----:B------:R-:W3:Y:S04]  /*3280*/  LDG.E.64 R10, desc[UR8][R6.64] ;  /* 0x00000008060a7981 */ /* 0x000ee8000c1e1b00 */
[----:B------:R-:W4:Y:S04]  /*3290*/  LDG.E.64 R16, desc[UR8][R8.64+0x1000] ;  /* 0x0010000808107981 */ /* 0x000f28000c1e1b00 */
[----:B------:R-:W4:Y:S04]  /*32a0*/  LDG.E.64 R18, desc[UR8][R6.64+0x1000] ;  /* 0x0010000806127981 */ /* 0x000f28000c1e1b00 */
[----:B------:R-:W5:Y:S04]  /*32b0*/  LDG.E.64 R12, desc[UR8][R8.64+0x800] ;  /* 0x00080008080c7981 */ /* 0x000f68000c1e1b00 */
[----:B------:R-:W5:Y:S04]  /*32c0*/  LDG.E.64 R14, desc[UR8][R6.64+0x800] ;  /* 0x00080008060e7981 */ /* 0x000f68000c1e1b00 */
[----:B------:R-:W5:Y:S04]  /*32d0*/  LDG.E.64 R20, desc[UR8][R8.64+0x1800] ;  /* 0x0018000808147981 */ /* 0x000f68000c1e1b00 */
[----:B------:R-:W5:Y:S01]  /*32e0*/  LDG.E.64 R22, desc[UR8][R6.64+0x1800] ;  /* 0x0018000806167981 */ /* 0x000f62000c1e1b00 */
[----:B------:R-:W-:Y:S01]  /*32f0*/  VIADD R5, R4, 0x100 ;  /* 0x0000010004057836 */ /* 0x000fe20000000000 */
[----:B------:R-:W-:Y:S01]  /*3300*/  UIADD3 UR10, UP0, UPT, UR4, -0x400, URZ ;  /* 0xfffffc00040a7890 */ /* 0x000fe2000ff1e0ff */
[----:B------:R-:W-:-:S02]  /*3310*/  IMAD.MOV.U32 R43, RZ, RZ, 0x400 ;  /* 0x00000400ff2b7424 */ /* 0x000fc400078e00ff */
[----:B------:R-:W-:Y:S01]  /*3320*/  IMAD.MOV.U32 R42, RZ, RZ, RZ ;  /* 0x000000ffff2a7224 */ /* 0x000fe200078e00ff */
[----:B------:R-:W-:Y:S02]  /*3330*/  UIADD3.X UR11, UPT, UPT, UR5, -0x1, URZ, UP0, !UPT ;  /* 0xffffffff050b7890 */ /* 0x000fe400087fe4ff */
[----:B------:R-:W-:-:S04]  /*3340*/  UISETP.GE.U32.AND UP0, UPT, UR10, 0x400, UPT ;  /* 0x000004000a00788c */ /* 0x000fc8000bf06070 */
[----:B------:R-:W-:Y:S01]  /*3350*/  UISETP.GE.U32.AND.EX UP0, UPT, UR11, URZ, UPT, UP0 ;  /* 0x000000ff0b00728c */ /* 0x000fe2000bf06100 */
[----:B---3--:R-:W-:Y:S01]  /*3360*/  DSETP.NEU.AND P0, PT, R2, R10, PT ;  /* 0x0000000a0200722a */ /* 0x008fe20003f0d000 */
[----:B------:R-:W-:-:S05]  /*3370*/  VIADD R2, R4, 0x200 ;  /* 0x0000020004027836 */ /* 0x000fca0000000000 */
[----:B------:R-:W-:Y:S02]  /*3380*/  SEL R5, R5, R4, !P0 ;  /* 0x0000000405057207 */ /* 0x000fe40004000000 */
[----:B--2---:R-:W-:Y:S01]  /*3390*/  IADD3 R24, P1, PT, R2, UR6, RZ ;  /* 0x0000000602187c10 */ /* 0x004fe2000ff3e0ff */
[----:B----4-:R-:W-:Y:S01]  /*33a0*/  DSETP.NEU.AND P3, PT, R16, R18, PT ;  /* 0x000000121000722a */ /* 0x010fe20003f6d000 */
[----:B------:R-:W-:-:S03]  /*33b0*/  IADD3 R5, P2, PT, R5, UR6, RZ ;  /* 0x0000000605057c10 */ /* 0x000fc6000ff5e0ff */
[----:B------:R-:W-:Y:S01]  /*33c0*/  IMAD.X R11, RZ, RZ, UR7, P1 ;  /* 0x00000007ff0b7e24 */ /* 0x000fe200088e06ff */
[----:B------:R-:W-:Y:S01]  /*33d0*/  ISETP.LT.U32.AND P1, PT, R24, R5, PT ;  /* 0x000000051800720c */ /* 0x000fe20003f21070 */
[----:B------:R-:W-:Y:S01]  /*33e0*/  IMAD.X R2, RZ, RZ, UR7, P2 ;  /* 0x00000007ff027e24 */ /* 0x000fe200090e06ff */
[----:B-----5:R-:W-:-:S04]  /*33f0*/  DSETP.EQ.AND P0, PT, R12, R14, !P0 ;  /* 0x0000000e0c00722a */ /* 0x020fc80004702000 */
[----:B------:R-:W-:-:S04]  /*3400*/  ISETP.LT.AND.EX P1, PT, R11, R2, PT, P1 ;  /* 0x000000020b00720c */ /* 0x000fc80003f21310 */
[C---:B------:R-:W-:Y:S01]  /*3410*/  @P3 SEL R5, R24.reuse, R5, P1 ;  /* 0x0000000518053207 */ /* 0x040fe20000800000 */
[----:B------:R-:W-:Y:S01]  /*3420*/  DSETP.NEU.AND P2, PT, R20, R22, PT ;  /* 0x000000161400722a */ /* 0x000fe20003f4d000 */
[C---:B------:R-:W-:Y:S01]  /*3430*/  @P3 SEL R2, R11.reuse, R2, P1 ;  /* 0x000000020b023207 */ /* 0x040fe20000800000 */
[----:B------:R-:W-:Y:S01]  /*3440*/  DSETP.EQ.AND P1, PT, R16, R18, P0 ;  /* 0x000000121000722a */ /* 0x000fe20000722000 */
[C---:B------:R-:W-:Y:S02]  /*3450*/  IADD3 R10, P3, PT, R24.reuse, 0x100, RZ ;  /* 0x00000100180a7810 */ /* 0x040fe40007f7e0ff */
[----:B------:R-:W-:Y:S02]  /*3460*/  SEL R5, R24, R5, P0 ;  /* 0x0000000518057207 */ /* 0x000fe40000000000 */
[----:B------:R-:W-:Y:S01]  /*3470*/  SEL R2, R11, R2, P0 ;  /* 0x000000020b027207 */ /* 0x000fe20000000000 */
[----:B------:R-:W-:Y:S01]  /*3480*/  IMAD.X R11, RZ, RZ, R11, P3 ;  /* 0x000000ffff0b7224 */ /* 0x000fe200018e060b */
[----:B------:R-:W-:Y:S01]  /*3490*/  ISETP.LT.U32.AND P0, PT, R10, R5, PT ;  /* 0x000000050a00720c */ /* 0x000fe20003f01070 */
[----:B------:R-:W-:-:S03]  /*34a0*/  DSETP.NEU.OR P3, PT, R20, R22, !P1 ;  /* 0x000000161400722a */ /* 0x000fc60004f6d400 */
[----:B------:R-:W-:-:S03]  /*34b0*/  ISETP.LT.AND.EX P0, PT, R11, R2, PT, P0 ;  /* 0x000000020b00720c */ /* 0x000fc60003f01300 */
[----:B------:R-:W-:Y:S02]  /*34c0*/  SEL R3, RZ, 0x1, !P3 ;  /* 0x00000001ff037807 */ /* 0x000fe40005800000 */
[C---:B------:R-:W-:Y:S02]  /*34d0*/  @P2 SEL R5, R10.reuse, R5, P0 ;  /* 0x000000050a052207 */ /* 0x040fe40000000000 */
[C---:B------:R-:W-:Y:S02]  /*34e0*/  @P2 SEL R2, R11.reuse, R2, P0 ;  /* 0x000000020b022207 */ /* 0x040fe40000000000 */
[----:B------:R-:W-:Y:S02]  /*34f0*/  SEL R5, R10, R5, P1 ;  /* 0x000000050a057207 */ /* 0x000fe40000800000 */
[----:B------:R-:W-:Y:S01]  /*3500*/  SEL R2, R11, R2, P1 ;  /* 0x000000020b027207 */ /* 0x000fe20000800000 */
[----:B------:R-:W-:Y:S06]  /*3510*/  BRA.U !UP0, `(.L_x_179) ;  /* 0x0000000508507547 */ /* 0x000fec000b800000 */
[----:B------:R-:W-:Y:S01]  /*3520*/  IMAD.MOV.U32 R43, RZ, RZ, 0x400 ;  /* 0x00000400ff2b7424 */ /* 0x000fe200078e00ff */
[----:B------:R-:W0:Y:S01]  /*3530*/  LDCU.64 UR6, c[0x0][0x3a0] ;  /* 0x00007400ff0677ac */ /* 0x000e220008000a00 */
[----:B------:R-:W-:Y:S01]  /*3540*/  IMAD.MOV.U32 R42, RZ, RZ, RZ ;  /* 0x000000ffff2a7224 */ /* 0x000fe200078e00ff */
[----:B------:R-:W2:Y:S06]  /*3550*/  LDCU.64 UR4, c[0x0][0x3b0] ;  /* 0x00007600ff0477ac */ /* 0x000eac0008000a00 */
.L_x_184:
[C---:B------:R-:W-:Y:S01]  /*3560*/  IMAD.SHL.U32 R19, R43.reuse, 0x8, RZ ;  /* 0x000000082b137824 */ /* 0x040fe200078e00ff */
[----:B------:R-:W-:-:S04]  /*3570*/  SHF.L.U64.HI R11, R43, 0x3, R42 ;  /* 0x000000032b0b7819 */ /* 0x000fc8000001022a */
[-C--:B------:R-:W-:Y:S02]  /*3580*/  IADD3 R16, P0, PT, R8, R19.reuse, RZ ;  /* 0x0000001308107210 */ /* 0x080fe40007f1e0ff */
[----:B------:R-:W-:-:S03]  /*3590*/  IADD3 R18, P1, PT, R6, R19, RZ ;  /* 0x0000001306127210 */ /* 0x000fc60007f3e0ff */
[--C-:B------:R-:W-:Y:S02]  /*35a0*/  IMAD.X R17, R9, 0x1, R11.reuse, P0 ;  /* 0x0000000109117824 */ /* 0x100fe400000e060b */
[----:B------:R-:W-:-:S03]  /*35b0*/  IMAD.X R19, R7, 0x1, R11, P1 ;  /* 0x0000000107137824 */ /* 0x000fc600008e060b */
[----:B------:R3:W5:Y:S04]  /*35c0*/  LDG.E.64 R20, desc[UR8][R16.64] ;  /* 0x0000000810147981 */ /* 0x000768000c1e1b00 */
[----:B------:R3:W5:Y:S04]  /*35d0*/  LDG.E.64 R24, desc[UR8][R16.64+0x800] ;  /* 0x0008000810187981 */ /* 0x000768000c1e1b00 */
[----:B------:R3:W5:Y:S04]  /*35e0*/  LDG.E.64 R14, desc[UR8][R16.64+0x1000] ;  /* 0x00100008100e7981 */ /* 0x000768000c1e1b00 */
[----:B------:R3:W5:Y:S04]  /*35f0*/  LDG.E.64 R10, desc[UR8][R16.64+0x1800] ;  /* 0x00180008100a7981 */ /* 0x000768000c1e1b00 */
[----:B------:R3:W5:Y:S04]  /*3600*/  LDG.E.64 R22, desc[UR8][R18.64] ;  /* 0x0000000812167981 */ /* 0x000768000c1e1b00 */
[----:B------:R3:W5:Y:S04]  /*3610*/  LDG.E.64 R26, desc[UR8][R18.64+0x800] ;  /* 0x00080008121a7981 */ /* 0x000768000c1e1b00 */
[----:B------:R3:W5:Y:S04]  /*3620*/  LDG.E.64 R28, desc[UR8][R18.64+0x1000] ;  /* 0x00100008121c7981 */ /* 0x000768000c1e1b00 */
[----:B------:R3:W5:Y:S01]  /*3630*/  LDG.E.64 R12, desc[UR8][R18.64+0x1800] ;  /* 0x00180008120c7981 */ /* 0x000762000c1e1b00 */
[----:B------:R-:W-:Y:S01]  /*3640*/  LOP3.LUT P2, RZ, R3, 0xff, RZ, 0xc0, !PT ;  /* 0x000000ff03ff7812 */ /* 0x000fe2000784c0ff */
[----:B------:R-:W-:Y:S01]  /*3650*/  BSSY.RECONVERGENT B1, `(.L_x_180) ;  /* 0x0000010000017945 */ /* 0x000fe20003800200 */
[----:B0-----:R-:W-:-:S04]  /*3660*/  IADD3 R30, P0, P1, R43, UR6, R4 ;  /* 0x000000062b1e7c10 */ /* 0x001fc8000f91e004 */
[----:B------:R-:W-:-:S07]  /*3670*/  IADD3.X R31, PT, PT, R42, UR7, RZ, P0, P1 ;  /* 0x000000072a1f7c10 */ /* 0x000fce00087e24ff */
[----:B---3--:R-:W-:Y:S05]  /*3680*/  @!P2 BRA `(.L_x_181) ;  /* 0x000000000020a947 */ /* 0x008fea0003800000 */
        /* <DEDUP_REMOVED lines=8> */
.L_x_181:
[----:B-----5:R-:W-:Y:S01]  /*3710*/  DSETP.NEU.AND P0, PT, R20, R22, PT ;  /* 0x000000161400722a */ /* 0x020fe20003f0d000 */
[----:B------:R-:W-:Y:S02]  /*3720*/  IMAD.MOV.U32 R5, RZ, RZ, R30 ;  /* 0x000000ffff057224 */ /* 0x000fe400078e001e */
[----:B------:R-:W-:-:S03]  /*3730*/  IMAD.MOV.U32 R2, RZ, RZ, R31 ;  /* 0x000000ffff027224 */ /* 0x000fc600078e001f */
[----:B------:R-:W-:-:S08]  /*3740*/  SEL R3, RZ, 0x1, !P0 ;  /* 0x00000001ff037807 */ /* 0x000fd00004000000 */
.L_x_182:
[----:B--2---:R-:W-:Y:S05]  /*3750*/  BSYNC.RECONVERGENT B1 ;  /* 0x0000000000017941 */ /* 0x004fea0003800200 */
.L_x_180:
[----:B------:R-:W-:Y:S01]  /*3760*/  IMAD.MOV.U32 R16, RZ, RZ, R5 ;  /* 0x000000ffff107224 */ /* 0x000fe200078e0005 */
[----:B------:R-:W-:Y:S01]  /*3770*/  DSETP.NEU.AND P2, PT, R24, R26, PT ;  /* 0x0000001a1800722a */ /* 0x000fe20003f4d000 */
[----:B------:R-:W-:Y:S01]  /*3780*/  IADD3 R5, P1, PT, R30, 0x100, RZ ;  /* 0x000001001e057810 */ /* 0x000fe20007f3e0ff */
[----:B------:R-:W-:Y:S01]  /*3790*/  IMAD.MOV.U32 R17, RZ, RZ, R2 ;  /* 0x000000ffff117224 */ /* 0x000fe200078e0002 */
[----:B------:R-:W-:Y:S02]  /*37a0*/  LOP3.LUT P3, RZ, R3, 0xff, RZ, 0xc0, !PT ;  /* 0x000000ff03ff7812 */ /* 0x000fe4000786c0ff */
[----:B------:R-:W-:Y:S01]  /*37b0*/  ISETP.LT.U32.AND P0, PT, R5, R16, PT ;  /* 0x000000100500720c */ /* 0x000fe20003f01070 */
[----:B------:R-:W-:Y:S01]  /*37c0*/  IMAD.X R2, RZ, RZ, R31, P1 ;  /* 0x000000ffff027224 */ /* 0x000fe200008e061f */
[----:B------:R-:W-:Y:S01]  /*37d0*/  SEL R3, R3, 0x1, !P2 ;  /* 0x0000000103037807 */ /* 0x000fe20005000000 */
[----:B------:R-:W-:-:S03]  /*37e0*/  DSETP.NEU.AND P1, PT, R14, R28, PT ;  /* 0x0000001c0e00722a */ /* 0x000fc60003f2d000 */
        /* <DEDUP_REMOVED lines=15> */
[----:B------:R-:W-:Y:S02]  /*38e0*/  IADD3 R12, P4, PT, -R43, UR4, RZ ;  /* 0x000000042b0c7c10 */ /* 0x000fe4000ff9e1ff */
[----:B------:R-:W-:Y:S01]  /*38f0*/  SEL R3, R3, 0x1, !P1 ;  /* 0x0000000103037807 */ /* 0x000fe20004800000 */
[----:B------:R-:W-:Y:S01]  /*3900*/  IMAD.X R11, RZ, RZ, R31, P0 ;  /* 0x000000ffff0b7224 */ /* 0x000fe200000e061f */
[----:B------:R-:W-:Y:S02]  /*3910*/  ISETP.GE.U32.AND P0, PT, R12, 0x400, PT ;  /* 0x000004000c00780c */ /* 0x000fe40003f06070 */
[----:B------:R-:W-:Y:S02]  /*3920*/  IADD3.X R12, PT, PT, ~R42, UR5, RZ, P4, !PT ;  /* 0x000000052a0c7c10 */ /* 0x000fe4000a7fe5ff */
[----:B------:R-:W-:Y:S02]  /*3930*/  @!P3 SEL R3, RZ, 0x1, !P1 ;  /* 0x00000001ff03b807 */ /* 0x000fe40004800000 */
[----:B------:R-:W-:-:S02]  /*3940*/  SEL R5, R14, R5, !P3 ;  /* 0x000000050e057207 */ /* 0x000fc40005800000 */
[----:B------:R-:W-:Y:S02]  /*3950*/  ISETP.GE.U32.AND.EX P0, PT, R12, RZ, PT, P0 ;  /* 0x000000ff0c00720c */ /* 0x000fe40003f06100 */
[----:B------:R-:W-:Y:S02]  /*3960*/  SEL R2, R15, R2, !P3 ;  /* 0x000000020f027207 */ /* 0x000fe40005800000 */
        /* <DEDUP_REMOVED lines=10> */
[----:B------:R-:W-:-:S05]  /*3a10*/  IADD3 R43, P0, PT, R43, 0x400, RZ ;  /* 0x000004002b2b7810 */ /* 0x000fca0007f1e0ff */
[----:B------:R-:W-:Y:S01]  /*3a20*/  IMAD.X R42, RZ, RZ, R42, P0 ;  /* 0x000000ffff2a7224 */ /* 0x000fe200000e062a */
[----:B------:R-:W-:-:S04]  /*3a30*/  ISETP.GT.U32.AND P0, PT, R43, UR10, PT ;  /* 0x0000000a2b007c0c */ /* 0x000fc8000bf04070 */
[----:B------:R-:W-:-:S13]  /*3a40*/  ISETP.GT.U32.AND.EX P0, PT, R42, UR11, PT, P0 ;  /* 0x0000000b2a007c0c */ /* 0x000fda000bf04100 */
[----:B------:R-:W-:Y:S05]  /*3a50*/  @!P0 BRA `(.L_x_184) ;  /* 0xfffffff800c08947 */ /* 0x000fea000383ffff */
.L_x_179:
[C---:B------:R-:W-:Y:S01]  /*3a60*/  IADD3 R7, PT, PT, -R43.reuse, UR4, RZ ;  /* 0x000000042b077c10 */ /* 0x040fe2000fffe1ff */
[----:B------:R-:W0:Y:S01]  /*3a70*/  LDCU.128 UR12, c[0x0][0x380] ;  /* 0x00007000ff0c77ac */ /* 0x000e220008000c00 */
[----:B------:R-:W-:Y:S01]  /*3a80*/  ISETP.GE.U32.AND P1, PT, R43, UR4, PT ;  /* 0x000000042b007c0c */ /* 0x000fe2000bf26070 */
[----:B------:R-:W-:Y:S01]  /*3a90*/  BSSY.RECONVERGENT B1, `(.L_x_183) ;  /* 0x000012e000017945 */ /* 0x000fe20003800200 */
[----:B------:R-:W-:-:S04]  /*3aa0*/  ISETP.GE.AND P0, PT, R4, R7, PT ;  /* 0x000000070400720c */ /* 0x000fc80003f06270 */
[----:B------:R-:W-:-:S13]  /*3ab0*/  ISETP.GE.U32.OR.EX P0, PT, R42, UR5, P0, P1 ;  /* 0x000000052a007c0c */ /* 0x000fda0008706510 */
[----:B0-----:R-:W-:Y:S05]  /*3ac0*/  @P0 BRA `(.L_x_185) ;  /* 0x0000001000a80947 */ /* 0x001fea0003800000 */
[----:B------:R-:W-:Y:S01]  /*3ad0*/  LOP3.LUT R44, RZ, R4, RZ, 0x33, !PT ;  /* 0x00000004ff2c7212 */ /* 0x000fe200078e33ff */
[----:B------:R-:W-:Y:S01]  /*3ae0*/  BSSY.RECONVERGENT B2, `(.L_x_186) ;  /* 0x000008f000027945 */ /* 0x000fe20003800200 */
[----:B------:R-:W-:Y:S02]  /*3af0*/  IMAD.MOV.U32 R46, RZ, RZ, R4 ;  /* 0x000000ffff2e7224 */ /* 0x000fe400078e0004 */
[----:B------:R-:W-:-:S04]  /*3b00*/  IADD3 R44, PT, PT, -R43, UR4, R44 ;  /* 0x000000042b2c7c10 */ /* 0x000fc8000fffe12c */
[C---:B------:R-:W-:Y:S02]  /*3b10*/  ISETP.GE.U32.AND P0, PT, R44.reuse, 0x700, PT ;  /* 0x000007002c00780c */ /* 0x040fe40003f06070 */
[----:B------:R-:W-:-:S04]  /*3b20*/  LEA.HI R45, R44, 0x1, RZ, 0x18 ;  /* 0x000000012c2d7811 */ /* 0x000fc800078fc0ff */
[----:B------:R-:W-:-:S04]  /*3b30*/  LOP3.LUT R50, R45, 0x7, RZ, 0xc0, !PT ;  /* 0x000000072d327812 */ /* 0x000fc800078ec0ff */
[----:B------:R-:W-:-:S03]  /*3b40*/  ISETP.NE.AND P1, PT, R50, RZ, PT ;  /* 0x000000ff3200720c */ /* 0x000fc60003f25270 */
[----:B------:R-:W-:Y:S10]  /*3b50*/  @!P0 BRA `(.L_x_187) ;  /* 0x00000008001c8947 */ /* 0x000ff40003800000 */
[----:B------:R-:W-:Y:S01]  /*3b60*/  LOP3.LUT R47, R45, 0x1fffff8, RZ, 0xc0, !PT ;  /* 0x01fffff82d2f7812 */ /* 0x000fe200078ec0ff */
[----:B------:R-:W-:-:S04]  /*3b70*/  IMAD.MOV.U32 R46, RZ, RZ, R4 ;  /* 0x000000ffff2e7224 */ /* 0x000fc800078e0004 */
[----:B------:R-:W-:-:S07]  /*3b80*/  IMAD.MOV R47, RZ, RZ, -R47 ;  /* 0x000000ffff2f7224 */ /* 0x000fce00078e0a2f */
.L_x_188:
        /* <DEDUP_REMOVED lines=25> */
[----:B------:R-:W-:-:S02]  /*3d20*/  VIADD R47, R47, 0x8 ;  /* 0x000000082f2f7836 */ /* 0x000fc40000000000 */
[----:B------:R-:W-:Y:S01]  /*3d30*/  VIADD R46, R46, 0x800 ;  /* 0x000008002e2e7836 */ /* 0x000fe20000000000 */
[----:B--2---:R-:W-:-:S09]  /*3d40*/  DSETP.NEU.AND P0, PT, R6, R8, PT ;  /* 0x000000080600722a */ /* 0x004fd20003f0d000 */
[----:B------:R-:W-:Y:S01]  /*3d50*/  DSETP.NEU.AND P3, PT, R6, R8, P5 ;  /* 0x000000080600722a */ /* 0x000fe20002f6d000 */
[----:B------:R-:W-:Y:S01]  /*3d60*/  @!P5 SEL R3, RZ, 0x1, !P0 ;  /* 0x00000001ff03d807 */ /* 0x000fe20004000000 */
[----:B---3--:R-:W-:-:S04]  /*3d70*/  DSETP.NEU.AND P0, PT, R10, R12, PT ;  /* 0x0000000c0a00722a */ /* 0x008fc80003f0d000 */
[----:B------:R-:W-:-:S04]  /*3d80*/  SEL R3, R3, 0x1, !P3 ;  /* 0x0000000103037807 */ /* 0x000fc80005800000 */
[----:B------:R-:W-:-:S13]  /*3d90*/  LOP3.LUT P4, RZ, R3, 0xff, RZ, 0xc0, !PT ;  /* 0x000000ff03ff7812 */ /* 0x000fda000788c0ff */
[----:B------:R-:W-:Y:S01]  /*3da0*/  DSETP.NEU.AND P2, PT, R10, R12, P4 ;  /* 0x0000000c0a00722a */ /* 0x000fe2000274d000 */
[----:B------:R-:W-:Y:S02]  /*3db0*/  @!P4 SEL R3, RZ, 0x1, !P0 ;  /* 0x00000001ff03c807 */ /* 0x000fe40004000000 */
[----:B------:R-:W-:-:S03]  /*3dc0*/  IADD3 R6, P0, PT, R49, UR6, RZ ;  /* 0x0000000631067c10 */ /* 0x000fc6000ff1e0ff */
[----:B------:R-:W-:Y:S02]  /*3dd0*/  SEL R7, R3, 0x1, !P2 ;  /* 0x0000000103077807 */ /* 0x000fe40005000000 */
[----:B------:R-:W-:Y:S02]  /*3de0*/  IADD3.X R3, PT, PT, R48, UR7, RZ, P0, !PT ;  /* 0x0000000730037c10 */ /* 0x000fe400087fe4ff */
[----:B------:R-:W-:Y:S02]  /*3df0*/  ISETP.LT.U32.AND P0, PT, R6, R5, PT ;  /* 0x000000050600720c */ /* 0x000fe40003f01070 */
        /* <DEDUP_REMOVED lines=71> */
[----:B------:R-:W-:Y:S02]  /*4270*/  @!P2 SEL R8, R9, R12, !P6 ;  /* 0x0000000c0908a207 */ /* 0x000fe40007000000 */
[----:B------:R-:W-:Y:S02]  /*4280*/  LOP3.LUT P2, RZ, R7, 0xff, RZ, 0xc0, !PT ;  /* 0x000000ff07ff7812 */ /* 0x000fe4000784c0ff */
[----:B------:R-:W-:-:S04]  /*4290*/  ISETP.LT.U32.AND P0, PT, R2, R13, PT ;  /* 0x0000000d0200720c */ /* 0x000fc80003f01070 */
[----:B------:R-:W-:-:S04]  /*42a0*/  ISETP.LT.AND.EX P0, PT, R5, R8, PT, P0 ;  /* 0x000000080500720c */ /* 0x000fc80003f01300 */
[CC--:B------:R-:W-:Y:S02]  /*42b0*/  SEL R9, R2.reuse, R13.reuse, P0 ;  /* 0x0000000d02097207 */ /* 0x0c0fe40000000000 */
[CC--:B------:R-:W-:Y:S01]  /*42c0*/  SEL R11, R5.reuse, R8.reuse, P0 ;  /* 0x00000008050b7207 */ /* 0x0c0fe20000000000 */
[C-C-:B------:R-:W-:Y:S01]  /*42d0*/  DSETP.NEU.AND P3, PT, R36.reuse, R40.reuse, P2 ;  /* 0x000000282400722a */ /* 0x140fe2000176d000 */
[----:B------:R-:W-:Y:S02]  /*42e0*/  @!P4 SEL R9, R2, R13, !P5 ;  /* 0x0000000d0209c207 */ /* 0x000fe40006800000 */
[----:B------:R-:W-:Y:S01]  /*42f0*/  @!P4 SEL R11, R5, R8, !P5 ;  /* 0x00000008050bc207 */ /* 0x000fe20006800000 */
[----:B------:R-:W-:Y:S01]  /*4300*/  DSETP.NEU.AND P4, PT, R36, R40, PT ;  /* 0x000000282400722a */ /* 0x000fe20003f8d000 */
[----:B------:R-:W-:Y:S02]  /*4310*/  IADD3 R6, P0, PT, R6, 0x700, RZ ;  /* 0x0000070006067810 */ /* 0x000fe40007f1e0ff */
[----:B------:R-:W-:-:S03]  /*4320*/  ISETP.NE.AND P5, PT, R47, RZ, PT ;  /* 0x000000ff2f00720c */ /* 0x000fc60003fa5270 */
[----:B------:R-:W-:Y:S01]  /*4330*/  IMAD.X R8, RZ, RZ, R3, P0 ;  /* 0x000000ffff087224 */ /* 0x000fe200000e0603 */
[----:B------:R-:W-:Y:S02]  /*4340*/  ISETP.LT.U32.AND P0, PT, R6, R9, PT ;  /* 0x000000090600720c */ /* 0x000fe40003f01070 */
[----:B------:R-:W-:Y:S02]  /*4350*/  @!P2 SEL R7, RZ, 0x1, !P4 ;  /* 0x00000001ff07a807 */ /* 0x000fe40006000000 */
[----:B------:R-:W-:Y:S02]  /*4360*/  ISETP.LT.AND.EX P0, PT, R8, R11, PT, P0 ;  /* 0x0000000b0800720c */ /* 0x000fe40003f01300 */
[----:B------:R-:W-:Y:S02]  /*4370*/  SEL R3, R7, 0x1, !P3 ;  /* 0x0000000107037807 */ /* 0x000fe40005800000 */
[----:B------:R-:W-:Y:S02]  /*4380*/  SEL R5, R6, R9, P0 ;  /* 0x0000000906057207 */ /* 0x000fe40000000000 */
[----:B------:R-:W-:-:S02]  /*4390*/  SEL R2, R8, R11, P0 ;  /* 0x0000000b08027207 */ /* 0x000fc40000000000 */
[----:B------:R-:W-:Y:S02]  /*43a0*/  @!P3 SEL R5, R6, R9, !P2 ;  /* 0x000000090605b207 */ /* 0x000fe40005000000 */
[----:B------:R-:W-:Y:S01]  /*43b0*/  @!P3 SEL R2, R8, R11, !P2 ;  /* 0x0000000b0802b207 */ /* 0x000fe20005000000 */
[----:B------:R-:W-:Y:S06]  /*43c0*/  @P5 BRA `(.L_x_188) ;  /* 0xfffffff400f05947 */ /* 0x000fec000383ffff */
.L_x_187:
[----:B------:R-:W-:Y:S05]  /*43d0*/  BSYNC.RECONVERGENT B2 ;  /* 0x0000000000027941 */ /* 0x000fea0003800200 */
.L_x_186:
[----:B------:R-:W-:Y:S05]  /*43e0*/  @!P1 BRA `(.L_x_185) ;  /* 0x0000000800609947 */ /* 0x000fea0003800000 */
[----:B------:R-:W-:Y:S01]  /*43f0*/  ISETP.GE.U32.AND P0, PT, R50, 0x4, PT ;  /* 0x000000043200780c */ /* 0x000fe20003f06070 */
[----:B------:R-:W-:Y:S01]  /*4400*/  BSSY.RECONVERGENT B2, `(.L_x_189) ;  /* 0x000004c000027945 */ /* 0x000fe20003800200 */
[----:B------:R-:W-:-:S11]  /*4410*/  LOP3.LUT P1, R45, R45, 0x3, RZ, 0xc0, !PT ;  /* 0x000000032d2d7812 */ /* 0x000fd6000782c0ff */
[----:B------:R-:W-:Y:S05]  /*4420*/  @!P0 BRA `(.L_x_190) ;  /* 0x0000000400248947 */ /* 0x000fea0003800000 */
[----:B------:R-:W0:Y:S01]  /*4430*/  LDCU.128 UR16, c[0x0][0x380] ;  /* 0x00007000ff1077ac */ /* 0x000e220008000c00 */
[----:B------:R-:W-:-:S05]  /*4440*/  IADD3 R26, P0, PT, R46, R43, RZ ;  /* 0x0000002b2e1a7210 */ /* 0x000fca0007f1e0ff */
[----:B------:R-:W-:Y:S02]  /*4450*/  IMAD.SHL.U32 R16, R26, 0x8, RZ ;  /* 0x000000081a107824 */ /* 0x000fe400078e00ff */
[----:B------:R-:W-:-:S05]  /*4460*/  IMAD.X R27, RZ, RZ, R42, P0 ;  /* 0x000000ffff1b7224 */ /* 0x000fca00000e062a */
        /* <DEDUP_REMOVED lines=11> */
[----:B------:R0:W5:Y:S04]  /*4520*/  LDG.E.64 R6, desc[UR8][R14.64+0x1800] ;  /* 0x001800080e067981 */ /* 0x000168000c1e1b00 */
[----:B------:R1:W5:Y:S01]  /*4530*/  LDG.E.64 R8, desc[UR8][R16.64+0x1800] ;  /* 0x0018000810087981 */ /* 0x000362000c1e1b00 */
[----:B------:R-:W-:Y:S01]  /*4540*/  LOP3.LUT P4, RZ, R3, 0xff, RZ, 0xc0, !PT ;  /* 0x000000ff03ff7812 */ /* 0x000fe2000788c0ff */
[----:B0-----:R-:W-:Y:S01]  /*4550*/  VIADD R14, R46, 0x100 ;  /* 0x000001002e0e7836 */ /* 0x001fe20000000000 */
[----:B--2---:R-:W-:-:S11]  /*4560*/  DSETP.NEU.AND P0, PT, R18, R20, PT ;  /* 0x000000141200722a */ /* 0x004fd60003f0d000 */
[----:B------:R-:W-:Y:S01]  /*4570*/  DSETP.NEU.AND P3, PT, R18, R20, P4 ;  /* 0x000000141200722a */ /* 0x000fe2000276d000 */
[----:B------:R-:W-:Y:S01]  /*4580*/  @!P4 SEL R3, RZ, 0x1, !P0 ;  /* 0x00000001ff03c807 */ /* 0x000fe20004000000 */
[----:B---3--:R-:W-:Y:S01]  /*4590*/  DSETP.NEU.AND P5, PT, R22, R24, PT ;  /* 0x000000181600722a */ /* 0x008fe20003fad000 */
[----:B------:R-:W-:-:S03]  /*45a0*/  IADD3 R26, P0, PT, R26, UR6, RZ ;  /* 0x000000061a1a7c10 */ /* 0x000fc6000ff1e0ff */
[----:B------:R-:W-:Y:S02]  /*45b0*/  SEL R3, R3, 0x1, !P3 ;  /* 0x0000000103037807 */ /* 0x000fe40005800000 */
[----:B------:R-:W-:Y:S02]  /*45c0*/  IADD3.X R19, PT, PT, R27, UR7, RZ, P0, !PT ;  /* 0x000000071b137c10 */ /* 0x000fe400087fe4ff */
[----:B------:R-:W-:Y:S02]  /*45d0*/  LOP3.LUT P2, RZ, R3, 0xff, RZ, 0xc0, !PT ;  /* 0x000000ff03ff7812 */ /* 0x000fe4000784c0ff */
[----:B------:R-:W-:-:S04]  /*45e0*/  ISETP.LT.U32.AND P0, PT, R26, R5, PT ;  /* 0x000000051a00720c */ /* 0x000fc80003f01070 */
[----:B------:R-:W-:-:S04]  /*45f0*/  ISETP.LT.AND.EX P0, PT, R19, R2, PT, P0 ;  /* 0x000000021300720c */ /* 0x000fc80003f01300 */
[CC--:B------:R-:W-:Y:S02]  /*4600*/  SEL R18, R26.reuse, R5.reuse, P0 ;  /* 0x000000051a127207 */ /* 0x0c0fe40000000000 */
[CC--:B------:R-:W-:Y:S01]  /*4610*/  SEL R20, R19.reuse, R2.reuse, P0 ;  /* 0x0000000213147207 */ /* 0x0c0fe20000000000 */
[----:B------:R-:W-:Y:S01]  /*4620*/  DSETP.NEU.AND P6, PT, R22, R24, P2 ;  /* 0x000000181600722a */ /* 0x000fe200017cd000 */
[----:B------:R-:W-:Y:S02]  /*4630*/  @!P2 SEL R3, RZ, 0x1, !P5 ;  /* 0x00000001ff03a807 */ /* 0x000fe40006800000 */
[----:B------:R-:W-:Y:S02]  /*4640*/  @!P3 SEL R18, R26, R5, !P4 ;  /* 0x000000051a12b207 */ /* 0x000fe40006000000 */
[----:B------:R-:W-:Y:S01]  /*4650*/  @!P3 SEL R20, R19, R2, !P4 ;  /* 0x000000021314b207 */ /* 0x000fe20006000000 */
[----:B------:R-:W-:Y:S01]  /*4660*/  VIADD R2, R46, 0x200 ;  /* 0x000002002e027836 */ /* 0x000fe20000000000 */
[----:B------:R-:W-:-:S02]  /*4670*/  SEL R3, R3, 0x1, !P6 ;  /* 0x0000000103037807 */ /* 0x000fc40007000000 */
[----:B------:R-:W-:Y:S02]  /*4680*/  IADD3 R15, P0, P3, R43, UR6, R14 ;  /* 0x000000062b0f7c10 */ /* 0x000fe4000fb1e00e */
[----:B------:R-:W-:Y:S02]  /*4690*/  LOP3.LUT P5, RZ, R3, 0xff, RZ, 0xc0, !PT ;  /* 0x000000ff03ff7812 */ /* 0x000fe400078ac0ff */
[----:B-1----:R-:W-:Y:S02]  /*46a0*/  IADD3.X R17, PT, PT, R42, UR7, RZ, P0, P3 ;  /* 0x000000072a117c10 */ /* 0x002fe400087e64ff */
[----:B------:R-:W-:Y:S01]  /*46b0*/  ISETP.LT.U32.AND P0, PT, R15, R18, PT ;  /* 0x000000120f00720c */ /* 0x000fe20003f01070 */
[----:B----4-:R-:W-:-:S03]  /*46c0*/  DSETP.NEU.AND P3, PT, R10, R12, PT ;  /* 0x0000000c0a00722a */ /* 0x010fc60003f6d000 */
[----:B------:R-:W-:-:S04]  /*46d0*/  ISETP.LT.AND.EX P0, PT, R17, R20, PT, P0 ;  /* 0x000000141100720c */ /* 0x000fc80003f01300 */
[----:B------:R-:W-:Y:S01]  /*46e0*/  SEL R14, R15, R18, P0 ;  /* 0x000000120f0e7207 */ /* 0x000fe20000000000 */
[----:B------:R-:W-:Y:S01]  /*46f0*/  DSETP.NEU.AND P4, PT, R10, R12, P5 ;  /* 0x0000000c0a00722a */ /* 0x000fe20002f8d000 */
[----:B------:R-:W-:Y:S02]  /*4700*/  @!P5 SEL R3, RZ, 0x1, !P3 ;  /* 0x00000001ff03d807 */ /* 0x000fe40005800000 */
[----:B------:R-:W-:Y:S02]  /*4710*/  SEL R16, R17, R20, P0 ;  /* 0x0000001411107207 */ /* 0x000fe40000000000 */
[----:B------:R-:W-:Y:S01]  /*4720*/  IADD3 R5, P0, P3, R43, UR6, R2 ;  /* 0x000000062b057c10 */ /* 0x000fe2000fb1e002 */
[C---:B------:R-:W-:Y:S01]  /*4730*/  VIADD R2, R46.reuse, 0x300 ;  /* 0x000003002e027836 */ /* 0x040fe20000000000 */
[----:B------:R-:W-:Y:S01]  /*4740*/  SEL R3, R3, 0x1, !P4 ;  /* 0x0000000103037807 */ /* 0x000fe20006000000 */
[----:B------:R-:W-:Y:S01]  /*4750*/  VIADD R46, R46, 0x400 ;  /* 0x000004002e2e7836 */ /* 0x000fe20000000000 */
[----:B------:R-:W-:-:S02]  /*4760*/  @!P6 SEL R14, R15, R18, !P2 ;  /* 0x000000120f0ee207 */ /* 0x000fc40005000000 */
[----:B------:R-:W-:Y:S02]  /*4770*/  @!P6 SEL R16, R17, R20, !P2 ;  /* 0x000000141110e207 */ /* 0x000fe40005000000 */
[----:B------:R-:W-:Y:S02]  /*4780*/  LOP3.LUT P2, RZ, R3, 0xff, RZ, 0xc0, !PT ;  /* 0x000000ff03ff7812 */ /* 0x000fe4000784c0ff */
[----:B------:R-:W-:Y:S02]  /*4790*/  IADD3.X R11, PT, PT, R42, UR7, RZ, P0, P3 ;  /* 0x000000072a0b7c10 */ /* 0x000fe400087e64ff */
[----:B------:R-:W-:-:S04]  /*47a0*/  ISETP.LT.U32.AND P0, PT, R5, R14, PT ;  /* 0x0000000e0500720c */ /* 0x000fc80003f01070 */
[----:B------:R-:W-:-:S04]  /*47b0*/  ISETP.LT.AND.EX P0, PT, R11, R16, PT, P0 ;  /* 0x000000100b00720c */ /* 0x000fc80003f01300 */
[----:B------:R-:W-:Y:S01]  /*47c0*/  SEL R13, R5, R14, P0 ;  /* 0x0000000e050d7207 */ /* 0x000fe20000000000 */
[C-C-:B-----5:R-:W-:Y:S01]  /*47d0*/  DSETP.NEU.AND P3, PT, R6.reuse, R8.reuse, P2 ;  /* 0x000000080600722a */ /* 0x160fe2000176d000 */
[----:B------:R-:W-:Y:S02]  /*47e0*/  SEL R12, R11, R16, P0 ;  /* 0x000000100b0c7207 */ /* 0x000fe40000000000 */
[----:B------:R-:W-:Y:S02]  /*47f0*/  IADD3 R10, P0, P6, R43, UR6, R2 ;  /* 0x000000062b0a7c10 */ /* 0x000fe4000fe1e002 */
[----:B------:R-:W-:Y:S02]  /*4800*/  @!P4 SEL R13, R5, R14, !P5 ;  /* 0x0000000e050dc207 */ /* 0x000fe40006800000 */
[----:B------:R-:W-:Y:S01]  /*4810*/  @!P4 SEL R12, R11, R16, !P5 ;  /* 0x000000100b0cc207 */ /* 0x000fe20006800000 */
[----:B------:R-:W-:Y:S01]  /*4820*/  DSETP.NEU.AND P4, PT, R6, R8, PT ;  /* 0x000000080600722a */ /* 0x000fe20003f8d000 */
[----:B------:R-:W-:-:S02]  /*4830*/  IADD3.X R11, PT, PT, R42, UR7, RZ, P0, P6 ;  /* 0x000000072a0b7c10 */ /* 0x000fc400087ec4ff */
[----:B------:R-:W-:-:S03]  /*4840*/  ISETP.LT.U32.AND P0, PT, R10, R13, PT ;  /* 0x0000000d0a00720c */ /* 0x000fc60003f01070 */
[----:B------:R-:W-:Y:S02]  /*4850*/  @!P2 SEL R3, RZ, 0x1, !P4 ;  /* 0x00000001ff03a807 */ /* 0x000fe40006000000 */
[-C--:B------:R-:W-:Y:S02]  /*4860*/  ISETP.LT.AND.EX P0, PT, R11, R12.reuse, PT, P0 ;  /* 0x0000000c0b00720c */ /* 0x080fe40003f01300 */
[----:B------:R-:W-:Y:S02]  /*4870*/  SEL R3, R3, 0x1, !P3 ;  /* 0x0000000103037807 */ /* 0x000fe40005800000 */
[CC--:B------:R-:W-:Y:S02]  /*4880*/  SEL R5, R10.reuse, R13.reuse, P0 ;  /* 0x0000000d0a057207 */ /* 0x0c0fe40000000000 */
[----:B------:R-:W-:Y:S02]  /*4890*/  SEL R2, R11, R12, P0 ;  /* 0x0000000c0b027207 */ /* 0x000fe40000000000 */
[----:B------:R-:W-:-:S02]  /*48a0*/  @!P3 SEL R5, R10, R13, !P2 ;  /* 0x0000000d0a05b207 */ /* 0x000fc40005000000 */
[----:B------:R-:W-:-:S07]  /*48b0*/  @!P3 SEL R2, R11, R12, !P2 ;  /* 0x0000000c0b02b207 */ /* 0x000fce0005000000 */
.L_x_190:
[----:B------:R-:W-:Y:S05]  /*48c0*/  BSYNC.RECONVERGENT B2 ;  /* 0x0000000000027941 */ /* 0x000fea0003800200 */
.L_x_189:
[----:B------:R-:W-:Y:S05]  /*48d0*/  @!P1 BRA `(.L_x_185) ;  /* 0x0000000400249947 */ /* 0x000fea0003800000 */
[----:B------:R-:W-:Y:S01]  /*48e0*/  ISETP.NE.AND P0, PT, R45, 0x1, PT ;  /* 0x000000012d00780c */ /* 0x000fe20003f05270 */
[----:B------:R-:W-:Y:S01]  /*48f0*/  BSSY.RECONVERGENT B2, `(.L_x_191) ;  /* 0x000002c000027945 */ /* 0x000fe20003800200 */
[----:B------:R-:W-:-:S11]  /*4900*/  LOP3.LUT P1, RZ, R44, 0x100, RZ, 0xc0, !PT ;  /* 0x000001002cff7812 */ /* 0x000fd6000782c0ff */
        /* <DEDUP_REMOVED lines=19> */
[----:B------:R-:W-:Y:S02]  /*4a40*/  @!P3 SEL R3, RZ, 0x1, !P0 ;  /* 0x00000001ff03b807 */ /* 0x000fe40004000000 */
[----:B------:R-:W-:-:S03]  /*4a50*/  IADD3 R18, P0, PT, R18, UR6, RZ ;  /* 0x0000000612127c10 */ /* 0x000fc6000ff1e0ff */
[----:B------:R-:W-:Y:S02]  /*4a60*/  SEL R3, R3, 0x1, !P4 ;  /* 0x0000000103037807 */ /* 0x000fe40006000000 */
[----:B------:R-:W-:Y:S02]  /*4a70*/  IADD3.X R19, PT, PT, R19, UR7, RZ, P0, !PT ;  /* 0x0000000713137c10 */ /* 0x000fe400087fe4ff */
        /* <DEDUP_REMOVED lines=19> */
.L_x_192:
[----:B------:R-:W-:Y:S05]  /*4bb0*/  BSYNC.RECONVERGENT B2 ;  /* 0x0000000000027941 */ /* 0x000fea0003800200 */
.L_x_191:
[----:B------:R-:W-:Y:S05]  /*4bc0*/  @P1 BRA `(.L_x_185) ;  /* 0x0000000000681947 */ /* 0x000fea0003800000 */
        /* <DEDUP_REMOVED lines=12> */
[----:B------:R-:W-:-:S04]  /*4c90*/  IADD3 R12, P0, PT, R12, UR6, RZ ;  /* 0x000000060c0c7c10 */ /* 0x000fc8000ff1e0ff */
[----:B------:R-:W-:Y:S02]  /*4ca0*/  IADD3.X R13, PT, PT, R13, UR7, RZ, P0, !PT ;  /* 0x000000070d0d7c10 */ /* 0x000fe400087fe4ff */
        /* <DEDUP_REMOVED lines=12> */
.L_x_185:
[----:B------:R-:W-:Y:S05]  /*4d70*/  BSYNC.RECONVERGENT B1 ;  /* 0x0000000000017941 */ /* 0x000fea0003800200 */
.L_x_183:
        /* <DEDUP_REMOVED lines=24> */
.L_x_194:
[----:B------:R-:W-:Y:S05]  /*4f00*/  BSYNC.RECONVERGENT B1 ;  /* 0x0000000000017941 */ /* 0x000fea0003800200 */
.L_x_193:
        /* <DEDUP_REMOVED lines=23> */
.L_x_196:
[----:B------:R-:W-:Y:S05]  /*5080*/  BSYNC.RECONVERGENT B1 ;  /* 0x0000000000017941 */ /* 0x000fea0003800200 */
.L_x_195:
        /* <DEDUP_REMOVED lines=20> */
.L_x_198:
[----:B------:R-:W-:Y:S05]  /*51d0*/  BSYNC.RECONVERGENT B1 ;  /* 0x0000000000017941 */ /* 0x000fea0003800200 */
.L_x_197:
        /* <DEDUP_REMOVED lines=20> */
.L_x_200:
[----:B------:R-:W-:Y:S05]  /*5320*/  BSYNC.RECONVERGENT B1 ;  /* 0x0000000000017941 */ /* 0x000fea0003800200 */
.L_x_199:
        /* <DEDUP_REMOVED lines=20> */
.L_x_202:
[----:B------:R-:W-:Y:S05]  /*5470*/  BSYNC.RECONVERGENT B1 ;  /* 0x0000000000017941 */ /* 0x000fea0003800200 */
.L_x_201:
[----:B------:R-:W-:Y:S04]  /*5480*/  BSSY.RECONVERGENT B1, `(.L_x_203) ;  /* 0x000000c000017945 */ /* 0x000fe80003800200 */
[----:B------:R-:W-:Y:S05]  /*5490*/  @P1 BRA `(.L_x_204) ;  /* 0x0000000000281947 */ /* 0x000fea0003800000 */
[----:B----4-:R-:W4:Y:S01]  /*54a0*/  S2R R8, SR_CgaCtaId ;  /* 0x0000000000087919 */ /* 0x010f220000008800 */
[----:B--2---:R-:W-:Y:S02]  /*54b0*/  MOV R7, 0x400 ;  /* 0x0000040000077802 */ /* 0x004fe40000000f00 */
[----:B0-----:R-:W-:-:S04]  /*54c0*/  SHF.R.U32.HI R6, RZ, 0x1, R4 ;  /* 0x00000001ff067819 */ /* 0x001fc80000011604 */
[----:B------:R-:W-:Y:S02]  /*54d0*/  LOP3.LUT R6, R6, 0x1f0, RZ, 0xc0, !PT ;  /* 0x000001f006067812 */ /* 0x000fe400078ec0ff */
[----:B----4-:R-:W-:-:S05]  /*54e0*/  LEA R7, R8, R7, 0x18 ;  /* 0x0000000708077211 */ /* 0x010fca00078ec0ff */
[----:B------:R-:W-:Y:S02]  /*54f0*/  IMAD.IADD R8, R6, 0x1, R7 ;  /* 0x0000000106087824 */ /* 0x000fe400078e0207 */
[----:B------:R-:W-:Y:S02]  /*5500*/  IMAD.MOV.U32 R6, RZ, RZ, R5 ;  /* 0x000000ffff067224 */ /* 0x000fe400078e0005 */
[----:B------:R-:W-:Y:S01]  /*5510*/  IMAD.MOV.U32 R7, RZ, RZ, R2 ;  /* 0x000000ffff077224 */ /* 0x000fe200078e0002 */
[----:B------:R0:W-:Y:S04]  /*5520*/  STS.U8 [R8+0x8], R3 ;  /* 0x0000080308007388 */ /* 0x0001e80000000000 */
[----:B------:R0:W-:Y:S02]  /*5530*/  STS.64 [R8+0x10], R6 ;  /* 0x0000100608007388 */ /* 0x0001e40000000a00 */
.L_x_204:
[----:B------:R-:W-:Y:S05]  /*5540*/  BSYNC.RECONVERGENT B1 ;  /* 0x0000000000017941 */ /* 0x000fea0003800200 */
.L_x_203:
        /* <DEDUP_REMOVED lines=8> */
[----:B0-2---:R-:W0:Y:S04]  /*55d0*/  LDS.64 R6, [UR6+0x20] ;  /* 0x00002006ff067984 */ /* 0x005e280008000a00 */
[----:B------:R-:W2:Y:S04]  /*55e0*/  LDS.U8 R14, [UR6+0x28] ;  /* 0x00002806ff0e7984 */ /* 0x000ea80008000000 */
[----:B----4-:R-:W4:Y:S04]  /*55f0*/  LDS.64 R8, [UR6+0x30] ;  /* 0x00003006ff087984 */ /* 0x010f280008000a00 */
[----:B------:R-:W4:Y:S04]  /*5600*/  LDS.U8 R16, [UR6+0x38] ;  /* 0x00003806ff107984 */ /* 0x000f280008000000 */
[----:B------:R-:W4:Y:S04]  /*5610*/  LDS.64 R10, [UR6+0x40] ;  /* 0x00004006ff0a7984 */ /* 0x000f280008000a00 */
[----:B------:R-:W4:Y:S04]  /*5620*/  LDS.U8 R17, [UR6+0x48] ;  /* 0x00004806ff117984 */ /* 0x000f280008000000 */
[----:B------:R-:W4:Y:S04]  /*5630*/  LDS.64 R12, [UR6+0x50] ;  /* 0x00005006ff0c7984 */ /* 0x000f280008000a00 */
[----:B------:R-:W4:Y:S01]  /*5640*/  LDS.U8 R18, [UR6+0x58] ;  /* 0x00005806ff127984 */ /* 0x000f220008000000 */
[----:B-----5:R-:W-:-:S04]  /*5650*/  ISETP.NE.AND P2, PT, R4, RZ, PT ;  /* 0x000000ff0400720c */ /* 0x020fc80003f45270 */
[----:B------:R-:W-:Y:S02]  /*5660*/  @P4 SEL R4, R3, 0x1, !P2 ;  /* 0x0000000103044807 */ /* 0x000fe40005000000 */
[-C--:B0-----:R-:W-:Y:S02]  /*5670*/  ISETP.LT.U32.AND P0, PT, R6, R5.reuse, PT ;  /* 0x000000050600720c */ /* 0x081fe40003f01070 */
[----:B------:R-:W-:Y:S02]  /*5680*/  LOP3.LUT P3, RZ, R4, 0xff, RZ, 0xc0, !PT ;  /* 0x000000ff04ff7812 */ /* 0x000fe4000786c0ff */
[----:B------:R-:W-:Y:S02]  /*5690*/  ISETP.LT.AND.EX P0, PT, R7, R2, PT, P0 ;  /* 0x000000020700720c */ /* 0x000fe40003f01300 */
[----:B--2---:R-:W-:Y:S02]  /*56a0*/  ISETP.NE.AND P5, PT, R14, RZ, PT ;  /* 0x000000ff0e00720c */ /* 0x004fe40003fa5270 */
[----:B-1-3--:R-:W-:-:S02]  /*56b0*/  @P2 SEL R5, R6, R5, P0 ;  /* 0x0000000506052207 */ /* 0x00afc40000000000 */
[C---:B------:R-:W-:Y:S02]  /*56c0*/  @P2 SEL R2, R7.reuse, R2, P0 ;  /* 0x0000000207022207 */ /* 0x040fe40000000000 */
[----:B------:R-:W-:Y:S02]  /*56d0*/  SEL R5, R6, R5, !P4 ;  /* 0x0000000506057207 */ /* 0x000fe40006000000 */
[----:B------:R-:W-:Y:S02]  /*56e0*/  SEL R15, R7, R2, !P4 ;  /* 0x00000002070f7207 */ /* 0x000fe40006000000 */
[----:B----4-:R-:W-:Y:S01]  /*56f0*/  ISETP.LT.U32.AND P0, PT, R8, R5, PT ;  /* 0x000000050800720c */ /* 0x010fe20003f01070 */
        /* <DEDUP_REMOVED lines=57> */
.L_x_160:
[----:B------:R-:W-:Y:S05]  /*5a90*/  BSYNC.RECONVERGENT B0 ;  /* 0x0000000000007941 */ /* 0x000fea0003800200 */
.L_x_136:
[----:B------:R-:W-:Y:S05]  /*5aa0*/  @P1 EXIT ;  /* 0x000000000000194d */ /* 0x000fea0003800000 */
[----:B0--34-:R-:W0:Y:S01]  /*5ab0*/  LDC.64 R8, c[0x0][0x3c8] ;  /* 0x0000f200ff087b82 */ /* 0x019e220000000a00 */
[----:B------:R-:W-:Y:S02]  /*5ac0*/  LOP3.LUT P2, RZ, R3, 0xff, RZ, 0xc0, !PT ;  /* 0x000000ff03ff7812 */ /* 0x000fe4000784c0ff */
[----:B-1----:R-:W-:-:S05]  /*5ad0*/  ISETP.NE.AND P1, PT, R0, RZ, PT ;  /* 0x000000ff0000720c */ /* 0x002fca0003f25270 */
[----:B--2---:R-:W1:Y:S08]  /*5ae0*/  LDC.64 R6, c[0x0][0x3a8] ;  /* 0x0000ea00ff067b82 */ /* 0x004e700000000a00 */
        /* <DEDUP_REMOVED lines=10> */
.L_x_205:
        /* <DEDUP_REMOVED lines=15> */
.L_x_424:


//--------------------- .text._ZN3cub18CUB_300001_SM_10006detail6reduce28DeviceReduceSingleTileKernelINS2_10policy_hubIN4cuda3std3__45tupleIJblEEEjN6thrust24THRUST_300001_SM_1000_NS8cuda_cub9__find_if7functorIS9_EEE10Policy1000EPS9_SI_iSF_S9_S9_NS7_10__identityEEEvT0_T1_T2_T3_T4_T6_ --------------------------
	.section	.text._ZN3cub18CUB_300001_SM_10006detail6reduce28DeviceReduceSingleTileKernelINS2_10policy_hubIN4cuda3std3__45tupleIJblEEEjN6thrust24THRUST_300001_SM_1000_NS8cuda_cub9__find_if7functorIS9_EEE10Policy1000EPS9_SI_iSF_S9_S9_NS7_10__identityEEEvT0_T1_T2_T3_T4_T6_,"ax",@progbits
	.align	128
        .global         _ZN3cub18CUB_300001_SM_10006detail6reduce28DeviceReduceSingleTileKernelINS2_10policy_hubIN4cuda3std3__45tupleIJblEEEjN6thrust24THRUST_300001_SM_1000_NS8cuda_cub9__find_if7functorIS9_EEE10Policy1000EPS9_SI_iSF_S9_S9_NS7_10__identityEEEvT0_T1_T2_T3_T4_T6_
        .type           _ZN3cub18CUB_300001_SM_10006detail6reduce28DeviceReduceSingleTileKernelINS2_10policy_hubIN4cuda3std3__45tupleIJblEEEjN6thrust24THRUST_300001_SM_1000_NS8cuda_cub9__find_if7functorIS9_EEE10Policy1000EPS9_SI_iSF_S9_S9_NS7_10__identityEEEvT0_T1_T2_T3_T4_T6_,@function
        .size           _ZN3cub18CUB_300001_SM_10006detail6reduce28DeviceReduceSingleTileKernelINS2_10policy_hubIN4cuda3std3__45tupleIJblEEEjN6thrust24THRUST_300001_SM_1000_NS8cuda_cub9__find_if7functorIS9_EEE10Policy1000EPS9_SI_iSF_S9_S9_NS7_10__identityEEEvT0_T1_T2_T3_T4_T6_,(.L_x_425 - _ZN3cub18CUB_300001_SM_10006detail6reduce28DeviceReduceSingleTileKernelINS2_10policy_hubIN4cuda3std3__45tupleIJblEEEjN6thrust24THRUST_300001_SM_1000_NS8cuda_cub9__find_if7functorIS9_EEE10Policy1000EPS9_SI_iSF_S9_S9_NS7_10__identityEEEvT0_T1_T2_T3_T4_T6_)
        .other          _ZN3cub18CUB_300001_SM_10006detail6reduce28DeviceReduceSingleTileKernelINS2_10policy_hubIN4cuda3std3__45tupleIJblEEEjN6thrust24THRUST_300001_SM_1000_NS8cuda_cub9__find_if7functorIS9_EEE10Policy1000EPS9_SI_iSF_S9_S9_NS7_10__identityEEEvT0_T1_T2_T3_T4_T6_,@"STO_CUDA_ENTRY STV_DEFAULT"
_ZN3cub18CUB_300001_SM_10006detail6reduce28DeviceReduceSingleTileKernelINS2_10policy_hubIN4cuda3std3__45tupleIJblEEEjN6thrust24THRUST_300001_SM_1000_NS8cuda_cub9__find_if7functorIS9_EEE10Policy1000EPS9_SI_iSF_S9_S9_NS7_10__identityEEEvT0_T1_T2_T3_T4_T6_:
.text._ZN3cub18CUB_300001_SM_10006detail6reduce28DeviceReduceSingleTileKernelINS2_10policy_hubIN4cuda3std3__45tupleIJblEEEjN6thrust24THRUST_300001_SM_1000_NS8cuda_cub9__find_if7functorIS9_EEE10Policy1000EPS9_SI_iSF_S9_S9_NS7_10__identityEEEvT0_T1_T2_T3_T4_T6_:
        /* <DEDUP_REMOVED lines=14> */
.L_x_206:
        /* <DEDUP_REMOVED lines=15> */
.L_x_210:
[----:B------:R-:W-:Y:S05]  /*01d0*/  BSYNC.RECONVERGENT B1 ;  /* 0x0000000000017941 */ /* 0x000fea0003800200 */
.L_x_209:
        /* <DEDUP_REMOVED lines=18> */
.L_x_215:
        /* <DEDUP_REMOVED lines=19> */
.L_x_214:
[----:B------:R-:W-:Y:S05]  /*0430*/  BSYNC.RECONVERGENT B2 ;  /* 0x0000000000027941 */ /* 0x000fea0003800200 */
.L_x_213:
[----:B------:R-:W-:Y:S05]  /*0440*/  @!P1 BRA `(.L_x_212) ;  /* 0x0000000000c89947 */ /* 0x000fea0003800000 */
.L_x_216:
        /* <DEDUP_REMOVED lines=50> */
.L_x_212:
[----:B------:R-:W-:Y:S05]  /*0770*/  BSYNC.RECONVERGENT B1 ;  /* 0x0000000000017941 */ /* 0x000fea0003800200 */
.L_x_211:
        /* <DEDUP_REMOVED lines=26> */
.L_x_219:
[----:B------:R-:W-:Y:S05]  /*0920*/  BSYNC.RECONVERGENT B1 ;  /* 0x0000000000017941 */ /* 0x000fea0003800200 */
.L_x_218:
        /* <DEDUP_REMOVED lines=23> */
.L_x_221:
[----:B------:R-:W-:Y:S05]  /*0aa0*/  BSYNC.RECONVERGENT B1 ;  /* 0x0000000000017941 */ /* 0x000fea0003800200 */
.L_x_220:
        /* <DEDUP_REMOVED lines=20> */
.L_x_223:
[----:B------:R-:W-:Y:S05]  /*0bf0*/  BSYNC.RECONVERGENT B1 ;  /* 0x0000000000017941 */ /* 0x000fea0003800200 */
.L_x_222:
        /* <DEDUP_REMOVED lines=20> */
.L_x_225:
[----:B------:R-:W-:Y:S05]  /*0d40*/  BSYNC.RECONVERGENT B1 ;  /* 0x0000000000017941 */ /* 0x000fea0003800200 */
.L_x_224:
        /* <DEDUP_REMOVED lines=20> */
.L_x_227:
[----:B------:R-:W-:Y:S05]  /*0e90*/  BSYNC.RECONVERGENT B1 ;  /* 0x0000000000017941 */ /* 0x000fea0003800200 */
.L_x_226:
        /* <DEDUP_REMOVED lines=10> */
.L_x_229:
[----:B------:R-:W-:Y:S05]  /*0f40*/  BSYNC.RECONVERGENT B1 ;  /* 0x0000000000017941 */ /* 0x000fea0003800200 */
.L_x_228:
        /* <DEDUP_REMOVED lines=85> */
.L_x_217:
        /* <DEDUP_REMOVED lines=36> */
.L_x_232:
[----:B------:R-:W-:Y:S05]  /*16e0*/  BSYNC.RECONVERGENT B1 ;  /* 0x0000000000017941 */ /* 0x000fea0003800200 */
.L_x_231:
        /* <DEDUP_REMOVED lines=21> */
.L_x_234:
[----:B------:R-:W-:Y:S05]  /*1840*/  BSYNC.RECONVERGENT B1 ;  /* 0x0000000000017941 */ /* 0x000fea0003800200 */
.L_x_233:
        /* <DEDUP_REMOVED lines=20> */
.L_x_236:
[----:B------:R-:W-:Y:S05]  /*1990*/  BSYNC.RECONVERGENT B1 ;  /* 0x0000000000017941 */ /* 0x000fea0003800200 */
.L_x_235:
        /* <DEDUP_REMOVED lines=20> */
.L_x_238:
[----:B------:R-:W-:Y:S05]  /*1ae0*/  BSYNC.RECONVERGENT B1 ;  /* 0x0000000000017941 */ /* 0x000fea0003800200 */
.L_x_237:
        /* <DEDUP_REMOVED lines=20> */
.L_x_240:
[----:B------:R-:W-:Y:S05]  /*1c30*/  BSYNC.RECONVERGENT B1 ;  /* 0x0000000000017941 */ /* 0x000fea0003800200 */
.L_x_239:
        /* <DEDUP_REMOVED lines=10> */
.L_x_242:
[----:B------:R-:W-:Y:S05]  /*1ce0*/  BSYNC.RECONVERGENT B1 ;  /* 0x0000000000017941 */ /* 0x000fea0003800200 */
.L_x_241:
        /* <DEDUP_REMOVED lines=26> */
.L_x_243:
        /* <DEDUP_REMOVED lines=16> */
.L_x_244:
        /* <DEDUP_REMOVED lines=16> */
.L_x_245:
        /* <DEDUP_REMOVED lines=16> */
.L_x_246:
        /* <DEDUP_REMOVED lines=16> */
.L_x_247:
        /* <DEDUP_REMOVED lines=16> */
.L_x_248:
        /* <DEDUP_REMOVED lines=17> */
.L_x_208:
        /* <DEDUP_REMOVED lines=47> */
.L_x_251:
        /* <DEDUP_REMOVED lines=54> */
.L_x_249:
        /* <DEDUP_REMOVED lines=20> */
.L_x_255:
        /* <DEDUP_REMOVED lines=18> */
.L_x_254:
[----:B------:R-:W-:Y:S05]  /*2d50*/  BSYNC.RECONVERGENT B2 ;  /* 0x0000000000027941 */ /* 0x000fea0003800200 */
.L_x_253:
        /* <DEDUP_REMOVED lines=10> */
.L_x_256:
        /* <DEDUP_REMOVED lines=55> */
.L_x_252:
[----:B------:R-:W-:Y:S05]  /*3170*/  BSYNC.RECONVERGENT B1 ;  /* 0x0000000000017941 */ /* 0x000fea0003800200 */
.L_x_250:
        /* <DEDUP_REMOVED lines=24> */
.L_x_258:
[----:B------:R-:W-:Y:S05]  /*3300*/  BSYNC.RECONVERGENT B1 ;  /* 0x0000000000017941 */ /* 0x000fea0003800200 */
.L_x_257:
        /* <DEDUP_REMOVED lines=23> */
.L_x_260:
[----:B------:R-:W-:Y:S05]  /*3480*/  BSYNC.RECONVERGENT B1 ;  /* 0x0000000000017941 */ /* 0x000fea0003800200 */
.L_x_259:
        /* <DEDUP_REMOVED lines=20> */
.L_x_262:
[----:B------:R-:W-:Y:S05]  /*35d0*/  BSYNC.RECONVERGENT B1 ;  /* 0x0000000000017941 */ /* 0x000fea0003800200 */
.L_x_261:
        /* <DEDUP_REMOVED lines=20> */
.L_x_264:
[----:B------:R-:W-:Y:S05]  /*3720*/  BSYNC.RECONVERGENT B1 ;  /* 0x0000000000017941 */ /* 0x000fea0003800200 */
.L_x_263:
        /* <DEDUP_REMOVED lines=20> */
.L_x_266:
[----:B------:R-:W-:Y:S05]  /*3870*/  BSYNC.RECONVERGENT B1 ;  /* 0x0000000000017941 */ /* 0x000fea0003800200 */
.L_x_265:
        /* <DEDUP_REMOVED lines=10> */
.L_x_268:
[----:B------:R-:W-:Y:S05]  /*3920*/  BSYNC.RECONVERGENT B1 ;  /* 0x0000000000017941 */ /* 0x000fea0003800200 */
.L_x_267:
        /* <DEDUP_REMOVED lines=84> */
.L_x_230:
[----:B------:R-:W-:Y:S05]  /*3e70*/  BSYNC.RECONVERGENT B0 ;  /* 0x0000000000007941 */ /* 0x000fea0003800200 */
.L_x_207:
        /* <DEDUP_REMOVED lines=16> */
.L_x_269:
        /* <DEDUP_REMOVED lines=16> */
.L_x_425:


//--------------------- .text._ZN3cub18CUB_300001_SM_10006detail6reduce18DeviceReduceKernelINS2_10policy_hubIN4cuda3std3__45tupleIJblEEEjN6thrust24THRUST_300001_SM_1000_NS8cuda_cub9__find_if7functorIS9_EEE10Policy1000ENSB_12zip_iteratorINS8_IJNSD_26transform_input_iterator_tIbNSC_6detail35transform_pair_of_input_iterators_tIbNSB_6detail15normal_iteratorINSB_10device_ptrIKdEEEESR_NS7_8equal_toIdEEEENS7_10__not_fn_tINS7_10__identityEEEEENSB_17counting_iteratorIlNSB_11use_defaultES10_S10_EEEEEEEjSF_S9_SW_EEvT0_PT3_T1_NS0_13GridEvenShareIS17_EET2_T4_ --------------------------
	.section	.text._ZN3cub18CUB_300001_SM_10006detail6reduce18DeviceReduceKernelINS2_10policy_hubIN4cuda3std3__45tupleIJblEEEjN6thrust24THRUST_300001_SM_1000_NS8cuda_cub9__find_if7functorIS9_EEE10Policy1000ENSB_12zip_iteratorINS8_IJNSD_26transform_input_iterator_tIbNSC_6detail35transform_pair_of_input_iterators_tIbNSB_6detail15normal_iteratorINSB_10device_ptrIKdEEEESR_NS7_8equal_toIdEEEENS7_10__not_fn_tINS7_10__identityEEEEENSB_17counting_iteratorIlNSB_11use_defaultES10_S10_EEEEEEEjSF_S9_SW_EEvT0_PT3_T1_NS0_13GridEvenShareIS17_EET2_T4_,"ax",@progbits
	.align	128
        .global         _ZN3cub18CUB_300001_SM_10006detail6reduce18DeviceReduceKernelINS2_10policy_hubIN4cuda3std3__45tupleIJblEEEjN6thrust24THRUST_300001_SM_1000_NS8cuda_cub9__find_if7functorIS9_EEE10Policy1000ENSB_12zip_iteratorINS8_IJNSD_26transform_input_iterator_tIbNSC_6detail35transform_pair_of_input_iterators_tIbNSB_6detail15normal_iteratorINSB_10device_ptrIKdEEEESR_NS7_8equal_toIdEEEENS7_10__not_fn_tINS7_10__identityEEEEENSB_17counting_iteratorIlNSB_11use_defaultES10_S10_EEEEEEEjSF_S9_SW_EEvT0_PT3_T1_NS0_13GridEvenShareIS17_EET2_T4_
        .type           _ZN3cub18CUB_300001_SM_10006detail6reduce18DeviceReduceKernelINS2_10policy_hubIN4cuda3std3__45tupleIJblEEEjN6thrust24THRUST_300001_SM_1000_NS8cuda_cub9__find_if7functorIS9_EEE10Policy1000ENSB_12zip_iteratorINS8_IJNSD_26transform_input_iterator_tIbNSC_6detail35transform_pair_of_input_iterators_tIbNSB_6detail15normal_iteratorINSB_10device_ptrIKdEEEESR_NS7_8equal_toIdEEEENS7_10__not_fn_tINS7_10__identityEEEEENSB_17counting_iteratorIlNSB_11use_defaultES10_S10_EEEEEEEjSF_S9_SW_EEvT0_PT3_T1_NS0_13GridEvenShareIS17_EET2_T4_,@function
        .size           _ZN3cub18CUB_300001_SM_10006detail6reduce18DeviceReduceKernelINS2_10policy_hubIN4cuda3std3__45tupleIJblEEEjN6thrust24THRUST_300001_SM_1000_NS8cuda_cub9__find_if7functorIS9_EEE10Policy1000ENSB_12zip_iteratorINS8_IJNSD_26transform_input_iterator_tIbNSC_6detail35transform_pair_of_input_iterators_tIbNSB_6detail15normal_iteratorINSB_10device_ptrIKdEEEESR_NS7_8equal_toIdEEEENS7_10__not_fn_tINS7_10__identityEEEEENSB_17counting_iteratorIlNSB_11use_defaultES10_S10_EEEEEEEjSF_S9_SW_EEvT0_PT3_T1_NS0_13GridEvenShareIS17_EET2_T4_,(.L_x_426 - _ZN3cub18CUB_300001_SM_10006detail6reduce18DeviceReduceKernelINS2_10policy_hubIN4cuda3std3__45tupleIJblEEEjN6thrust24THRUST_300001_SM_1000_NS8cuda_cub9__find_if7functorIS9_EEE10Policy1000ENSB_12zip_iteratorINS8_IJNSD_26transform_input_iterator_tIbNSC_6detail35transform_pair_of_input_iterators_tIbNSB_6detail15normal_iteratorINSB_10device_ptrIKdEEEESR_NS7_8equal_toIdEEEENS7_10__not_fn_tINS7_10__identityEEEEENSB_17counting_iteratorIlNSB_11use_defaultES10_S10_EEEEEEEjSF_S9_SW_EEvT0_PT3_T1_NS0_13GridEvenShareIS17_EET2_T4_)
        .other          _ZN3cub18CUB_300001_SM_10006detail6reduce18DeviceReduceKernelINS2_10policy_hubIN4cuda3std3__45tupleIJblEEEjN6thrust24THRUST_300001_SM_1000_NS8cuda_cub9__find_if7functorIS9_EEE10Policy1000ENSB_12zip_iteratorINS8_IJNSD_26transform_input_iterator_tIbNSC_6detail35transform_pair_of_input_iterators_tIbNSB_6detail15normal_iteratorINSB_10device_ptrIKdEEEESR_NS7_8equal_toIdEEEENS7_10__not_fn_tINS7_10__identityEEEEENSB_17counting_iteratorIlNSB_11use_defaultES10_S10_EEEEEEEjSF_S9_SW_EEvT0_PT3_T1_NS0_13GridEvenShareIS17_EET2_T4_,@"STO_CUDA_ENTRY STV_DEFAULT"
_ZN3cub18CUB_300001_SM_10006detail6reduce18DeviceReduceKernelINS2_10policy_hubIN4cuda3std3__45tupleIJblEEEjN6thrust24THRUST_300001_SM_1000_NS8cuda_cub9__find_if7functorIS9_EEE10Policy1000ENSB_12zip_iteratorINS8_IJNSD_26transform_input_iterator_tIbNSC_6detail35transform_pair_of_input_iterators_tIbNSB_6detail15normal_iteratorINSB_10device_ptrIKdEEEESR_NS7_8equal_toIdEEEENS7_10__not_fn_tINS7_10__identityEEEEENSB_17counting_iteratorIlNSB_11use_defaultES10_S10_EEEEEEEjSF_S9_SW_EEvT0_PT3_T1_NS0_13GridEvenShareIS17_EET2_T4_:
.text._ZN3cub18CUB_300001_SM_10006detail6reduce18DeviceReduceKernelINS2_10policy_hubIN4cuda3std3__45tupleIJblEEEjN6thrust24THRUST_300001_SM_1000_NS8cuda_cub9__find_if7functorIS9_EEE10Policy1000ENSB_12zip_iteratorINS8_IJNSD_26transform_input_iterator_tIbNSC_6detail35transform_pair_of_input_iterators_tIbNSB_6detail15normal_iteratorINSB_10device_ptrIKdEEEESR_NS7_8equal_toIdEEEENS7_10__not_fn_tINS7_10__identityEEEEENSB_17counting_iteratorIlNSB_11use_defaultES10_S10_EEEEEEEjSF_S9_SW_EEvT0_PT3_T1_NS0_13GridEvenShareIS17_EET2_T4_:
[----:B------:R-:W-:Y:S01]  /*0000*/  LDC R1, c[0x0][0x37c] ;  /* 0x0000df00ff017b82 */ /* 0x000fe20000000800 */
[----:B------:R-:W0:Y:S01]  /*0010*/  S2R R0, SR_CTAID.X ;  /* 0x0000000000007919 */ /* 0x000e220000002500 */
[----:B------:R-:W1:Y:S01]  /*0020*/  LDCU.64 UR4, c[0x0][0x3c8] ;  /* 0x00007900ff0477ac */ /* 0x000e620008000a00 */
[----:B------:R-:W-:Y:S01]  /*0030*/  BSSY.RECONVERGENT B0, `(.L_x_270) ;  /* 0x00005da000007945 */ /* 0x000fe20003800200 */
[----:B------:R-:W2:Y:S01]  /*0040*/  LDCU.64 UR10, c[0x0][0x358] ;  /* 0x00006b00ff0a77ac */ /* 0x000ea20008000a00 */
[----:B-1----:R-:W-:Y:S01]  /*0050*/  IMAD.U32 R11, RZ, RZ, UR4 ;  /* 0x00000004ff0b7e24 */ /* 0x002fe2000f8e00ff */
[----:B------:R-:W-:Y:S01]  /*0060*/  USHF.L.U32 UR5, UR5, 0xa, URZ ;  /* 0x0000000a05057899 */ /* 0x000fe200080006ff */
[----:B0-----:R-:W-:-:S04]  /*0070*/  IMAD.SHL.U32 R4, R0, 0x400, RZ ;  /* 0x0000040000047824 */ /* 0x001fc800078e00ff */
[----:B------:R-:W-:-:S05]  /*0080*/  IMAD.IADD R3, R11, 0x1, -R4 ;  /* 0x000000010b037824 */ /* 0x000fca00078e0a04 */
[----:B------:R-:W-:-:S13]  /*0090*/  ISETP.GT.U32.AND P0, PT, R3, 0x3ff, PT ;  /* 0x000003ff0300780c */ /* 0x000fda0003f04070 */
[----:B--2---:R-:W-:Y:S05]  /*00a0*/  @P0 BRA `(.L_x_271) ;  /* 0x0000003000a80947 */ /* 0x004fea0003800000 */
[----:B------:R-:W0:Y:S01]  /*00b0*/  S2R R5, SR_TID.X ;  /* 0x0000000000057919 */ /* 0x000e220000002100 */
[----:B------:R-:W1:Y:S08]  /*00c0*/  LDC.64 R6, c[0x0][0x380] ;  /* 0x0000e000ff067b82 */ /* 0x000e700000000a00 */
[----:B------:R-:W2:Y:S01]  /*00d0*/  LDC.64 R8, c[0x0][0x388] ;  /* 0x0000e200ff087b82 */ /* 0x000ea20000000a00 */
[----:B------:R-:W-:Y:S01]  /*00e0*/  CS2R R26, SRZ ;  /* 0x00000000001a7805 */ /* 0x000fe2000001ff00 */
[----:B------:R-:W3:Y:S01]  /*00f0*/  LDCU.64 UR4, c[0x0][0x3a0] ;  /* 0x00007400ff0477ac */ /* 0x000ee20008000a00 */
[----:B0-----:R-:W-:-:S13]  /*0100*/  ISETP.GE.U32.AND P1, PT, R5, R3, PT ;  /* 0x000000030500720c */ /* 0x001fda0003f26070 */
[----:B------:R-:W-:Y:S01]  /*0110*/  @!P1 IMAD.IADD R13, R4, 0x1, R5 ;  /* 0x00000001040d9824 */ /* 0x000fe200078e0205 */
[----:B------:R-:W0:Y:S03]  /*0120*/  @!P1 LDC.64 R14, c[0x0][0x3a0] ;  /* 0x0000e800ff0e9b82 */ /* 0x000e260000000a00 */
[----:B-1----:R-:W-:-:S04]  /*0130*/  @!P1 IMAD.WIDE.U32 R6, R13, 0x8, R6 ;  /* 0x000000080d069825 */ /* 0x002fc800078e0006 */
[----:B--2---:R-:W-:Y:S02]  /*0140*/  @!P1 IMAD.WIDE.U32 R8, R13, 0x8, R8 ;  /* 0x000000080d089825 */ /* 0x004fe400078e0008 */
[----:B------:R-:W2:Y:S04]  /*0150*/  @!P1 LDG.E.64 R6, desc[UR10][R6.64] ;  /* 0x0000000a06069981 */ /* 0x000ea8000c1e1b00 */
[----:B------:R-:W2:Y:S01]  /*0160*/  @!P1 LDG.E.64 R8, desc[UR10][R8.64] ;  /* 0x0000000a08089981 */ /* 0x000ea2000c1e1b00 */
[----:B------:R-:W-:Y:S01]  /*0170*/  IMAD.MOV.U32 R21, RZ, RZ, R5 ;  /* 0x000000ffff157224 */ /* 0x000fe200078e0005 */
[----:B------:R-:W-:Y:S01]  /*0180*/  PRMT R2, RZ, 0x7610, R2 ;  /* 0x00007610ff027816 */ /* 0x000fe20000000002 */
[----:B------:R-:W-:Y:S01]  /*0190*/  @!P1 VIADD R21, R5, 0x100 ;  /* 0x0000010005159836 */ /* 0x000fe20000000000 */
[----:B------:R-:W-:Y:S04]  /*01a0*/  BSSY.RECONVERGENT B1, `(.L_x_272) ;  /* 0x0000148000017945 */ /* 0x000fe80003800200 */
[----:B------:R-:W-:-:S02]  /*01b0*/  ISETP.GE.U32.AND P2, PT, R21, R3, PT ;  /* 0x000000031500720c */ /* 0x000fc40003f46070 */
[----:B0-----:R-:W-:-:S05]  /*01c0*/  @!P1 IADD3 R26, P3, PT, R13, R14, RZ ;  /* 0x0000000e0d1a9210 */ /* 0x001fca0007f7e0ff */
[----:B------:R-:W-:Y:S01]  /*01d0*/  @!P1 IMAD.X R27, RZ, RZ, R15, P3 ;  /* 0x000000ffff1b9224 */ /* 0x000fe200018e060f */
[----:B--2---:R-:W-:-:S06]  /*01e0*/  @!P1 DSETP.NEU.AND P0, PT, R6, R8, PT ;  /* 0x000000080600922a */ /* 0x004fcc0003f0d000 */
[----:B------:R-:W-:-:S04]  /*01f0*/  @!P1 SEL R6, RZ, 0x1, !P0 ;  /* 0x00000001ff069807 */ /* 0x000fc80004000000 */
[----:B------:R-:W-:Y:S01]  /*0200*/  @!P1 PRMT R2, R6, 0x7610, R2 ;  /* 0x0000761006029816 */ /* 0x000fe20000000002 */
[----:B---3--:R-:W-:Y:S06]  /*0210*/  @P2 BRA `(.L_x_273) ;  /* 0x0000001400002947 */ /* 0x008fec0003800000 */
        /* <DEDUP_REMOVED lines=8> */
[----:B------:R-:W0:Y:S01]  /*02a0*/  LDC.64 R10, c[0x0][0x380] ;  /* 0x0000e000ff0a7b82 */ /* 0x000e220000000a00 */
[----:B------:R-:W-:Y:S01]  /*02b0*/  LOP3.LUT R19, R6, 0x1fffff8, RZ, 0xc0, !PT ;  /* 0x01fffff806137812 */ /* 0x000fe200078ec0ff */
[----:B------:R-:W-:Y:S01]  /*02c0*/  BSSY.RECONVERGENT B3, `(.L_x_276) ;  /* 0x0000099000037945 */ /* 0x000fe20003800200 */
[----:B------:R-:W-:Y:S02]  /*02d0*/  VIADD R18, R21, 0x400 ;  /* 0x0000040015127836 */ /* 0x000fe40000000000 */
[----:B------:R-:W-:Y:S02]  /*02e0*/  IMAD.IADD R9, R4, 0x1, R21 ;  /* 0x0000000104097824 */ /* 0x000fe400078e0215 */
[----:B------:R-:W-:Y:S01]  /*02f0*/  IMAD.MOV R19, RZ, RZ, -R19 ;  /* 0x000000ffff137224 */ /* 0x000fe200078e0a13 */
[----:B------:R-:W1:Y:S06]  /*0300*/  LDC.64 R12, c[0x0][0x388] ;  /* 0x0000e200ff0c7b82 */ /* 0x000e6c0000000a00 */
.L_x_277:
[----:B0-----:R-:W-:-:S04]  /*0310*/  IMAD.WIDE.U32 R24, R9, 0x8, R10 ;  /* 0x0000000809187825 */ /* 0x001fc800078e000a */
[C---:B-1----:R-:W-:Y:S02]  /*0320*/  IMAD.WIDE.U32 R22, R9.reuse, 0x8, R12 ;  /* 0x0000000809167825 */ /* 0x042fe400078e000c */
[----:B------:R-:W2:Y:S04]  /*0330*/  LDG.E.64 R24, desc[UR10][R24.64] ;  /* 0x0000000a18187981 */ /* 0x000ea8000c1e1b00 */
[----:B------:R-:W2:Y:S01]  /*0340*/  LDG.E.64 R22, desc[UR10][R22.64] ;  /* 0x0000000a16167981 */ /* 0x000ea2000c1e1b00 */
[----:B------:R-:W-:-:S04]  /*0350*/  VIADD R21, R9, 0x100 ;  /* 0x0000010009157836 */ /* 0x000fc80000000000 */
[----:B------:R-:W-:-:S04]  /*0360*/  IMAD.WIDE.U32 R16, R21, 0x8, R10 ;  /* 0x0000000815107825 */ /* 0x000fc800078e000a */
[----:B------:R-:W-:Y:S02]  /*0370*/  IMAD.WIDE.U32 R14, R21, 0x8, R12 ;  /* 0x00000008150e7825 */ /* 0x000fe400078e000c */
[----:B------:R-:W3:Y:S04]  /*0380*/  LDG.E.64 R16, desc[UR10][R16.64] ;  /* 0x0000000a10107981 */ /* 0x000ee8000c1e1b00 */
[----:B------:R-:W3:Y:S01]  /*0390*/  LDG.E.64 R14, desc[UR10][R14.64] ;  /* 0x0000000a0e0e7981 */ /* 0x000ee2000c1e1b00 */
[----:B------:R-:W-:Y:S01]  /*03a0*/  LOP3.LUT P4, RZ, R2, 0xff, RZ, 0xc0, !PT ;  /* 0x000000ff02ff7812 */ /* 0x000fe2000788c0ff */
[----:B--2---:R-:W-:-:S12]  /*03b0*/  DSETP.NEU.AND P0, PT, R24, R22, PT ;  /* 0x000000161800722a */ /* 0x004fd80003f0d000 */
[----:B------:R-:W-:Y:S01]  /*03c0*/  DSETP.NEU.AND P1, PT, R24, R22, P4 ;  /* 0x000000161800722a */ /* 0x000fe2000272d000 */
[----:B------:R-:W-:Y:S01]  /*03d0*/  VIADD R23, R9, 0x200 ;  /* 0x0000020009177836 */ /* 0x000fe20000000000 */
[----:B------:R-:W-:-:S04]  /*03e0*/  @!P4 SEL R2, RZ, 0x1, !P0 ;  /* 0x00000001ff02c807 */ /* 0x000fc80004000000 */
[----:B------:R-:W-:-:S04]  /*03f0*/  SEL R2, R2, 0x1, !P1 ;  /* 0x0000000102027807 */ /* 0x000fc80004800000 */
[----:B------:R-:W-:Y:S01]  /*0400*/  LOP3.LUT P3, RZ, R2, 0xff, RZ, 0xc0, !PT ;  /* 0x000000ff02ff7812 */ /* 0x000fe2000786c0ff */
[----:B---3--:R-:W-:-:S12]  /*0410*/  DSETP.NEU.AND P0, PT, R16, R14, PT ;  /* 0x0000000e1000722a */ /* 0x008fd80003f0d000 */
[----:B------:R-:W-:Y:S01]  /*0420*/  DSETP.NEU.AND P2, PT, R16, R14, P3 ;  /* 0x0000000e1000722a */ /* 0x000fe20001f4d000 */
[----:B------:R-:W-:-:S04]  /*0430*/  IMAD.WIDE.U32 R14, R23, 0x8, R10 ;  /* 0x00000008170e7825 */ /* 0x000fc800078e000a */
[----:B------:R-:W-:Y:S02]  /*0440*/  IMAD.WIDE.U32 R16, R23, 0x8, R12 ;  /* 0x0000000817107825 */ /* 0x000fe400078e000c */
[----:B------:R-:W2:Y:S04]  /*0450*/  LDG.E.64 R14, desc[UR10][R14.64] ;  /* 0x0000000a0e0e7981 */ /* 0x000ea8000c1e1b00 */
[----:B------:R-:W2:Y:S01]  /*0460*/  LDG.E.64 R16, desc[UR10][R16.64] ;  /* 0x0000000a10107981 */ /* 0x000ea2000c1e1b00 */
[----:B------:R-:W-:Y:S02]  /*0470*/  @!P3 SEL R2, RZ, 0x1, !P0 ;  /* 0x00000001ff02b807 */ /* 0x000fe40004000000 */
[----:B------:R-:W-:Y:S02]  /*0480*/  IADD3 R25, P5, PT, R9, UR4, RZ ;  /* 0x0000000409197c10 */ /* 0x000fe4000ffbe0ff */
[----:B------:R-:W-:-:S02]  /*0490*/  SEL R2, R2, 0x1, !P2 ;  /* 0x0000000102027807 */ /* 0x000fc40005000000 */
[----:B------:R-:W-:Y:S01]  /*04a0*/  ISETP.LT.U32.AND P0, PT, R25, R26, PT ;  /* 0x0000001a1900720c */ /* 0x000fe20003f01070 */
[----:B------:R-:W-:Y:S01]  /*04b0*/  IMAD.X R22, RZ, RZ, UR5, P5 ;  /* 0x00000005ff167e24 */ /* 0x000fe2000a8e06ff */
[----:B------:R-:W-:-:S04]  /*04c0*/  LOP3.LUT P5, RZ, R2, 0xff, RZ, 0xc0, !PT ;  /* 0x000000ff02ff7812 */ /* 0x000fc800078ac0ff */
[----:B------:R-:W-:-:S04]  /*04d0*/  ISETP.LT.AND.EX P0, PT, R22, R27, PT, P0 ;  /* 0x0000001b1600720c */ /* 0x000fc80003f01300 */
[CC--:B------:R-:W-:Y:S02]  /*04e0*/  SEL R20, R25.reuse, R26.reuse, P0 ;  /* 0x0000001a19147207 */ /* 0x0c0fe40000000000 */
[----:B------:R-:W-:Y:S01]  /*04f0*/  @!P1 SEL R20, R25, R26, !P4 ;  /* 0x0000001a19149207 */ /* 0x000fe20006000000 */
[----:B------:R-:W-:Y:S01]  /*0500*/  VIADD R25, R9, 0x300 ;  /* 0x0000030009197836 */ /* 0x000fe20000000000 */
[----:B------:R-:W-:Y:S01]  /*0510*/  SEL R24, R22, R27, P0 ;  /* 0x0000001b16187207 */ /* 0x000fe20000000000 */
[C-C-:B--2---:R-:W-:Y:S02]  /*0520*/  DSETP.NEU.AND P6, PT, R14.reuse, R16.reuse, PT ;  /* 0x000000100e00722a */ /* 0x144fe40003fcd000 */
[----:B------:R-:W-:Y:S01]  /*0530*/  DSETP.NEU.AND P0, PT, R14, R16, P5 ;  /* 0x000000100e00722a */ /* 0x000fe20002f0d000 */
[----:B------:R-:W-:-:S04]  /*0540*/  IMAD.WIDE.U32 R16, R25, 0x8, R10 ;  /* 0x0000000819107825 */ /* 0x000fc800078e000a */
[----:B------:R-:W-:Y:S02]  /*0550*/  IMAD.WIDE.U32 R14, R25, 0x8, R12 ;  /* 0x00000008190e7825 */ /* 0x000fe400078e000c */
[----:B------:R-:W2:Y:S04]  /*0560*/  LDG.E.64 R16, desc[UR10][R16.64] ;  /* 0x0000000a10107981 */ /* 0x000ea8000c1e1b00 */
[----:B------:R-:W2:Y:S01]  /*0570*/  LDG.E.64 R14, desc[UR10][R14.64] ;  /* 0x0000000a0e0e7981 */ /* 0x000ea2000c1e1b00 */
[----:B------:R-:W-:Y:S02]  /*0580*/  @!P5 SEL R2, RZ, 0x1, !P6 ;  /* 0x00000001ff02d807 */ /* 0x000fe40007000000 */
[----:B------:R-:W-:Y:S02]  /*0590*/  @!P1 SEL R24, R22, R27, !P4 ;  /* 0x0000001b16189207 */ /* 0x000fe40006000000 */
[----:B------:R-:W-:-:S02]  /*05a0*/  IADD3 R27, P4, PT, R21, UR4, RZ ;  /* 0x00000004151b7c10 */ /* 0x000fc4000ff9e0ff */
[----:B------:R-:W-:Y:S02]  /*05b0*/  SEL R2, R2, 0x1, !P0 ;  /* 0x0000000102027807 */ /* 0x000fe40004000000 */
        /* <DEDUP_REMOVED lines=34> */
[----:B------:R-:W-:Y:S01]  /*07e0*/  IADD3 R24, P5, PT, R25, UR4, RZ ;  /* 0x0000000419187c10 */ /* 0x000fe2000ffbe0ff */
[----:B------:R-:W-:Y:S01]  /*07f0*/  VIADD R25, R9, 0x600 ;  /* 0x0000060009197836 */ /* 0x000fe20000000000 */
[----:B------:R-:W-:-:S02]  /*0800*/  SEL R2, R2, 0x1, !P2 ;  /* 0x0000000102027807 */ /* 0x000fc40005000000 */
[----:B------:R-:W-:Y:S01]  /*0810*/  ISETP.LT.U32.AND P0, PT, R24, R23, PT ;  /* 0x000000171800720c */ /* 0x000fe20003f01070 */
[----:B------:R-:W-:Y:S01]  /*0820*/  IMAD.X R21, RZ, RZ, UR5, P5 ;  /* 0x00000005ff157e24 */ /* 0x000fe2000a8e06ff */
[----:B------:R-:W-:-:S04]  /*0830*/  LOP3.LUT P5, RZ, R2, 0xff, RZ, 0xc0, !PT ;  /* 0x000000ff02ff7812 */ /* 0x000fc800078ac0ff */
[----:B------:R-:W-:-:S04]  /*0840*/  ISETP.LT.AND.EX P0, PT, R21, R22, PT, P0 ;  /* 0x000000161500720c */ /* 0x000fc80003f01300 */
[CC--:B------:R-:W-:Y:S02]  /*0850*/  SEL R20, R24.reuse, R23.reuse, P0 ;  /* 0x0000001718147207 */ /* 0x0c0fe40000000000 */
[----:B------:R-:W-:Y:S02]  /*0860*/  @!P1 SEL R20, R24, R23, !P4 ;  /* 0x0000001718149207 */ /* 0x000fe40006000000 */
        /* <DEDUP_REMOVED lines=18> */
[CC--:B------:R-:W-:Y:S02]  /*0990*/  SEL R20, R22.reuse, R23.reuse, P1 ;  /* 0x0000001716147207 */ /* 0x0c0fe40000800000 */
[----:B------:R-:W-:Y:S02]  /*09a0*/  @!P2 SEL R20, R22, R23, !P3 ;  /* 0x000000171614a207 */ /* 0x000fe40005800000 */
[----:B------:R-:W-:-:S04]  /*09b0*/  IADD3 R24, P3, PT, R29, UR4, RZ ;  /* 0x000000041d187c10 */ /* 0x000fc8000ff7e0ff */
[----:B------:R-:W-:Y:S01]  /*09c0*/  ISETP.LT.U32.AND P2, PT, R24, R21, PT ;  /* 0x000000151800720c */ /* 0x000fe20003f41070 */
[----:B------:R-:W-:Y:S01]  /*09d0*/  IMAD.X R23, RZ, RZ, UR5, P3 ;  /* 0x00000005ff177e24 */ /* 0x000fe200098e06ff */
[C-C-:B--2---:R-:W-:Y:S02]  /*09e0*/  DSETP.NEU.AND P6, PT, R16.reuse, R14.reuse, PT ;  /* 0x0000000e1000722a */ /* 0x144fe40003fcd000 */
[----:B------:R-:W-:Y:S01]  /*09f0*/  DSETP.NEU.AND P1, PT, R16, R14, P4 ;  /* 0x0000000e1000722a */ /* 0x000fe2000272d000 */
[----:B------:R-:W-:-:S04]  /*0a00*/  IMAD.WIDE.U32 R16, R27, 0x8, R10 ;  /* 0x000000081b107825 */ /* 0x000fc800078e000a */
[----:B------:R-:W-:Y:S02]  /*0a10*/  IMAD.WIDE.U32 R14, R27, 0x8, R12 ;  /* 0x000000081b0e7825 */ /* 0x000fe400078e000c */
[----:B------:R-:W2:Y:S04]  /*0a20*/  LDG.E.64 R16, desc[UR10][R16.64] ;  /* 0x0000000a10107981 */ /* 0x000ea8000c1e1b00 */
[----:B------:R-:W2:Y:S01]  /*0a30*/  LDG.E.64 R14, desc[UR10][R14.64] ;  /* 0x0000000a0e0e7981 */ /* 0x000ea2000c1e1b00 */
[----:B------:R-:W-:Y:S01]  /*0a40*/  ISETP.LT.AND.EX P2, PT, R23, R20, PT, P2 ;  /* 0x000000141700720c */ /* 0x000fe20003f41320 */
[----:B------:R-:W-:Y:S01]  /*0a50*/  VIADD R19, R19, 0x8 ;  /* 0x0000000813137836 */ /* 0x000fe20000000000 */
[----:B------:R-:W-:Y:S01]  /*0a60*/  @!P4 SEL R2, RZ, 0x1, !P6 ;  /* 0x00000001ff02c807 */ /* 0x000fe20007000000 */
[----:B------:R-:W-:Y:S01]  /*0a70*/  VIADD R18, R18, 0x800 ;  /* 0x0000080012127836 */ /* 0x000fe20000000000 */
[CC--:B------:R-:W-:Y:S01]  /*0a80*/  SEL R22, R24.reuse, R21.reuse, P2 ;  /* 0x0000001518167207 */ /* 0x0c0fe20001000000 */
[----:B------:R-:W-:Y:S01]  /*0a90*/  VIADD R9, R9, 0x800 ;  /* 0x0000080009097836 */ /* 0x000fe20000000000 */
[----:B------:R-:W-:-:S02]  /*0aa0*/  @!P0 SEL R22, R24, R21, !P5 ;  /* 0x0000001518168207 */ /* 0x000fc40006800000 */
[CC--:B------:R-:W-:Y:S02]  /*0ab0*/  SEL R21, R23.reuse, R20.reuse, P2 ;  /* 0x0000001417157207 */ /* 0x0c0fe40001000000 */
[----:B------:R-:W-:Y:S02]  /*0ac0*/  @!P0 SEL R21, R23, R20, !P5 ;  /* 0x0000001417158207 */ /* 0x000fe40006800000 */
[----:B------:R-:W-:Y:S02]  /*0ad0*/  IADD3 R25, P0, PT, R25, UR4, RZ ;  /* 0x0000000419197c10 */ /* 0x000fe4000ff1e0ff */
[----:B------:R-:W-:-:S03]  /*0ae0*/  SEL R2, R2, 0x1, !P1 ;  /* 0x0000000102027807 */ /* 0x000fc60004800000 */
[----:B------:R-:W-:Y:S01]  /*0af0*/  IMAD.X R24, RZ, RZ, UR5, P0 ;  /* 0x00000005ff187e24 */ /* 0x000fe200080e06ff */
[----:B------:R-:W-:Y:S02]  /*0b00*/  ISETP.LT.U32.AND P0, PT, R25, R22, PT ;  /* 0x000000161900720c */ /* 0x000fe40003f01070 */
[----:B------:R-:W-:Y:S02]  /*0b10*/  LOP3.LUT P2, RZ, R2, 0xff, RZ, 0xc0, !PT ;  /* 0x000000ff02ff7812 */ /* 0x000fe4000784c0ff */
[----:B------:R-:W-:-:S04]  /*0b20*/  ISETP.LT.AND.EX P0, PT, R24, R21, PT, P0 ;  /* 0x000000151800720c */ /* 0x000fc80003f01300 */
[CC--:B------:R-:W-:Y:S02]  /*0b30*/  SEL R20, R25.reuse, R22.reuse, P0 ;  /* 0x0000001619147207 */ /* 0x0c0fe40000000000 */
[----:B------:R-:W-:Y:S02]  /*0b40*/  @!P1 SEL R20, R25, R22, !P4 ;  /* 0x0000001619149207 */ /* 0x000fe40006000000 */
[CC--:B------:R-:W-:Y:S02]  /*0b50*/  SEL R22, R24.reuse, R21.reuse, P0 ;  /* 0x0000001518167207 */ /* 0x0c0fe40000000000 */
[----:B------:R-:W-:Y:S02]  /*0b60*/  IADD3 R23, P0, PT, R27, UR4, RZ ;  /* 0x000000041b177c10 */ /* 0x000fe4000ff1e0ff */
[----:B------:R-:W-:-:S03]  /*0b70*/  @!P1 SEL R22, R24, R21, !P4 ;  /* 0x0000001518169207 */ /* 0x000fc60006000000 */
[----:B------:R-:W-:Y:S01]  /*0b80*/  IMAD.X R21, RZ, RZ, UR5, P0 ;  /* 0x00000005ff157e24 */ /* 0x000fe200080e06ff */
[----:B------:R-:W-:-:S04]  /*0b90*/  ISETP.LT.U32.AND P0, PT, R23, R20, PT ;  /* 0x000000141700720c */ /* 0x000fc80003f01070 */
[----:B------:R-:W-:-:S04]  /*0ba0*/  ISETP.LT.AND.EX P0, PT, R21, R22, PT, P0 ;  /* 0x000000161500720c */ /* 0x000fc80003f01300 */
[----:B------:R-:W-:Y:S02]  /*0bb0*/  SEL R26, R23, R20, P0 ;  /* 0x00000014171a7207 */ /* 0x000fe40000000000 */
[----:B------:R-:W-:Y:S02]  /*0bc0*/  SEL R27, R21, R22, P0 ;  /* 0x00000016151b7207 */ /* 0x000fe40000000000 */
[----:B------:R-:W-:Y:S01]  /*0bd0*/  ISETP.NE.AND P0, PT, R19, RZ, PT ;  /* 0x000000ff1300720c */ /* 0x000fe20003f05270 */
[C-C-:B--2---:R-:W-:Y:S02]  /*0be0*/  DSETP.NEU.AND P3, PT, R16.reuse, R14.reuse, P2 ;  /* 0x0000000e1000722a */ /* 0x144fe4000176d000 */
[----:B------:R-:W-:-:S06]  /*0bf0*/  DSETP.NEU.AND P1, PT, R16, R14, PT ;  /* 0x0000000e1000722a */ /* 0x000fcc0003f2d000 */
[----:B------:R-:W-:-:S04]  /*0c00*/  @!P2 SEL R2, RZ, 0x1, !P1 ;  /* 0x00000001ff02a807 */ /* 0x000fc80004800000 */
[----:B------:R-:W-:Y:S02]  /*0c10*/  SEL R2, R2, 0x1, !P3 ;  /* 0x0000000102027807 */ /* 0x000fe40005800000 */
[----:B------:R-:W-:Y:S02]  /*0c20*/  @!P3 SEL R26, R23, R20, !P2 ;  /* 0x00000014171ab207 */ /* 0x000fe40005000000 */
[----:B------:R-:W-:Y:S01]  /*0c30*/  @!P3 SEL R27, R21, R22, !P2 ;  /* 0x00000016151bb207 */ /* 0x000fe20005000000 */
[----:B------:R-:W-:Y:S06]  /*0c40*/  @P0 BRA `(.L_x_277) ;  /* 0xfffffff400b00947 */ /* 0x000fec000383ffff */
[----:B------:R-:W-:Y:S05]  /*0c50*/  BSYNC.RECONVERGENT B3 ;  /* 0x0000000000037941 */ /* 0x000fea0003800200 */
.L_x_276:
[----:B------:R-:W-:-:S07]  /*0c60*/  VIADD R21, R18, 0xfffffc00 ;  /* 0xfffffc0012157836 */ /* 0x000fce0000000000 */
.L_x_275:
[----:B------:R-:W-:Y:S05]  /*0c70*/  BSYNC.RECONVERGENT B2 ;  /* 0x0000000000027941 */ /* 0x000fea0003800200 */
.L_x_274:
[----:B------:R-:W-:-:S13]  /*0c80*/  ISETP.NE.AND P0, PT, R8, RZ, PT ;  /* 0x000000ff0800720c */ /* 0x000fda0003f05270 */
[----:B------:R-:W-:Y:S05]  /*0c90*/  @!P0 BRA `(.L_x_273) ;  /* 0x0000000800608947 */ /* 0x000fea0003800000 */
[----:B------:R-:W-:Y:S01]  /*0ca0*/  ISETP.GE.U32.AND P0, PT, R8, 0x4, PT ;  /* 0x000000040800780c */ /* 0x000fe20003f06070 */
[----:B------:R-:W-:Y:S01]  /*0cb0*/  BSSY.RECONVERGENT B2, `(.L_x_278) ;  /* 0x000004f000027945 */ /* 0x000fe20003800200 */
[----:B------:R-:W-:-:S11]  /*0cc0*/  LOP3.LUT P1, R6, R6, 0x3, RZ, 0xc0, !PT ;  /* 0x0000000306067812 */ /* 0x000fd6000782c0ff */
[----:B------:R-:W-:Y:S05]  /*0cd0*/  @!P0 BRA `(.L_x_279) ;  /* 0x0000000400308947 */ /* 0x000fea0003800000 */
[----:B------:R-:W0:Y:S01]  /*0ce0*/  LDC.64 R8, c[0x0][0x380] ;  /* 0x0000e000ff087b82 */ /* 0x000e220000000a00 */
[----:B------:R-:W-:-:S07]  /*0cf0*/  IMAD.IADD R20, R4, 0x1, R21 ;  /* 0x0000000104147824 */ /* 0x000fce00078e0215 */
[----:B------:R-:W1:Y:S01]  /*0d00*/  LDC.64 R10, c[0x0][0x388] ;  /* 0x0000e200ff0a7b82 */ /* 0x000e620000000a00 */
[----:B------:R-:W-:Y:S01]  /*0d10*/  LOP3.LUT P2, RZ, R2, 0xff, RZ, 0xc0, !PT ;  /* 0x000000ff02ff7812 */ /* 0x000fe2000784c0ff */
[----:B------:R-:W2:Y:S01]  /*0d20*/  LDCU.64 UR6, c[0x0][0x3a0] ;  /* 0x00007400ff0677ac */ /* 0x000ea20008000a00 */
[----:B0-----:R-:W-:-:S06]  /*0d30*/  IMAD.WIDE.U32 R18, R20, 0x8, R8 ;  /* 0x0000000814127825 */ /* 0x001fcc00078e0008 */
[----:B------:R-:W3:Y:S01]  /*0d40*/  LDG.E.64 R18, desc[UR10][R18.64] ;  /* 0x0000000a12127981 */ /* 0x000ee2000c1e1b00 */
[----:B-1----:R-:W-:-:S05]  /*0d50*/  IMAD.WIDE.U32 R24, R20, 0x8, R10 ;  /* 0x0000000814187825 */ /* 0x002fca00078e000a */
[----:B------:R0:W3:Y:S01]  /*0d60*/  LDG.E.64 R16, desc[UR10][R24.64] ;  /* 0x0000000a18107981 */ /* 0x0000e2000c1e1b00 */
[----:B------:R-:W-:-:S04]  /*0d70*/  VIADD R23, R20, 0x100 ;  /* 0x0000010014177836 */ /* 0x000fc80000000000 */
[----:B------:R-:W-:-:S04]  /*0d80*/  IMAD.WIDE.U32 R12, R23, 0x8, R8 ;  /* 0x00000008170c7825 */ /* 0x000fc800078e0008 */
[----:B------:R-:W-:Y:S02]  /*0d90*/  IMAD.WIDE.U32 R14, R23, 0x8, R10 ;  /* 0x00000008170e7825 */ /* 0x000fe400078e000a */
[----:B------:R-:W4:Y:S04]  /*0da0*/  LDG.E.64 R12, desc[UR10][R12.64] ;  /* 0x0000000a0c0c7981 */ /* 0x000f28000c1e1b00 */
[----:B------:R-:W4:Y:S01]  /*0db0*/  LDG.E.64 R14, desc[UR10][R14.64] ;  /* 0x0000000a0e0e7981 */ /* 0x000f22000c1e1b00 */
[C---:B------:R-:W-:Y:S02]  /*0dc0*/  VIADD R29, R20.reuse, 0x200 ;  /* 0x00000200141d7836 */ /* 0x040fe40000000000 */
[----:B0-----:R-:W-:Y:S01]  /*0dd0*/  VIADD R25, R20, 0x300 ;  /* 0x0000030014197836 */ /* 0x001fe20000000000 */
[----:B---3--:R-:W-:-:S02]  /*0de0*/  DSETP.NEU.AND P0, PT, R18, R16, PT ;  /* 0x000000101200722a */ /* 0x008fc40003f0d000 */
[----:B------:R-:W-:Y:S01]  /*0df0*/  DSETP.NEU.AND P5, PT, R18, R16, P2 ;  /* 0x000000101200722a */ /* 0x000fe200017ad000 */
[----:B------:R-:W-:-:S04]  /*0e00*/  IMAD.WIDE.U32 R16, R29, 0x8, R8 ;  /* 0x000000081d107825 */ /* 0x000fc800078e0008 */
[----:B------:R-:W-:Y:S02]  /*0e10*/  IMAD.WIDE.U32 R18, R29, 0x8, R10 ;  /* 0x000000081d127825 */ /* 0x000fe400078e000a */
[----:B------:R-:W3:Y:S04]  /*0e20*/  LDG.E.64 R16, desc[UR10][R16.64] ;  /* 0x0000000a10107981 */ /* 0x000ee8000c1e1b00 */
[----:B------:R-:W3:Y:S01]  /*0e30*/  LDG.E.64 R18, desc[UR10][R18.64] ;  /* 0x0000000a12127981 */ /* 0x000ee2000c1e1b00 */
[----:B------:R-:W-:-:S04]  /*0e40*/  IMAD.WIDE.U32 R8, R25, 0x8, R8 ;  /* 0x0000000819087825 */ /* 0x000fc800078e0008 */
[----:B------:R-:W-:Y:S02]  /*0e50*/  IMAD.WIDE.U32 R10, R25, 0x8, R10 ;  /* 0x00000008190a7825 */ /* 0x000fe400078e000a */
[----:B------:R-:W5:Y:S04]  /*0e60*/  LDG.E.64 R8, desc[UR10][R8.64] ;  /* 0x0000000a08087981 */ /* 0x000f68000c1e1b00 */
[----:B------:R-:W5:Y:S01]  /*0e70*/  LDG.E.64 R10, desc[UR10][R10.64] ;  /* 0x0000000a0a0a7981 */ /* 0x000f62000c1e1b00 */
[----:B------:R-:W-:-:S04]  /*0e80*/  @!P2 SEL R2, RZ, 0x1, !P0 ;  /* 0x00000001ff02a807 */ /* 0x000fc80004000000 */
[----:B------:R-:W-:-:S04]  /*0e90*/  SEL R22, R2, 0x1, !P5 ;  /* 0x0000000102167807 */ /* 0x000fc80006800000 */
[----:B------:R-:W-:Y:S01]  /*0ea0*/  LOP3.LUT P3, RZ, R22, 0xff, RZ, 0xc0, !PT ;  /* 0x000000ff16ff7812 */ /* 0x000fe2000786c0ff */
[----:B----4-:R-:W-:-:S12]  /*0eb0*/  DSETP.NEU.AND P6, PT, R12, R14, PT ;  /* 0x0000000e0c00722a */ /* 0x010fd80003fcd000 */
[----:B------:R-:W-:Y:S01]  /*0ec0*/  DSETP.NEU.AND P4, PT, R12, R14, P3 ;  /* 0x0000000e0c00722a */ /* 0x000fe20001f8d000 */
[----:B--2---:R-:W-:Y:S02]  /*0ed0*/  IADD3 R13, P0, PT, R20, UR6, RZ ;  /* 0x00000006140d7c10 */ /* 0x004fe4000ff1e0ff */
[----:B------:R-:W-:-:S03]  /*0ee0*/  @!P3 SEL R22, RZ, 0x1, !P6 ;  /* 0x00000001ff16b807 */ /* 0x000fc60007000000 */
[----:B------:R-:W-:Y:S01]  /*0ef0*/  IMAD.X R14, RZ, RZ, UR7, P0 ;  /* 0x00000007ff0e7e24 */ /* 0x000fe200080e06ff */
[CC--:B------:R-:W-:Y:S02]  /*0f00*/  ISETP.LT.U32.AND P0, PT, R13.reuse, R26.reuse, PT ;  /* 0x0000001a0d00720c */ /* 0x0c0fe40003f01070 */
[----:B------:R-:W-:Y:S02]  /*0f10*/  SEL R12, R22, 0x1, !P4 ;  /* 0x00000001160c7807 */ /* 0x000fe40006000000 */
[-C--:B------:R-:W-:Y:S02]  /*0f20*/  ISETP.LT.AND.EX P0, PT, R14, R27.reuse, PT, P0 ;  /* 0x0000001b0e00720c */ /* 0x080fe40003f01300 */
[----:B------:R-:W-:Y:S02]  /*0f30*/  LOP3.LUT P6, RZ, R12, 0xff, RZ, 0xc0, !PT ;  /* 0x000000ff0cff7812 */ /* 0x000fe400078cc0ff */
[----:B------:R-:W-:Y:S02]  /*0f40*/  SEL R2, R13, R26, P0 ;  /* 0x0000001a0d027207 */ /* 0x000fe40000000000 */
[----:B------:R-:W-:-:S02]  /*0f50*/  SEL R15, R14, R27, P0 ;  /* 0x0000001b0e0f7207 */ /* 0x000fc40000000000 */
[----:B------:R-:W-:Y:S02]  /*0f60*/  IADD3 R23, P0, PT, R23, UR6, RZ ;  /* 0x0000000617177c10 */ /* 0x000fe4000ff1e0ff */
[----:B------:R-:W-:Y:S02]  /*0f70*/  @!P5 SEL R2, R13, R26, !P2 ;  /* 0x0000001a0d02d207 */ /* 0x000fe40005000000 */
[----:B------:R-:W-:Y:S01]  /*0f80*/  @!P5 SEL R15, R14, R27, !P2 ;  /* 0x0000001b0e0fd207 */ /* 0x000fe20005000000 */
[----:B------:R-:W-:Y:S01]  /*0f90*/  IMAD.X R14, RZ, RZ, UR7, P0 ;  /* 0x00000007ff0e7e24 */ /* 0x000fe200080e06ff */
[----:B------:R-:W-:-:S04]  /*0fa0*/  ISETP.LT.U32.AND P0, PT, R23, R2, PT ;  /* 0x000000021700720c */ /* 0x000fc80003f01070 */
[----:B------:R-:W-:-:S04]  /*0fb0*/  ISETP.LT.AND.EX P0, PT, R14, R15, PT, P0 ;  /* 0x0000000f0e00720c */ /* 0x000fc80003f01300 */
[CC--:B------:R-:W-:Y:S02]  /*0fc0*/  SEL R13, R14.reuse, R15.reuse, P0 ;  /* 0x0000000f0e0d7207 */ /* 0x0c0fe40000000000 */
[----:B------:R-:W-:Y:S01]  /*0fd0*/  @!P4 SEL R13, R14, R15, !P3 ;  /* 0x0000000f0e0dc207 */ /* 0x000fe20005800000 */
[----:B------:R-:W-:Y:S01]  /*0fe0*/  VIADD R21, R21, 0x400 ;  /* 0x0000040015157836 */ /* 0x000fe20000000000 */
[C-C-:B---3--:R-:W-:Y:S02]  /*0ff0*/  DSETP.NEU.AND P2, PT, R16.reuse, R18.reuse, PT ;  /* 0x000000121000722a */ /* 0x148fe40003f4d000 */
[----:B------:R-:W-:-:S04]  /*1000*/  DSETP.NEU.AND P5, PT, R16, R18, P6 ;  /* 0x000000121000722a */ /* 0x000fc800037ad000 */
[----:B------:R-:W-:Y:S02]  /*1010*/  @!P6 SEL R12, RZ, 0x1, !P2 ;  /* 0x00000001ff0ce807 */ /* 0x000fe40005000000 */
[-C--:B------:R-:W-:Y:S02]  /*1020*/  SEL R18, R23, R2.reuse, P0 ;  /* 0x0000000217127207 */ /* 0x080fe40000000000 */
[----:B------:R-:W-:Y:S02]  /*1030*/  SEL R12, R12, 0x1, !P5 ;  /* 0x000000010c0c7807 */ /* 0x000fe40006800000 */
[----:B------:R-:W-:Y:S02]  /*1040*/  IADD3 R29, P0, PT, R29, UR6, RZ ;  /* 0x000000061d1d7c10 */ /* 0x000fe4000ff1e0ff */
[----:B------:R-:W-:Y:S02]  /*1050*/  @!P4 SEL R18, R23, R2, !P3 ;  /* 0x000000021712c207 */ /* 0x000fe40005800000 */
[----:B------:R-:W-:Y:S01]  /*1060*/  LOP3.LUT P2, RZ, R12, 0xff, RZ, 0xc0, !PT ;  /* 0x000000ff0cff7812 */ /* 0x000fe2000784c0ff */
[----:B------:R-:W-:Y:S01]  /*1070*/  IMAD.X R2, RZ, RZ, UR7, P0 ;  /* 0x00000007ff027e24 */ /* 0x000fe200080e06ff */
[----:B------:R-:W-:-:S04]  /*1080*/  ISETP.LT.U32.AND P0, PT, R29, R18, PT ;  /* 0x000000121d00720c */ /* 0x000fc80003f01070 */
[----:B------:R-:W-:-:S04]  /*1090*/  ISETP.LT.AND.EX P0, PT, R2, R13, PT, P0 ;  /* 0x0000000d0200720c */ /* 0x000fc80003f01300 */
[-C--:B------:R-:W-:Y:S02]  /*10a0*/  SEL R14, R29, R18.reuse, P0 ;  /* 0x000000121d0e7207 */ /* 0x080fe40000000000 */
[CC--:B------:R-:W-:Y:S01]  /*10b0*/  SEL R16, R2.reuse, R13.reuse, P0 ;  /* 0x0000000d02107207 */ /* 0x0c0fe20000000000 */
[C-C-:B-----5:R-:W-:Y:S01]  /*10c0*/  DSETP.NEU.AND P4, PT, R8.reuse, R10.reuse, P2 ;  /* 0x0000000a0800722a */ /* 0x160fe2000178d000 */
[----:B------:R-:W-:Y:S02]  /*10d0*/  IADD3 R25, P0, PT, R25, UR6, RZ ;  /* 0x0000000619197c10 */ /* 0x000fe4000ff1e0ff */
[----:B------:R-:W-:Y:S01]  /*10e0*/  @!P5 SEL R14, R29, R18, !P6 ;  /* 0x000000121d0ed207 */ /* 0x000fe20007000000 */
[----:B------:R-:W-:Y:S01]  /*10f0*/  DSETP.NEU.AND P3, PT, R8, R10, PT ;  /* 0x0000000a0800722a */ /* 0x000fe20003f6d000 */
[----:B------:R-:W-:Y:S01]  /*1100*/  @!P5 SEL R16, R2, R13, !P6 ;  /* 0x0000000d0210d207 */ /* 0x000fe20007000000 */
[----:B------:R-:W-:Y:S01]  /*1110*/  IMAD.X R13, RZ, RZ, UR7, P0 ;  /* 0x00000007ff0d7e24 */ /* 0x000fe200080e06ff */
[----:B------:R-:W-:-:S03]  /*1120*/  ISETP.LT.U32.AND P0, PT, R25, R14, PT ;  /* 0x0000000e1900720c */ /* 0x000fc60003f01070 */
[----:B------:R-:W-:Y:S02]  /*1130*/  @!P2 SEL R12, RZ, 0x1, !P3 ;  /* 0x00000001ff0ca807 */ /* 0x000fe40005800000 */
[----:B------:R-:W-:Y:S02]  /*1140*/  ISETP.LT.AND.EX P0, PT, R13, R16, PT, P0 ;  /* 0x000000100d00720c */ /* 0x000fe40003f01300 */
[----:B------:R-:W-:Y:S02]  /*1150*/  SEL R2, R12, 0x1, !P4 ;  /* 0x000000010c027807 */ /* 0x000fe40006000000 */
[----:B------:R-:W-:Y:S02]  /*1160*/  SEL R26, R25, R14, P0 ;  /* 0x0000000e191a7207 */ /* 0x000fe40000000000 */
[----:B------:R-:W-:Y:S02]  /*1170*/  SEL R27, R13, R16, P0 ;  /* 0x000000100d1b7207 */ /* 0x000fe40000000000 */
[----:B------:R-:W-:-:S02]  /*1180*/  @!P4 SEL R26, R25, R14, !P2 ;  /* 0x0000000e191ac207 */ /* 0x000fc40005000000 */
[----:B------:R-:W-:-:S07]  /*1190*/  @!P4 SEL R27, R13, R16, !P2 ;  /* 0x000000100d1bc207 */ /* 0x000fce0005000000 */
.L_x_279:
[----:B------:R-:W-:Y:S05]  /*11a0*/  BSYNC.RECONVERGENT B2 ;  /* 0x0000000000027941 */ /* 0x000fea0003800200 */
.L_x_278:
[----:B------:R-:W-:Y:S05]  /*11b0*/  @!P1 BRA `(.L_x_273) ;  /* 0x0000000400189947 */ /* 0x000fea0003800000 */
[----:B------:R-:W-:Y:S01]  /*11c0*/  ISETP.NE.AND P0, PT, R6, 0x1, PT ;  /* 0x000000010600780c */ /* 0x000fe20003f05270 */
[----:B------:R-:W-:Y:S01]  /*11d0*/  BSSY.RECONVERGENT B2, `(.L_x_280) ;  /* 0x000002c000027945 */ /* 0x000fe20003800200 */
[----:B------:R-:W-:-:S11]  /*11e0*/  LOP3.LUT P1, RZ, R7, 0x100, RZ, 0xc0, !PT ;  /* 0x0000010007ff7812 */ /* 0x000fd6000782c0ff */
[----:B------:R-:W-:Y:S05]  /*11f0*/  @!P0 BRA `(.L_x_281) ;  /* 0x0000000000a48947 */ /* 0x000fea0003800000 */
[----:B------:R-:W0:Y:S01]  /*1200*/  LDC.64 R12, c[0x0][0x380] ;  /* 0x0000e000ff0c7b82 */ /* 0x000e220000000a00 */
[----:B------:R-:W-:Y:S01]  /*1210*/  IMAD.IADD R15, R4, 0x1, R21 ;  /* 0x00000001040f7824 */ /* 0x000fe200078e0215 */
[----:B------:R-:W1:Y:S06]  /*1220*/  LDCU.64 UR6, c[0x0][0x3a0] ;  /* 0x00007400ff0677ac */ /* 0x000e6c0008000a00 */
[----:B------:R-:W2:Y:S01]  /*1230*/  LDC.64 R10, c[0x0][0x388] ;  /* 0x0000e200ff0a7b82 */ /* 0x000ea20000000a00 */
[----:B0-----:R-:W-:-:S06]  /*1240*/  IMAD.WIDE.U32 R6, R15, 0x8, R12 ;  /* 0x000000080f067825 */ /* 0x001fcc00078e000c */
[----:B------:R-:W3:Y:S01]  /*1250*/  LDG.E.64 R6, desc[UR10][R6.64] ;  /* 0x0000000a06067981 */ /* 0x000ee2000c1e1b00 */
[----:B--2---:R-:W-:-:S06]  /*1260*/  IMAD.WIDE.U32 R8, R15, 0x8, R10 ;  /* 0x000000080f087825 */ /* 0x004fcc00078e000a */
[----:B------:R-:W3:Y:S01]  /*1270*/  LDG.E.64 R8, desc[UR10][R8.64] ;  /* 0x0000000a08087981 */ /* 0x000ee2000c1e1b00 */
[----:B------:R-:W-:-:S04]  /*1280*/  VIADD R17, R15, 0x100 ;  /* 0x000001000f117836 */ /* 0x000fc80000000000 */
[----:B------:R-:W-:-:S04]  /*1290*/  IMAD.WIDE.U32 R12, R17, 0x8, R12 ;  /* 0x00000008110c7825 */ /* 0x000fc800078e000c */
[----:B------:R-:W-:Y:S02]  /*12a0*/  IMAD.WIDE.U32 R10, R17, 0x8, R10 ;  /* 0x00000008110a7825 */ /* 0x000fe400078e000a */
[----:B------:R-:W2:Y:S04]  /*12b0*/  LDG.E.64 R12, desc[UR10][R12.64] ;  /* 0x0000000a0c0c7981 */ /* 0x000ea8000c1e1b00 */
[----:B------:R-:W2:Y:S01]  /*12c0*/  LDG.E.64 R10, desc[UR10][R10.64] ;  /* 0x0000000a0a0a7981 */ /* 0x000ea2000c1e1b00 */
[----:B------:R-:W-:Y:S02]  /*12d0*/  LOP3.LUT P3, RZ, R2, 0xff, RZ, 0xc0, !PT ;  /* 0x000000ff02ff7812 */ /* 0x000fe4000786c0ff */
[----:B-1----:R-:W-:Y:S01]  /*12e0*/  IADD3 R15, P2, PT, R15, UR6, RZ ;  /* 0x000000060f0f7c10 */ /* 0x002fe2000ff5e0ff */
[----:B------:R-:W-:Y:S01]  /*12f0*/  VIADD R21, R21, 0x200 ;  /* 0x0000020015157836 */ /* 0x000fe20000000000 */
[----:B---3--:R-:W-:-:S09]  /*1300*/  DSETP.NEU.AND P0, PT, R6, R8, PT ;  /* 0x000000080600722a */ /* 0x008fd20003f0d000 */
        /* <DEDUP_REMOVED lines=12> */
[C-C-:B--2---:R-:W-:Y:S02]  /*13d0*/  DSETP.NEU.AND P4, PT, R12.reuse, R10.reuse, P2 ;  /* 0x0000000a0c00722a */ /* 0x144fe4000178d000 */
[----:B------:R-:W-:Y:S01]  /*13e0*/  DSETP.NEU.AND P3, PT, R12, R10, PT ;  /* 0x0000000a0c00722a */ /* 0x000fe20003f6d000 */
[----:B------:R-:W-:Y:S01]  /*13f0*/  IMAD.X R2, RZ, RZ, UR7, P0 ;  /* 0x00000007ff027e24 */ /* 0x000fe200080e06ff */
[----:B------:R-:W-:-:S04]  /*1400*/  ISETP.LT.U32.AND P0, PT, R17, R6, PT ;  /* 0x000000061100720c */ /* 0x000fc80003f01070 */
[----:B------:R-:W-:Y:S02]  /*1410*/  @!P2 SEL R8, RZ, 0x1, !P3 ;  /* 0x00000001ff08a807 */ /* 0x000fe40005800000 */
[-C--:B------:R-:W-:Y:S02]  /*1420*/  ISETP.LT.AND.EX P0, PT, R2, R7.reuse, PT, P0 ;  /* 0x000000070200720c */ /* 0x080fe40003f01300 */
[----:B------:R-:W-:Y:S02]  /*1430*/  SEL R8, R8, 0x1, !P4 ;  /* 0x0000000108087807 */ /* 0x000fe40006000000 */
[CC--:B------:R-:W-:Y:S02]  /*1440*/  SEL R27, R2.reuse, R7.reuse, P0 ;  /* 0x00000007021b7207 */ /* 0x0c0fe40000000000 */
[----:B------:R-:W-:Y:S02]  /*1450*/  SEL R26, R17, R6, P0 ;  /* 0x00000006111a7207 */ /* 0x000fe40000000000 */
[----:B------:R-:W-:-:S02]  /*1460*/  @!P4 SEL R27, R2, R7, !P2 ;  /* 0x00000007021bc207 */ /* 0x000fc40005000000 */
[----:B------:R-:W-:Y:S02]  /*1470*/  @!P4 SEL R26, R17, R6, !P2 ;  /* 0x00000006111ac207 */ /* 0x000fe40005000000 */
[----:B------:R-:W-:-:S07]  /*1480*/  PRMT R2, R8, 0x7610, R2 ;  /* 0x0000761008027816 */ /* 0x000fce0000000002 */
.L_x_281:
[----:B------:R-:W-:Y:S05]  /*1490*/  BSYNC.RECONVERGENT B2 ;  /* 0x0000000000027941 */ /* 0x000fea0003800200 */
.L_x_280:
[----:B------:R-:W-:Y:S05]  /*14a0*/  @P1 BRA `(.L_x_273) ;  /* 0x00000000005c1947 */ /* 0x000fea0003800000 */
        /* <DEDUP_REMOVED lines=8> */
[----:B------:R-:W-:Y:S02]  /*1530*/  LOP3.LUT P3, RZ, R2, 0xff, RZ, 0xc0, !PT ;  /* 0x000000ff02ff7812 */ /* 0x000fe4000786c0ff */
[----:B-1----:R-:W-:-:S05]  /*1540*/  IADD3 R11, P0, PT, R11, UR6, RZ ;  /* 0x000000060b0b7c10 */ /* 0x002fca000ff1e0ff */
[----:B------:R-:W-:Y:S01]  /*1550*/  IMAD.X R10, RZ, RZ, UR7, P0 ;  /* 0x00000007ff0a7e24 */ /* 0x000fe200080e06ff */
[----:B------:R-:W-:-:S04]  /*1560*/  ISETP.LT.U32.AND P0, PT, R11, R26, PT ;  /* 0x0000001a0b00720c */ /* 0x000fc80003f01070 */
[----:B------:R-:W-:-:S04]  /*1570*/  ISETP.LT.AND.EX P0, PT, R10, R27, PT, P0 ;  /* 0x0000001b0a00720c */ /* 0x000fc80003f01300 */
[----:B------:R-:W-:Y:S01]  /*1580*/  SEL R4, R11, R26, P0 ;  /* 0x0000001a0b047207 */ /* 0x000fe20000000000 */
[C-C-:B---3--:R-:W-:Y:S02]  /*1590*/  DSETP.NEU.AND P2, PT, R6.reuse, R8.reuse, P3 ;  /* 0x000000080600722a */ /* 0x148fe40001f4d000 */
        /* <DEDUP_REMOVED lines=8> */
.L_x_273:
[----:B------:R-:W-:Y:S05]  /*1620*/  BSYNC.RECONVERGENT B1 ;  /* 0x0000000000017941 */ /* 0x000fea0003800200 */
.L_x_272:
[----:B------:R-:W-:-:S13]  /*1630*/  ISETP.GE.U32.AND P0, PT, R3, 0x100, PT ;  /* 0x000001000300780c */ /* 0x000fda0003f06070 */
[----:B------:R-:W-:Y:S05]  /*1640*/  @!P0 BRA `(.L_x_282) ;  /* 0x0000000c00408947 */ /* 0x000fea0003800000 */
[----:B------:R-:W0:Y:S01]  /*1650*/  S2R R6, SR_LANEID ;  /* 0x0000000000067919 */ /* 0x000e220000000000 */
[----:B------:R-:W-:Y:S01]  /*1660*/  LOP3.LUT R3, R2, 0xff, RZ, 0xc0, !PT ;  /* 0x000000ff02037812 */ /* 0x000fe200078ec0ff */
[----:B------:R-:W-:Y:S01]  /*1670*/  BSSY.RECONVERGENT B1, `(.L_x_283) ;  /* 0x0000016000017945 */ /* 0x000fe20003800200 */
[----:B------:R1:W2:Y:S04]  /*1680*/  SHFL.DOWN PT, R7, R26, 0x1, 0x1f ;  /* 0x08201f001a077f89 */ /* 0x0002a800000e0000 */
[----:B------:R1:W3:Y:S04]  /*1690*/  SHFL.DOWN PT, R4, R27, 0x1, 0x1f ;  /* 0x08201f001b047f89 */ /* 0x0002e800000e0000 */
[----:B------:R-:W4:Y:S01]  /*16a0*/  SHFL.DOWN PT, R3, R3, 0x1, 0x1f ;  /* 0x08201f0003037f89 */ /* 0x000f2200000e0000 */
        /* <DEDUP_REMOVED lines=18> */
.L_x_284:
[----:B------:R-:W-:Y:S05]  /*17d0*/  BSYNC.RECONVERGENT B1 ;  /* 0x0000000000017941 */ /* 0x000fea0003800200 */
.L_x_283:
        /* <DEDUP_REMOVED lines=23> */
.L_x_286:
[----:B------:R-:W-:Y:S05]  /*1950*/  BSYNC.RECONVERGENT B1 ;  /* 0x0000000000017941 */ /* 0x000fea0003800200 */
.L_x_285:
        /* <DEDUP_REMOVED lines=20> */
.L_x_288:
[----:B------:R-:W-:Y:S05]  /*1aa0*/  BSYNC.RECONVERGENT B1 ;  /* 0x0000000000017941 */ /* 0x000fea0003800200 */
.L_x_287:
        /* <DEDUP_REMOVED lines=20> */
.L_x_290:
[----:B------:R-:W-:Y:S05]  /*1bf0*/  BSYNC.RECONVERGENT B1 ;  /* 0x0000000000017941 */ /* 0x000fea0003800200 */
.L_x_289:
        /* <DEDUP_REMOVED lines=20> */
.L_x_292:
[----:B------:R-:W-:Y:S05]  /*1d40*/  BSYNC.RECONVERGENT B1 ;  /* 0x0000000000017941 */ /* 0x000fea0003800200 */
.L_x_291:
[----:B------:R-:W-:Y:S04]  /*1d50*/  BSSY.RECONVERGENT B1, `(.L_x_293) ;  /* 0x000000a000017945 */ /* 0x000fe80003800200 */
[----:B------:R-:W-:Y:S05]  /*1d60*/  @P1 BRA `(.L_x_294) ;  /* 0x0000000000201947 */ /* 0x000fea0003800000 */
[----:B----4-:R-:W4:Y:S01]  /*1d70*/  S2R R7, SR_CgaCtaId ;  /* 0x0000000000077919 */ /* 0x010f220000008800 */
[----:B--2---:R-:W-:Y:S02]  /*1d80*/  MOV R4, 0x400 ;  /* 0x0000040000047802 */ /* 0x004fe40000000f00 */
[----:B0-----:R-:W-:-:S04]  /*1d90*/  SHF.R.U32.HI R3, RZ, 0x1, R5 ;  /* 0x00000001ff037819 */ /* 0x001fc80000011605 */
[----:B------:R-:W-:Y:S02]  /*1da0*/  LOP3.LUT R3, R3, 0x1f0, RZ, 0xc0, !PT ;  /* 0x000001f003037812 */ /* 0x000fe400078ec0ff */
[----:B----4-:R-:W-:-:S05]  /*1db0*/  LEA R4, R7, R4, 0x18 ;  /* 0x0000000407047211 */ /* 0x010fca00078ec0ff */
[----:B------:R-:W-:-:S05]  /*1dc0*/  IMAD.IADD R3, R3, 0x1, R4 ;  /* 0x0000000103037824 */ /* 0x000fca00078e0204 */
[----:B------:R0:W-:Y:S04]  /*1dd0*/  STS.64 [R3+0x10], R26 ;  /* 0x0000101a03007388 */ /* 0x0001e80000000a00 */
[----:B------:R0:W-:Y:S02]  /*1de0*/  STS.U8 [R3+0x8], R2 ;  /* 0x0000080203007388 */ /* 0x0001e40000000000 */
.L_x_294:
[----:B------:R-:W-:Y:S05]  /*1df0*/  BSYNC.RECONVERGENT B1 ;  /* 0x0000000000017941 */ /* 0x000fea0003800200 */
.L_x_293:
        /* <DEDUP_REMOVED lines=8> */
[----:B------:R-:W0:Y:S04]  /*1e80*/  LDS.64 R8, [UR4+0x20] ;  /* 0x00002004ff087984 */ /* 0x000e280008000a00 */
[----:B------:R-:W1:Y:S04]  /*1e90*/  LDS.U8 R14, [UR4+0x28] ;  /* 0x00002804ff0e7984 */ /* 0x000e680008000000 */
[----:B----4-:R-:W4:Y:S04]  /*1ea0*/  LDS.64 R6, [UR4+0x30] ;  /* 0x00003004ff067984 */ /* 0x010f280008000a00 */
[----:B------:R-:W4:Y:S04]  /*1eb0*/  LDS.U8 R15, [UR4+0x38] ;  /* 0x00003804ff0f7984 */ /* 0x000f280008000000 */
[----:B--2---:R-:W2:Y:S04]  /*1ec0*/  LDS.64 R4, [UR4+0x40] ;  /* 0x00004004ff047984 */ /* 0x004ea80008000a00 */
[----:B------:R-:W2:Y:S04]  /*1ed0*/  LDS.U8 R12, [UR4+0x48] ;  /* 0x00004804ff0c7984 */ /* 0x000ea80008000000 */
[----:B------:R-:W-:Y:S01]  /*1ee0*/  LDS.U8 R16, [UR4+0x58] ;  /* 0x00005804ff107984 */ /* 0x000fe20008000000 */
[----:B-----5:R-:W-:-:S04]  /*1ef0*/  ISETP.NE.AND P2, PT, R10, RZ, PT ;  /* 0x000000ff0a00720c */ /* 0x020fc80003f45270 */
[----:B------:R-:W-:Y:S02]  /*1f00*/  @P4 SEL R10, R2, 0x1, !P2 ;  /* 0x00000001020a4807 */ /* 0x000fe40005000000 */
[-C--:B0-----:R-:W-:Y:S01]  /*1f10*/  ISETP.LT.U32.AND P0, PT, R8, R26.reuse, PT ;  /* 0x0000001a0800720c */ /* 0x081fe20003f01070 */
[----:B------:R-:W0:Y:S01]  /*1f20*/  LDS.64 R2, [UR4+0x50] ;  /* 0x00005004ff027984 */ /* 0x000e220008000a00 */
[----:B------:R-:W-:Y:S02]  /*1f30*/  LOP3.LUT P3, RZ, R10, 0xff, RZ, 0xc0, !PT ;  /* 0x000000ff0aff7812 */ /* 0x000fe4000786c0ff */
[----:B------:R-:W-:Y:S02]  /*1f40*/  ISETP.LT.AND.EX P0, PT, R9, R27, PT, P0 ;  /* 0x0000001b0900720c */ /* 0x000fe40003f01300 */
[----:B-1----:R-:W-:Y:S02]  /*1f50*/  ISETP.NE.AND P5, PT, R14, RZ, PT ;  /* 0x000000ff0e00720c */ /* 0x002fe40003fa5270 */
[----:B---3--:R-:W-:-:S02]  /*1f60*/  @P2 SEL R26, R8, R26, P0 ;  /* 0x0000001a081a2207 */ /* 0x008fc40000000000 */
[C---:B------:R-:W-:Y:S02]  /*1f70*/  @P2 SEL R27, R9.reuse, R27, P0 ;  /* 0x0000001b091b2207 */ /* 0x040fe40000000000 */
[----:B------:R-:W-:Y:S02]  /*1f80*/  SEL R11, R8, R26, !P4 ;  /* 0x0000001a080b7207 */ /* 0x000fe40006000000 */
[----:B------:R-:W-:Y:S02]  /*1f90*/  SEL R13, R9, R27, !P4 ;  /* 0x0000001b090d7207 */ /* 0x000fe40006000000 */
[----:B----4-:R-:W-:Y:S01]  /*1fa0*/  ISETP.LT.U32.AND P0, PT, R6, R11, PT ;  /* 0x0000000b0600720c */ /* 0x010fe20003f01070 */
[----:B------:R-:W1:Y:S01]  /*1fb0*/  LDS.64 R8, [UR4+0x60] ;  /* 0x00006004ff087984 */ /* 0x000e620008000a00 */
[----:B------:R-:W-:Y:S02]  /*1fc0*/  @P3 SEL R14, R10, 0x1, !P5 ;  /* 0x000000010a0e3807 */ /* 0x000fe40006800000 */
[----:B------:R-:W-:Y:S01]  /*1fd0*/  ISETP.LT.AND.EX P0, PT, R7, R13, PT, P0 ;  /* 0x0000000d0700720c */ /* 0x000fe20003f01300 */
[----:B------:R-:W-:Y:S01]  /*1fe0*/  LDS.U8 R10, [UR4+0x78] ;  /* 0x00007804ff0a7984 */ /* 0x000fe20008000000 */
[----:B------:R-:W-:-:S02]  /*1ff0*/  LOP3.LUT P2, RZ, R14, 0xff, RZ, 0xc0, !PT ;  /* 0x000000ff0eff7812 */ /* 0x000fc4000784c0ff */
[C---:B------:R-:W-:Y:S02]  /*2000*/  @P5 SEL R11, R6.reuse, R11, P0 ;  /* 0x0000000b060b5207 */ /* 0x040fe40000000000 */
[----:B------:R-:W-:Y:S02]  /*2010*/  ISETP.NE.AND P4, PT, R15, RZ, PT ;  /* 0x000000ff0f00720c */ /* 0x000fe40003f85270 */
[C---:B------:R-:W-:Y:S02]  /*2020*/  @P5 SEL R13, R7.reuse, R13, P0 ;  /* 0x0000000d070d5207 */ /* 0x040fe40000000000 */
[----:B------:R-:W-:Y:S02]  /*2030*/  SEL R11, R6, R11, !P3 ;  /* 0x0000000b060b7207 */ /* 0x000fe40005800000 */
[----:B------:R-:W-:Y:S02]  /*2040*/  SEL R13, R7, R13, !P3 ;  /* 0x0000000d070d7207 */ /* 0x000fe40005800000 */
[----:B--2---:R-:W-:Y:S01]  /*2050*/  ISETP.LT.U32.AND P0, PT, R4, R11, PT ;  /* 0x0000000b0400720c */ /* 0x004fe20003f01070 */
[----:B------:R-:W-:Y:S01]  /*2060*/  LDS.64 R6, [UR4+0x70] ;  /* 0x00007004ff067984 */ /* 0x000fe20008000a00 */
[----:B------:R-:W-:-:S02]  /*2070*/  @P2 SEL R15, R14, 0x1, !P4 ;  /* 0x000000010e0f2807 */ /* 0x000fc40006000000 */
[----:B------:R-:W-:Y:S01]  /*2080*/  ISETP.LT.AND.EX P0, PT, R5, R13, PT, P0 ;  /* 0x0000000d0500720c */ /* 0x000fe20003f01300 */
[----:B------:R-:W2:Y:S01]  /*2090*/  LDS.U8 R14, [UR4+0x68] ;  /* 0x00006804ff0e7984 */ /* 0x000ea20008000000 */
[----:B------:R-:W-:Y:S02]  /*20a0*/  LOP3.LUT P5, RZ, R15, 0xff, RZ, 0xc0, !PT ;  /* 0x000000ff0fff7812 */ /* 0x000fe400078ac0ff */
[----:B------:R-:W-:Y:S02]  /*20b0*/  @P4 SEL R11, R4, R11, P0 ;  /* 0x0000000b040b4207 */ /* 0x000fe40000000000 */
[----:B------:R-:W-:Y:S02]  /*20c0*/  ISETP.NE.AND P3, PT, R12, RZ, PT ;  /* 0x000000ff0c00720c */ /* 0x000fe40003f65270 */
[----:B------:R-:W-:Y:S02]  /*20d0*/  @P4 SEL R13, R5, R13, P0 ;  /* 0x0000000d050d4207 */ /* 0x000fe40000000000 */
[----:B------:R-:W-:-:S02]  /*20e0*/  SEL R11, R4, R11, !P2 ;  /* 0x0000000b040b7207 */ /* 0x000fc40005000000 */
[----:B------:R-:W-:Y:S02]  /*20f0*/  SEL R13, R5, R13, !P2 ;  /* 0x0000000d050d7207 */ /* 0x000fe40005000000 */
[----:B0-----:R-:W-:Y:S01]  /*2100*/  ISETP.LT.U32.AND P0, PT, R2, R11, PT ;  /* 0x0000000b0200720c */ /* 0x001fe20003f01070 */
[----:B------:R-:W0:Y:S01]  /*2110*/  LDS.64 R4, [UR4+0x80] ;  /* 0x00008004ff047984 */ /* 0x000e220008000a00 */
[----:B------:R-:W-:Y:S02]  /*2120*/  @P5 SEL R12, R15, 0x1, !P3 ;  /* 0x000000010f0c5807 */ /* 0x000fe40005800000 */
[----:B------:R-:W-:Y:S02]  /*2130*/  ISETP.LT.AND.EX P0, PT, R3, R13, PT, P0 ;  /* 0x0000000d0300720c */ /* 0x000fe40003f01300 */
[----:B------:R-:W-:Y:S02]  /*2140*/  LOP3.LUT P4, RZ, R12, 0xff, RZ, 0xc0, !PT ;  /* 0x000000ff0cff7812 */ /* 0x000fe4000788c0ff */
[----:B------:R-:W-:-:S02]  /*2150*/  @P3 SEL R11, R2, R11, P0 ;  /* 0x0000000b020b3207 */ /* 0x000fc40000000000 */
[----:B------:R-:W-:Y:S02]  /*2160*/  ISETP.NE.AND P2, PT, R16, RZ, PT ;  /* 0x000000ff1000720c */ /* 0x000fe40003f45270 */
[C---:B------:R-:W-:Y:S02]  /*2170*/  @P3 SEL R13, R3.reuse, R13, P0 ;  /* 0x0000000d030d3207 */ /* 0x040fe40000000000 */
[----:B------:R-:W-:Y:S02]  /*2180*/  SEL R11, R2, R11, !P5 ;  /* 0x0000000b020b7207 */ /* 0x000fe40006800000 */
[----:B------:R-:W-:Y:S02]  /*2190*/  SEL R13, R3, R13, !P5 ;  /* 0x0000000d030d7207 */ /* 0x000fe40006800000 */
[----:B-1----:R-:W-:Y:S02]  /*21a0*/  ISETP.LT.U32.AND P0, PT, R8, R11, PT ;  /* 0x0000000b0800720c */ /* 0x002fe40003f01070 */
[----:B------:R-:W-:-:S02]  /*21b0*/  @P4 SEL R16, R12, 0x1, !P2 ;  /* 0x000000010c104807 */ /* 0x000fc40005000000 */
[C---:B------:R-:W-:Y:S02]  /*21c0*/  ISETP.LT.AND.EX P0, PT, R9.reuse, R13, PT, P0 ;  /* 0x0000000d0900720c */ /* 0x040fe40003f01300 */
[----:B------:R-:W-:Y:S02]  /*21d0*/  LOP3.LUT P5, RZ, R16, 0xff, RZ, 0xc0, !PT ;  /* 0x000000ff10ff7812 */ /* 0x000fe400078ac0ff */
[----:B------:R-:W-:Y:S02]  /*21e0*/  @P2 SEL R11, R8, R11, P0 ;  /* 0x0000000b080b2207 */ /* 0x000fe40000000000 */
[----:B--2---:R-:W-:Y:S02]  /*21f0*/  ISETP.NE.AND P3, PT, R14, RZ, PT ;  /* 0x000000ff0e00720c */ /* 0x004fe40003f65270 */
[----:B------:R-:W-:Y:S02]  /*2200*/  @P2 SEL R13, R9, R13, P0 ;  /* 0x0000000d090d2207 */ /* 0x000fe40000000000 */
[----:B------:R-:W-:-:S02]  /*2210*/  SEL R3, R8, R11, !P4 ;  /* 0x0000000b08037207 */ /* 0x000fc40006000000 */
[----:B------:R-:W-:Y:S02]  /*2220*/  SEL R9, R9, R13, !P4 ;  /* 0x0000000d09097207 */ /* 0x000fe40006000000 */
[----:B------:R-:W-:Y:S02]  /*2230*/  ISETP.LT.U32.AND P0, PT, R6, R3, PT ;  /* 0x000000030600720c */ /* 0x000fe40003f01070 */
[----:B------:R-:W-:Y:S02]  /*2240*/  @P5 SEL R14, R16, 0x1, !P3 ;  /* 0x00000001100e5807 */ /* 0x000fe40005800000 */
[----:B------:R-:W-:Y:S02]  /*2250*/  ISETP.LT.AND.EX P0, PT, R7, R9, PT, P0 ;  /* 0x000000090700720c */ /* 0x000fe40003f01300 */
[----:B------:R-:W-:Y:S02]  /*2260*/  ISETP.NE.AND P4, PT, R10, RZ, PT ;  /* 0x000000ff0a00720c */ /* 0x000fe40003f85270 */
[----:B------:R-:W-:-:S02]  /*2270*/  @P3 SEL R3, R6, R3, P0 ;  /* 0x0000000306033207 */ /* 0x000fc40000000000 */
[----:B------:R-:W-:Y:S02]  /*2280*/  LOP3.LUT P2, RZ, R14, 0xff, RZ, 0xc0, !PT ;  /* 0x000000ff0eff7812 */ /* 0x000fe4000784c0ff */
[C---:B------:R-:W-:Y:S02]  /*2290*/  @P3 SEL R9, R7.reuse, R9, P0 ;  /* 0x0000000907093207 */ /* 0x040fe40000000000 */
[----:B------:R-:W-:Y:S02]  /*22a0*/  SEL R3, R6, R3, !P5 ;  /* 0x0000000306037207 */ /* 0x000fe40006800000 */
[----:B------:R-:W-:Y:S02]  /*22b0*/  SEL R7, R7, R9, !P5 ;  /* 0x0000000907077207 */ /* 0x000fe40006800000 */
[----:B0-----:R-:W-:-:S04]  /*22c0*/  ISETP.LT.U32.AND P0, PT, R4, R3, PT ;  /* 0x000000030400720c */ /* 0x001fc80003f01070 */
        /* <DEDUP_REMOVED lines=8> */
.L_x_282:
[----:B------:R-:W0:Y:S01]  /*2350*/  S2R R13, SR_LANEID ;  /* 0x00000000000d7919 */ /* 0x000e220000000000 */
[----:B------:R-:W-:Y:S01]  /*2360*/  LOP3.LUT R4, R5, 0x3e0, RZ, 0xc0, !PT ;  /* 0x000003e005047812 */ /* 0x000fe200078ec0ff */
[----:B------:R-:W-:Y:S04]  /*2370*/  BSSY.RECONVERGENT B1, `(.L_x_296) ;  /* 0x0000022000017945 */ /* 0x000fe80003800200 */
[----:B------:R-:W-:Y:S01]  /*2380*/  VIADD R6, R4, 0x20 ;  /* 0x0000002004067836 */ /* 0x000fe20000000000 */
[----:B------:R-:W-:-:S04]  /*2390*/  LOP3.LUT R4, RZ, R4, RZ, 0x33, !PT ;  /* 0x00000004ff047212 */ /* 0x000fc800078e33ff */
[----:B------:R-:W-:Y:S01]  /*23a0*/  ISETP.GT.U32.AND P0, PT, R6, R3, PT ;  /* 0x000000030600720c */ /* 0x000fe20003f04070 */
        /* <DEDUP_REMOVED lines=26> */
[----:B------:R-:W-:Y:S02]  /*2550*/  @!P0 SEL R27, R8, R27, P4 ;  /* 0x0000001b081b8207 */ /* 0x000fe40002000000 */
[----:B------:R-:W-:Y:S02]  /*2560*/  @P0 PRMT R2, R6, 0x7610, R2 ;  /* 0x0000761006020816 */ /* 0x000fe40000000002 */
[----:B------:R-:W-:Y:S02]  /*2570*/  @P0 SEL R26, R11, R26, !P6 ;  /* 0x0000001a0b1a0207 */ /* 0x000fe40007000000 */
[----:B------:R-:W-:-:S07]  /*2580*/  @P0 SEL R27, R8, R27, !P6 ;  /* 0x0000001b081b0207 */ /* 0x000fce0007000000 */
.L_x_297:
[----:B------:R-:W-:Y:S05]  /*2590*/  BSYNC.RECONVERGENT B1 ;  /* 0x0000000000017941 */ /* 0x000fea0003800200 */
.L_x_296:
[----:B------:R-:W-:Y:S01]  /*25a0*/  ISETP.GT.AND P4, PT, R7, R4, PT ;  /* 0x000000040700720c */ /* 0x000fe20003f84270 */
[----:B---3--:R2:W3:Y:S01]  /*25b0*/  SHFL.DOWN PT, R9, R26, 0x2, R4 ;  /* 0x084000001a097989 */ /* 0x0084e200000e0004 */
[----:B------:R-:W-:Y:S01]  /*25c0*/  LOP3.LUT R7, R2, 0xff, RZ, 0xc0, !PT ;  /* 0x000000ff02077812 */ /* 0x000fe200078ec0ff */
        /* <DEDUP_REMOVED lines=8> */
[----:B---3--:R-:W-:Y:S02]  /*2650*/  @!P0 ISETP.LT.U32.AND P5, PT, R9, R26, PT ;  /* 0x0000001a0900820c */ /* 0x008fe40003fa1070 */
[----:B------:R-:W-:Y:S02]  /*2660*/  @P0 ISETP.NE.AND P6, PT, R6, RZ, PT ;  /* 0x000000ff0600020c */ /* 0x000fe40003fc5270 */
[----:B------:R-:W-:Y:S02]  /*2670*/  @!P0 PRMT R2, R10, 0x7610, R2 ;  /* 0x000076100a028816 */ /* 0x000fe40000000002 */
[----:B----4-:R-:W-:Y:S02]  /*2680*/  @!P0 ISETP.LT.AND.EX P5, PT, R8, R27, PT, P5 ;  /* 0x0000001b0800820c */ /* 0x010fe40003fa1350 */
[----:B------:R-:W-:Y:S02]  /*2690*/  @P0 SEL R6, R7, R2, !P6 ;  /* 0x0000000207060207 */ /* 0x000fe40007000000 */
[----:B-12---:R-:W-:-:S02]  /*26a0*/  @!P0 SEL R26, R9, R26, P5 ;  /* 0x0000001a091a8207 */ /* 0x006fc40002800000 */
[----:B------:R-:W-:Y:S02]  /*26b0*/  @!P0 SEL R27, R8, R27, P5 ;  /* 0x0000001b081b8207 */ /* 0x000fe40002800000 */
[----:B------:R-:W-:Y:S02]  /*26c0*/  @P0 PRMT R2, R6, 0x7610, R2 ;  /* 0x0000761006020816 */ /* 0x000fe40000000002 */
[----:B------:R-:W-:Y:S02]  /*26d0*/  @P0 SEL R26, R9, R26, !P6 ;  /* 0x0000001a091a0207 */ /* 0x000fe40007000000 */
[----:B------:R-:W-:-:S07]  /*26e0*/  @P0 SEL R27, R8, R27, !P6 ;  /* 0x0000001b081b0207 */ /* 0x000fce0007000000 */
.L_x_299:
[----:B------:R-:W-:Y:S05]  /*26f0*/  BSYNC.RECONVERGENT B1 ;  /* 0x0000000000017941 */ /* 0x000fea0003800200 */
.L_x_298:
[----:B0-----:R-:W-:Y:S01]  /*2700*/  LOP3.LUT R7, R2, 0xff, RZ, 0xc0, !PT ;  /* 0x000000ff02077812 */ /* 0x001fe200078ec0ff */
[----:B---3--:R0:W3:Y:S01]  /*2710*/  SHFL.DOWN PT, R9, R26, 0x4, R4 ;  /* 0x088000001a097989 */ /* 0x0080e200000e0004 */
[----:B------:R-:W-:Y:S03]  /*2720*/  BSSY.RECONVERGENT B1, `(.L_x_300) ;  /* 0x0000012000017945 */ /* 0x000fe60003800200 */
[----:B----4-:R0:W4:Y:S04]  /*2730*/  SHFL.DOWN PT, R8, R27, 0x4, R4 ;  /* 0x088000001b087989 */ /* 0x01012800000e0004 */
        /* <DEDUP_REMOVED lines=16> */
.L_x_301:
[----:B------:R-:W-:Y:S05]  /*2840*/  BSYNC.RECONVERGENT B1 ;  /* 0x0000000000017941 */ /* 0x000fea0003800200 */
.L_x_300:
        /* <DEDUP_REMOVED lines=20> */
.L_x_303:
[----:B------:R-:W-:Y:S05]  /*2990*/  BSYNC.RECONVERGENT B1 ;  /* 0x0000000000017941 */ /* 0x000fea0003800200 */
.L_x_302:
[----:B0-----:R-:W-:Y:S01]  /*29a0*/  LOP3.LUT R7, R2, 0xff, RZ, 0xc0, !PT ;  /* 0x000000ff02077812 */ /* 0x001fe200078ec0ff */
[----:B---3--:R0:W3:Y:S01]  /*29b0*/  SHFL.DOWN PT, R9, R26, 0x10, R4 ;  /* 0x0a0000001a097989 */ /* 0x0080e200000e0004 */
[----:B------:R-:W-:Y:S03]  /*29c0*/  BSSY.RECONVERGENT B1, `(.L_x_304) ;  /* 0x0000012000017945 */ /* 0x000fe60003800200 */
[----:B------:R0:W0:Y:S04]  /*29d0*/  SHFL.DOWN PT, R6, R27, 0x10, R4 ;  /* 0x0a0000001b067989 */ /* 0x00002800000e0004 */
[----:B------:R0:W0:Y:S01]  /*29e0*/  SHFL.DOWN PT, R7, R7, 0x10, R4 ;  /* 0x0a00000007077989 */ /* 0x00002200000e0004 */
[----:B------:R-:W-:Y:S05]  /*29f0*/  @P4 BRA `(.L_x_305) ;  /* 0x0000000000384947 */ /* 0x000fea0003800000 */
[----:B0-----:R-:W-:Y:S01]  /*2a00*/  LOP3.LUT P0, RZ, R7, 0xff, RZ, 0xc0, !PT ;  /* 0x000000ff07ff7812 */ /* 0x001fe2000780c0ff */
[----:B----4-:R-:W-:Y:S01]  /*2a10*/  IMAD.MOV.U32 R8, RZ, RZ, 0x1 ;  /* 0x00000001ff087424 */ /* 0x010fe200078e00ff */
[----:B-12---:R-:W-:-:S04]  /*2a20*/  LOP3.LUT P2, R4, R2, 0xff, RZ, 0xc0, !PT ;  /* 0x000000ff02047812 */ /* 0x006fc8000784c0ff */
[----:B------:R-:W-:-:S13]  /*2a30*/  PLOP3.LUT P0, PT, P2, P0, PT, 0x2f, 0xf2 ;  /* 0x0000000000f2781c */ /* 0x000fda0001700577 */
[----:B---3--:R-:W-:Y:S02]  /*2a40*/  @!P0 ISETP.LT.U32.AND P2, PT, R9, R26, PT ;  /* 0x0000001a0900820c */ /* 0x008fe40003f41070 */
        /* <DEDUP_REMOVED lines=9> */
.L_x_305:
[----:B------:R-:W-:Y:S05]  /*2ae0*/  BSYNC.RECONVERGENT B1 ;  /* 0x0000000000017941 */ /* 0x000fea0003800200 */
.L_x_304:
[----:B------:R-:W-:Y:S04]  /*2af0*/  BSSY.RECONVERGENT B1, `(.L_x_306) ;  /* 0x000000a000017945 */ /* 0x000fe80003800200 */
[----:B------:R-:W-:Y:S05]  /*2b00*/  @P1 BRA `(.L_x_307) ;  /* 0x0000000000201947 */ /* 0x000fea0003800000 */
[----:B0-----:R-:W0:Y:S01]  /*2b10*/  S2R R7, SR_CgaCtaId ;  /* 0x0000000000077919 */ /* 0x001e220000008800 */
[----:B------:R-:W-:Y:S02]  /*2b20*/  MOV R6, 0x400 ;  /* 0x0000040000067802 */ /* 0x000fe40000000f00 */
[----:B-12---:R-:W-:-:S04]  /*2b30*/  SHF.R.U32.HI R4, RZ, 0x1, R5 ;  /* 0x00000001ff047819 */ /* 0x006fc80000011605 */
[----:B------:R-:W-:Y:S02]  /*2b40*/  LOP3.LUT R4, R4, 0x1f0, RZ, 0xc0, !PT ;  /* 0x000001f004047812 */ /* 0x000fe400078ec0ff */
[----:B0-----:R-:W-:-:S05]  /*2b50*/  LEA R7, R7, R6, 0x18 ;  /* 0x0000000607077211 */ /* 0x001fca00078ec0ff */
[----:B------:R-:W-:-:S05]  /*2b60*/  IMAD.IADD R7, R4, 0x1, R7 ;  /* 0x0000000104077824 */ /* 0x000fca00078e0207 */
[----:B------:R0:W-:Y:S04]  /*2b70*/  STS.64 [R7+0x10], R26 ;  /* 0x0000101a07007388 */ /* 0x0001e80000000a00 */
[----:B------:R0:W-:Y:S02]  /*2b80*/  STS.U8 [R7+0x8], R2 ;  /* 0x0000080207007388 */ /* 0x0001e40000000000 */
.L_x_307:
[----:B------:R-:W-:Y:S05]  /*2b90*/  BSYNC.RECONVERGENT B1 ;  /* 0x0000000000017941 */ /* 0x000fea0003800200 */
.L_x_306:
[----:B------:R-:W-:Y:S01]  /*2ba0*/  BAR.SYNC.DEFER_BLOCKING 0x0 ;  /* 0x0000000000007b1d */ /* 0x000fe20000010000 */
[----:B------:R-:W-:-:S13]  /*2bb0*/  ISETP.NE.AND P1, PT, R5, RZ, PT ;  /* 0x000000ff0500720c */ /* 0x000fda0003f25270 */
[----:B------:R-:W-:Y:S05]  /*2bc0*/  @P1 BRA `(.L_x_295) ;  /* 0x0000003000801947 */ /* 0x000fea0003800000 */
[C---:B------:R-:W-:Y:S02]  /*2bd0*/  ISETP.GE.U32.AND P0, PT, R3.reuse, 0x21, PT ;  /* 0x000000210300780c */ /* 0x040fe40003f06070 */
[C---:B------:R-:W-:Y:S02]  /*2be0*/  ISETP.GE.U32.AND P2, PT, R3.reuse, 0x41, PT ;  /* 0x000000410300780c */ /* 0x040fe40003f46070 */
[C---:B------:R-:W-:Y:S02]  /*2bf0*/  ISETP.GE.U32.AND P3, PT, R3.reuse, 0x61, PT ;  /* 0x000000610300780c */ /* 0x040fe40003f66070 */
[----:B------:R-:W-:-:S07]  /*2c00*/  ISETP.GE.U32.AND P4, PT, R3, 0x81, PT ;  /* 0x000000810300780c */ /* 0x000fce0003f86070 */
[----:B------:R-:W-:Y:S06]  /*2c10*/  @!P0 BRA `(.L_x_308) ;  /* 0x00000000003c8947 */ /* 0x000fec0003800000 */
[----:B------:R-:W5:Y:S01]  /*2c20*/  S2UR UR5, SR_CgaCtaId ;  /* 0x00000000000579c3 */ /* 0x000f620000008800 */
[----:B------:R-:W-:Y:S01]  /*2c30*/  UMOV UR4, 0x400 ;  /* 0x0000040000047882 */ /* 0x000fe20000000000 */
[----:B------:R-:W-:Y:S01]  /*2c40*/  LOP3.LUT P5, RZ, R2, 0xff, RZ, 0xc0, !PT ;  /* 0x000000ff02ff7812 */ /* 0x000fe200078ac0ff */
[----:B-----5:R-:W-:-:S09]  /*2c50*/  ULEA UR4, UR5, UR4, 0x18 ;  /* 0x0000000405047291 */ /* 0x020fd2000f8ec0ff */
[----:B0-----:R-:W0:Y:S04]  /*2c60*/  LDS.U8 R6, [UR4+0x18] ;  /* 0x00001804ff067984 */ /* 0x001e280008000000 */
[----:B-12---:R-:W1:Y:S01]  /*2c70*/  LDS.64 R4, [UR4+0x20] ;  /* 0x00002004ff047984 */ /* 0x006e620008000a00 */
[----:B0-----:R-:W-:Y:S02]  /*2c80*/  ISETP.NE.AND P6, PT, R6, RZ, PT ;  /* 0x000000ff0600720c */ /* 0x001fe40003fc5270 */
[----:B-1----:R-:W-:Y:S02]  /*2c90*/  ISETP.LT.U32.AND P0, PT, R4, R26, PT ;  /* 0x0000001a0400720c */ /* 0x002fe40003f01070 */
[----:B------:R-:W-:Y:S02]  /*2ca0*/  @P5 SEL R6, R2, 0x1, !P6 ;  /* 0x0000000102065807 */ /* 0x000fe40007000000 */
[----:B------:R-:W-:-:S02]  /*2cb0*/  ISETP.LT.AND.EX P0, PT, R5, R27, PT, P0 ;  /* 0x0000001b0500720c */ /* 0x000fc40003f01300 */
[----:B------:R-:W-:-:S05]  /*2cc0*/  PRMT R2, R6, 0x7610, R2 ;  /* 0x0000761006027816 */ /* 0x000fca0000000002 */
[C---:B------:R-:W-:Y:S02]  /*2cd0*/  @P6 SEL R26, R4.reuse, R26, P0 ;  /* 0x0000001a041a6207 */ /* 0x040fe40000000000 */
[C---:B------:R-:W-:Y:S02]  /*2ce0*/  @P6 SEL R27, R5.reuse, R27, P0 ;  /* 0x0000001b051b6207 */ /* 0x040fe40000000000 */
[----:B------:R-:W-:Y:S02]  /*2cf0*/  SEL R26, R4, R26, !P5 ;  /* 0x0000001a041a7207 */ /* 0x000fe40006800000 */
[----:B------:R-:W-:-:S07]  /*2d00*/  SEL R27, R5, R27, !P5 ;  /* 0x0000001b051b7207 */ /* 0x000fce0006800000 */
.L_x_308:
[----:B------:R-:W-:Y:S01]  /*2d10*/  ISETP.GE.U32.AND P5, PT, R3, 0xa1, PT ;  /* 0x000000a10300780c */ /* 0x000fe20003fa6070 */
[----:B------:R-:W-:-:S12]  /*2d20*/  @!P2 BRA `(.L_x_309) ;  /* 0x00000000003ca947 */ /* 0x000fd80003800000 */
        /* <DEDUP_REMOVED lines=15> */
.L_x_309:
        /* <DEDUP_REMOVED lines=17> */
.L_x_310:
[----:B------:R-:W-:Y:S01]  /*2f30*/  ISETP.GE.U32.AND P3, PT, R3, 0xe1, PT ;  /* 0x000000e10300780c */ /* 0x000fe20003f66070 */
        /* <DEDUP_REMOVED lines=16> */
.L_x_311:
        /* <DEDUP_REMOVED lines=16> */
.L_x_312:
        /* <DEDUP_REMOVED lines=16> */
.L_x_313:
        /* <DEDUP_REMOVED lines=17> */
.L_x_271:
        /* <DEDUP_REMOVED lines=19> */
[----:B------:R-:W-:Y:S01]  /*3480*/  VIADD R2, R5, 0x200 ;  /* 0x0000020005027836 */ /* 0x000fe20000000000 */
[----:B------:R-:W-:Y:S01]  /*3490*/  ISETP.GE.U32.AND P4, PT, R3, UR5, PT ;  /* 0x0000000503007c0c */ /* 0x000fe2000bf86070 */
[----:B---3--:R-:W-:Y:S01]  /*34a0*/  DSETP.NEU.AND P0, PT, R6, R18, PT ;  /* 0x000000120600722a */ /* 0x008fe20003f0d000 */
[----:B--2---:R-:W-:Y:S01]  /*34b0*/  IADD3 R7, P1, PT, R4, UR6, RZ ;  /* 0x0000000604077c10 */ /* 0x004fe2000ff3e0ff */
[----:B------:R-:W-:-:S02]  /*34c0*/  VIADD R4, R5, 0x100 ;  /* 0x0000010005047836 */ /* 0x000fc40000000000 */
[----:B------:R-:W-:Y:S01]  /*34d0*/  IMAD.U32 R6, RZ, RZ, UR7 ;  /* 0x00000007ff067e24 */ /* 0x000fe2000f8e00ff */
[----:B------:R-:W-:Y:S02]  /*34e0*/  IADD3 R19, P2, PT, R2, R7, RZ ;  /* 0x0000000702137210 */ /* 0x000fe40007f5e0ff */
[----:B------:R-:W-:Y:S01]  /*34f0*/  SEL R4, R4, R5, !P0 ;  /* 0x0000000504047207 */ /* 0x000fe20004000000 */
[----:B------:R-:W-:Y:S01]  /*3500*/  IMAD.X R2, RZ, RZ, R6, P1 ;  /* 0x000000ffff027224 */ /* 0x000fe200008e0606 */
[----:B----4-:R-:W-:Y:S02]  /*3510*/  DSETP.NEU.AND P3, PT, R8, R12, PT ;  /* 0x0000000c0800722a */ /* 0x010fe40003f6d000 */
[----:B0-----:R-:W-:Y:S01]  /*3520*/  IADD3 R26, P1, PT, R4, R7, RZ ;  /* 0x00000007041a7210 */ /* 0x001fe20007f3e0ff */
[----:B------:R-:W-:Y:S01]  /*3530*/  IMAD.X R4, RZ, RZ, R2, P2 ;  /* 0x000000ffff047224 */ /* 0x000fe200010e0602 */
[----:B-----5:R-:W-:-:S03]  /*3540*/  DSETP.EQ.AND P0, PT, R14, R16, !P0 ;  /* 0x000000100e00722a */ /* 0x020fc60004702000 */
[----:B------:R-:W-:Y:S01]  /*3550*/  IMAD.X R27, RZ, RZ, R2, P1 ;  /* 0x000000ffff1b7224 */ /* 0x000fe200008e0602 */
[----:B------:R-:W-:-:S04]  /*3560*/  ISETP.LT.U32.AND P1, PT, R19, R26, PT ;  /* 0x0000001a1300720c */ /* 0x000fc80003f21070 */
[----:B------:R-:W-:Y:S01]  /*3570*/  ISETP.LT.AND.EX P1, PT, R4, R27, PT, P1 ;  /* 0x0000001b0400720c */ /* 0x000fe20003f21310 */
[----:B------:R-:W-:-:S03]  /*3580*/  DSETP.NEU.AND P2, PT, R20, R22, PT ;  /* 0x000000161400722a */ /* 0x000fc60003f4d000 */
[C---:B------:R-:W-:Y:S02]  /*3590*/  @P3 SEL R26, R19.reuse, R26, P1 ;  /* 0x0000001a131a3207 */ /* 0x040fe40000800000 */
        /* <DEDUP_REMOVED lines=14> */
[----:B------:R-:W-:Y:S06]  /*3680*/  @!P4 BRA `(.L_x_314) ;  /* 0x000000180094c947 */ /* 0x000fec0003800000 */
[----:B------:R-:W-:Y:S01]  /*3690*/  IMAD.SHL.U32 R20, R0, 0x400, RZ ;  /* 0x0000040000147824 */ /* 0x000fe200078e00ff */
[----:B------:R-:W-:Y:S01]  /*36a0*/  LOP3.LUT R4, RZ, R5, RZ, 0x33, !PT ;  /* 0x00000005ff047212 */ /* 0x000fe200078e33ff */
[C---:B------:R-:W-:Y:S01]  /*36b0*/  VIADD R3, R11.reuse, 0xfffffc00 ;  /* 0xfffffc000b037836 */ /* 0x040fe20000000000 */
[----:B------:R-:W0:Y:S01]  /*36c0*/  LDCU.64 UR8, c[0x0][0x3a0] ;  /* 0x00007400ff0877ac */ /* 0x000e220008000a00 */
[C---:B------:R-:W-:Y:S01]  /*36d0*/  VIADD R8, R20.reuse, UR5 ;  /* 0x0000000514087c36 */ /* 0x040fe20008000000 */
[----:B------:R-:W-:Y:S02]  /*36e0*/  IADD3 R7, PT, PT, R11, -UR5, R4 ;  /* 0x800000050b077c10 */ /* 0x000fe4000fffe004 */
[----:B------:R-:W-:Y:S01]  /*36f0*/  IADD3 R21, PT, PT, R20, UR5, R5 ;  /* 0x0000000514157c10 */ /* 0x000fe2000fffe005 */
[----:B------:R-:W-:Y:S01]  /*3700*/  UMOV UR4, URZ ;  /* 0x000000ff00047c82 */ /* 0x000fe20008000000 */
[----:B------:R-:W-:Y:S01]  /*3710*/  ISETP.GT.U32.AND P0, PT, R8, R3, PT ;  /* 0x000000030800720c */ /* 0x000fe20003f04070 */
[----:B------:R-:W-:-:S02]  /*3720*/  IMAD.IADD R4, R7, 0x1, -R20 ;  /* 0x0000000107047824 */ /* 0x000fc400078e0a14 */
[----:B------:R-:W-:-:S10]  /*3730*/  VIADD R21, R21, 0x400 ;  /* 0x0000040015157836 */ /* 0x000fd40000000000 */
[----:B0-----:R-:W-:Y:S05]  /*3740*/  @P0 BRA `(.L_x_315) ;  /* 0x0000000400440947 */ /* 0x001fea0003800000 */
.L_x_319:
[----:B------:R-:W0:Y:S01]  /*3750*/  LDC.64 R14, c[0x0][0x380] ;  /* 0x0000e000ff0e7b82 */ /* 0x000e220000000a00 */
[----:B------:R-:W-:-:S07]  /*3760*/  IMAD.IADD R6, R5, 0x1, R8 ;  /* 0x0000000105067824 */ /* 0x000fce00078e0208 */
[----:B------:R-:W1:Y:S01]  /*3770*/  LDC.64 R22, c[0x0][0x388] ;  /* 0x0000e200ff167b82 */ /* 0x000e620000000a00 */
[----:B0-----:R-:W-:-:S05]  /*3780*/  IMAD.WIDE.U32 R14, R6, 0x8, R14 ;  /* 0x00000008060e7825 */ /* 0x001fca00078e000e */
[----:B------:R0:W5:Y:S01]  /*3790*/  LDG.E.64 R28, desc[UR10][R14.64] ;  /* 0x0000000a0e1c7981 */ /* 0x000162000c1e1b00 */
[----:B-1----:R-:W-:-:S03]  /*37a0*/  IMAD.WIDE.U32 R22, R6, 0x8, R22 ;  /* 0x0000000806167825 */ /* 0x002fc600078e0016 */
        /* <DEDUP_REMOVED lines=8> */
[----:B------:R-:W-:-:S02]  /*3830*/  UMOV UR6, UR8 ;  /* 0x0000000800067c82 */ /* 0x000fc40008000000 */
[----:B------:R-:W-:Y:S01]  /*3840*/  IADD3 R7, P0, PT, R6, UR6, RZ ;  /* 0x0000000606077c10 */ /* 0x000fe2000ff1e0ff */
[----:B------:R-:W-:Y:S01]  /*3850*/  IMAD.U32 R6, RZ, RZ, UR9 ;  /* 0x00000009ff067e24 */ /* 0x000fe2000f8e00ff */
[----:B------:R-:W-:Y:S03]  /*3860*/  BSSY.RECONVERGENT B1, `(.L_x_316) ;  /* 0x000000f000017945 */ /* 0x000fe60003800200 */
[----:B------:R-:W-:-:S05]  /*3870*/  IMAD.X R9, RZ, RZ, R6, P0 ;  /* 0x000000ffff097224 */ /* 0x000fca00000e0606 */
[----:B0-----:R-:W-:Y:S05]  /*3880*/  @!P1 BRA `(.L_x_317) ;  /* 0x0000000000209947 */ /* 0x001fea0003800000 */
        /* <DEDUP_REMOVED lines=8> */
.L_x_317:
[----:B-----5:R-:W-:Y:S01]  /*3910*/  DSETP.NEU.AND P0, PT, R28, R24, PT ;  /* 0x000000181c00722a */ /* 0x020fe20003f0d000 */
[----:B------:R-:W-:Y:S02]  /*3920*/  IMAD.MOV.U32 R26, RZ, RZ, R7 ;  /* 0x000000ffff1a7224 */ /* 0x000fe400078e0007 */
[----:B------:R-:W-:-:S03]  /*3930*/  IMAD.MOV.U32 R27, RZ, RZ, R9 ;  /* 0x000000ffff1b7224 */ /* 0x000fc600078e0009 */
[----:B------:R-:W-:-:S08]  /*3940*/  SEL R2, RZ, 0x1, !P0 ;  /* 0x00000001ff027807 */ /* 0x000fd00004000000 */
.L_x_318:
[----:B------:R-:W-:Y:S05]  /*3950*/  BSYNC.RECONVERGENT B1 ;  /* 0x0000000000017941 */ /* 0x000fea0003800200 */
.L_x_316:
[----:B------:R-:W-:Y:S01]  /*3960*/  DSETP.NEU.AND P3, PT, R10, R16, PT ;  /* 0x000000100a00722a */ /* 0x000fe20003f6d000 */
[C---:B------:R-:W-:Y:S01]  /*3970*/  LOP3.LUT P2, RZ, R2.reuse, 0xff, RZ, 0xc0, !PT ;  /* 0x000000ff02ff7812 */ /* 0x040fe2000784c0ff */
[----:B------:R-:W-:Y:S01]  /*3980*/  IMAD.MOV.U32 R11, RZ, RZ, R26 ;  /* 0x000000ffff0b7224 */ /* 0x000fe200078e001a */
[C---:B------:R-:W-:Y:S01]  /*3990*/  IADD3 R26, P1, PT, R7.reuse, 0x100, RZ ;  /* 0x00000100071a7810 */ /* 0x040fe20007f3e0ff */
[----:B------:R-:W-:Y:S02]  /*39a0*/  IMAD.MOV.U32 R10, RZ, RZ, R27 ;  /* 0x000000ffff0a7224 */ /* 0x000fe400078e001b */
[----:B------:R-:W-:Y:S02]  /*39b0*/  SEL R2, R2, 0x1, !P3 ;  /* 0x0000000102027807 */ /* 0x000fe40005800000 */
[----:B------:R-:W-:Y:S01]  /*39c0*/  IMAD.X R27, RZ, RZ, R9, P1 ;  /* 0x000000ffff1b7224 */ /* 0x000fe200008e0609 */
[----:B------:R-:W-:Y:S01]  /*39d0*/  ISETP.LT.U32.AND P0, PT, R26, R11, PT ;  /* 0x0000000b1a00720c */ /* 0x000fe20003f01070 */
[----:B------:R-:W-:Y:S01]  /*39e0*/  DSETP.NEU.AND P1, PT, R12, R18, PT ;  /* 0x000000120c00722a */ /* 0x000fe20003f2d000 */
[----:B------:R-:W-:-:S02]  /*39f0*/  IADD3 R13, P4, PT, R7, 0x200, RZ ;  /* 0x00000200070d7810 */ /* 0x000fc40007f9e0ff */
[CC--:B------:R-:W-:Y:S02]  /*3a00*/  ISETP.LT.AND.EX P0, PT, R27.reuse, R10.reuse, PT, P0 ;  /* 0x0000000a1b00720c */ /* 0x0c0fe40003f01300 */
[----:B------:R-:W-:Y:S02]  /*3a10*/  @!P2 SEL R2, RZ, 0x1, !P3 ;  /* 0x00000001ff02a807 */ /* 0x000fe40005800000 */
[C---:B------:R-:W-:Y:S02]  /*3a20*/  @P3 SEL R11, R26.reuse, R11, P0 ;  /* 0x0000000b1a0b3207 */ /* 0x040fe40000000000 */
[C---:B------:R-:W-:Y:S02]  /*3a30*/  @P3 SEL R10, R27.reuse, R10, P0 ;  /* 0x0000000a1b0a3207 */ /* 0x040fe40000000000 */
[----:B------:R-:W-:Y:S02]  /*3a40*/  SEL R26, R26, R11, !P2 ;  /* 0x0000000b1a1a7207 */ /* 0x000fe40005000000 */
[----:B------:R-:W0:Y:S01]  /*3a50*/  LDC R11, c[0x0][0x3c8] ;  /* 0x0000f200ff0b7b82 */ /* 0x000e220000000800 */
[----:B------:R-:W-:Y:S01]  /*3a60*/  SEL R27, R27, R10, !P2 ;  /* 0x0000000a1b1b7207 */ /* 0x000fe20005000000 */
[----:B------:R-:W-:Y:S01]  /*3a70*/  IMAD.X R10, RZ, RZ, R9, P4 ;  /* 0x000000ffff0a7224 */ /* 0x000fe200020e0609 */
[----:B------:R-:W-:Y:S01]  /*3a80*/  ISETP.LT.U32.AND P0, PT, R13, R26, PT ;  /* 0x0000001a0d00720c */ /* 0x000fe20003f01070 */
[----:B------:R-:W-:Y:S01]  /*3a90*/  DSETP.NEU.AND P2, PT, R14, R22, PT ;  /* 0x000000160e00722a */ /* 0x000fe20003f4d000 */
[----:B------:R-:W-:-:S02]  /*3aa0*/  LOP3.LUT P3, RZ, R2, 0xff, RZ, 0xc0, !PT ;  /* 0x000000ff02ff7812 */ /* 0x000fc4000786c0ff */
[-C--:B------:R-:W-:Y:S02]  /*3ab0*/  ISETP.LT.AND.EX P0, PT, R10, R27.reuse, PT, P0 ;  /* 0x0000001b0a00720c */ /* 0x080fe40003f01300 */
[----:B------:R-:W-:Y:S02]  /*3ac0*/  SEL R2, R2, 0x1, !P1 ;  /* 0x0000000102027807 */ /* 0x000fe40004800000 */
[----:B------:R-:W-:Y:S02]  /*3ad0*/  @P1 SEL R26, R13, R26, P0 ;  /* 0x0000001a0d1a1207 */ /* 0x000fe40000000000 */
[C---:B------:R-:W-:Y:S02]  /*3ae0*/  @P1 SEL R27, R10.reuse, R27, P0 ;  /* 0x0000001b0a1b1207 */ /* 0x040fe40000000000 */
[----:B------:R-:W-:Y:S02]  /*3af0*/  IADD3 R7, P0, PT, R7, 0x300, RZ ;  /* 0x0000030007077810 */ /* 0x000fe40007f1e0ff */
[----:B------:R-:W-:-:S02]  /*3b00*/  SEL R27, R10, R27, !P3 ;  /* 0x0000001b0a1b7207 */ /* 0x000fc40005800000 */
[----:B------:R-:W-:Y:S01]  /*3b10*/  @!P3 SEL R2, RZ, 0x1, !P1 ;  /* 0x00000001ff02b807 */ /* 0x000fe20004800000 */
[----:B------:R-:W-:Y:S01]  /*3b20*/  IMAD.X R10, RZ, RZ, R9, P0 ;  /* 0x000000ffff0a7224 */ /* 0x000fe200000e0609 */
[----:B------:R-:W-:Y:S02]  /*3b30*/  SEL R26, R13, R26, !P3 ;  /* 0x0000001a0d1a7207 */ /* 0x000fe40005800000 */
[C---:B------:R-:W-:Y:S01]  /*3b40*/  LOP3.LUT P1, RZ, R2.reuse, 0xff, RZ, 0xc0, !PT ;  /* 0x000000ff02ff7812 */ /* 0x040fe2000782c0ff */
[----:B0-----:R-:W-:Y:S01]  /*3b50*/  IMAD.IADD R9, R11, 0x1, -R8 ;  /* 0x000000010b097824 */ /* 0x001fe200078e0a08 */
[----:B------:R-:W-:Y:S02]  /*3b60*/  ISETP.LT.U32.AND P0, PT, R7, R26, PT ;  /* 0x0000001a0700720c */ /* 0x000fe40003f01070 */
[----:B------:R-:W-:Y:S02]  /*3b70*/  SEL R2, R2, 0x1, !P2 ;  /* 0x0000000102027807 */ /* 0x000fe40005000000 */
[----:B------:R-:W-:-:S02]  /*3b80*/  ISETP.GE.U32.AND P3, PT, R9, UR5, PT ;  /* 0x0000000509007c0c */ /* 0x000fc4000bf66070 */
[----:B------:R-:W-:-:S04]  /*3b90*/  ISETP.LT.AND.EX P0, PT, R10, R27, PT, P0 ;  /* 0x0000001b0a00720c */ /* 0x000fc80003f01300 */
[C---:B------:R-:W-:Y:S02]  /*3ba0*/  @P2 SEL R26, R7.reuse, R26, P0 ;  /* 0x0000001a071a2207 */ /* 0x040fe40000000000 */
[C---:B------:R-:W-:Y:S02]  /*3bb0*/  @P2 SEL R27, R10.reuse, R27, P0 ;  /* 0x0000001b0a1b2207 */ /* 0x040fe40000000000 */
[----:B------:R-:W-:Y:S02]  /*3bc0*/  @!P1 SEL R2, RZ, 0x1, !P2 ;  /* 0x00000001ff029807 */ /* 0x000fe40005000000 */
[----:B------:R-:W-:Y:S02]  /*3bd0*/  SEL R26, R7, R26, !P1 ;  /* 0x0000001a071a7207 */ /* 0x000fe40004800000 */
[----:B------:R-:W-:Y:S01]  /*3be0*/  SEL R27, R10, R27, !P1 ;  /* 0x0000001b0a1b7207 */ /* 0x000fe20004800000 */
[----:B------:R-:W-:Y:S06]  /*3bf0*/  @!P3 BRA `(.L_x_314) ;  /* 0x000000140038b947 */ /* 0x000fec0003800000 */
[----:B------:R-:W-:Y:S01]  /*3c00*/  VIADD R8, R8, UR5 ;  /* 0x0000000508087c36 */ /* 0x000fe20008000000 */
[----:B------:R-:W-:Y:S01]  /*3c10*/  UIADD3 UR4, UPT, UPT, UR4, 0x1, URZ ;  /* 0x0000000104047890 */ /* 0x000fe2000fffe0ff */
[----:B------:R-:W-:Y:S02]  /*3c20*/  VIADD R21, R21, UR5 ;  /* 0x0000000515157c36 */ /* 0x000fe40008000000 */
[----:B------:R-:W-:Y:S01]  /*3c30*/  VIADD R4, R4, -UR5 ;  /* 0x8000000504047c36 */ /* 0x000fe20008000000 */
[----:B------:R-:W-:-:S13]  /*3c40*/  ISETP.GT.U32.AND P0, PT, R8, R3, PT ;  /* 0x000000030800720c */ /* 0x000fda0003f04070 */
[----:B------:R-:W-:Y:S05]  /*3c50*/  @!P0 BRA `(.L_x_319) ;  /* 0xfffffff800bc8947 */ /* 0x000fea000383ffff */
.L_x_315:
[----:B------:R-:W-:Y:S01]  /*3c60*/  IMAD.IADD R10, R11, 0x1, -R8 ;  /* 0x000000010b0a7824 */ /* 0x000fe200078e0a08 */
[----:B------:R-:W-:Y:S04]  /*3c70*/  BSSY.RECONVERGENT B1, `(.L_x_314) ;  /* 0x0000146000017945 */ /* 0x000fe80003800200 */
[----:B------:R-:W-:-:S04]  /*3c80*/  ISETP.GE.AND P0, PT, R5, R10, PT ;  /* 0x0000000a0500720c */ /* 0x000fc80003f06270 */
[----:B------:R-:W-:-:S13]  /*3c90*/  ISETP.GE.U32.OR P0, PT, R8, R11, P0 ;  /* 0x0000000b0800720c */ /* 0x000fda0000706470 */
[----:B------:R-:W-:Y:S05]  /*3ca0*/  @P0 BRA `(.L_x_320) ;  /* 0x0000001400080947 */ /* 0x000fea0003800000 */
[----:B------:R-:W0:Y:S01]  /*3cb0*/  LDC R3, c[0x0][0x3cc] ;  /* 0x0000f300ff037b82 */ /* 0x000e220000000800 */
[----:B------:R-:W-:Y:S01]  /*3cc0*/  LOP3.LUT R10, RZ, R5, RZ, 0x33, !PT ;  /* 0x00000005ff0a7212 */ /* 0x000fe200078e33ff */
[----:B------:R-:W-:Y:S04]  /*3cd0*/  BSSY.RECONVERGENT B2, `(.L_x_321) ;  /* 0x00000a8000027945 */ /* 0x000fe80003800200 */
[----:B------:R-:W-:-:S05]  /*3ce0*/  IMAD.IADD R9, R10, 0x1, R11 ;  /* 0x000000010a097824 */ /* 0x000fca00078e020b */
[----:B------:R-:W-:Y:S01]  /*3cf0*/  IADD3 R20, PT, PT, R9, -UR5, -R20 ;  /* 0x8000000509147c10 */ /* 0x000fe2000fffe814 */
[----:B0-----:R-:W-:-:S04]  /*3d00*/  IMAD R3, R3, UR4, RZ ;  /* 0x0000000403037c24 */ /* 0x001fc8000f8e02ff */
[----:B------:R-:W-:-:S05]  /*3d10*/  IMAD R3, R3, -0x400, R20 ;  /* 0xfffffc0003037824 */ /* 0x000fca00078e0214 */
[C---:B------:R-:W-:Y:S02]  /*3d20*/  ISETP.GE.U32.AND P0, PT, R3.reuse, 0x700, PT ;  /* 0x000007000300780c */ /* 0x040fe40003f06070 */
[----:B------:R-:W-:Y:S01]  /*3d30*/  LEA.HI R10, R3, 0x1, RZ, 0x18 ;  /* 0x00000001030a7811 */ /* 0x000fe200078fc0ff */
[----:B------:R-:W-:-:S03]  /*3d40*/  IMAD.MOV.U32 R3, RZ, RZ, R5 ;  /* 0x000000ffff037224 */ /* 0x000fc600078e0005 */
[----:B------:R-:W-:-:S07]  /*3d50*/  LOP3.LUT R11, R10, 0x7, RZ, 0xc0, !PT ;  /* 0x000000070a0b7812 */ /* 0x000fce00078ec0ff */
[----:B------:R-:W-:Y:S05]  /*3d60*/  @!P0 BRA `(.L_x_322) ;  /* 0x0000000800788947 */ /* 0x000fea0003800000 */
[----:B------:R-:W0:Y:S01]  /*3d70*/  LDC.64 R12, c[0x0][0x380] ;  /* 0x0000e000ff0c7b82 */ /* 0x000e220000000a00 */
[----:B------:R-:W-:Y:S01]  /*3d80*/  LEA.HI R4, R4, 0x1, RZ, 0x18 ;  /* 0x0000000104047811 */ /* 0x000fe200078fc0ff */
[----:B------:R-:W-:Y:S01]  /*3d90*/  BSSY.RECONVERGENT B3, `(.L_x_323) ;  /* 0x000009a000037945 */ /* 0x000fe20003800200 */
[----:B------:R-:W-:Y:S02]  /*3da0*/  LOP3.LUT R20, R5, 0x400, RZ, 0xfc, !PT ;  /* 0x0000040005147812 */ /* 0x000fe400078efcff */
[----:B------:R-:W-:-:S03]  /*3db0*/  LOP3.LUT R4, R4, 0x1fffff8, RZ, 0xc0, !PT ;  /* 0x01fffff804047812 */ /* 0x000fc600078ec0ff */
[----:B------:R-:W1:Y:S02]  /*3dc0*/  LDC.64 R14, c[0x0][0x388] ;  /* 0x0000e200ff0e7b82 */ /* 0x000e640000000a00 */
[----:B------:R-:W-:-:S07]  /*3dd0*/  IMAD.MOV R23, RZ, RZ, -R4 ;  /* 0x000000ffff177224 */ /* 0x000fce00078e0a04 */
.L_x_324:
[----:B------:R-:W-:-:S04]  /*3de0*/  VIADD R7, R21, 0xfffffc00 ;  /* 0xfffffc0015077836 */ /* 0x000fc80000000000 */
[----:B0-----:R-:W-:-:S04]  /*3df0*/  IMAD.WIDE.U32 R18, R7, 0x8, R12 ;  /* 0x0000000807127825 */ /* 0x001fc800078e000c */
[----:B-1----:R-:W-:Y:S02]  /*3e00*/  IMAD.WIDE.U32 R16, R7, 0x8, R14 ;  /* 0x0000000807107825 */ /* 0x002fe400078e000e */
[----:B------:R-:W2:Y:S04]  /*3e10*/  LDG.E.64 R18, desc[UR10][R18.64] ;  /* 0x0000000a12127981 */ /* 0x000ea8000c1e1b00 */
[----:B------:R-:W2:Y:S01]  /*3e20*/  LDG.E.64 R16, desc[UR10][R16.64] ;  /* 0x0000000a10107981 */ /* 0x000ea2000c1e1b00 */
[----:B------:R-:W-:Y:S01]  /*3e30*/  PRMT R4, R2, 0x7610, R4 ;  /* 0x0000761002047816 */ /* 0x000fe20000000004 */
[----:B------:R-:W-:-:S03]  /*3e40*/  VIADD R29, R21, 0xfffffd00 ;  /* 0xfffffd00151d7836 */ /* 0x000fc60000000000 */
[----:B------:R-:W-:Y:S01]  /*3e50*/  LOP3.LUT P4, RZ, R4, 0xff, RZ, 0xc0, !PT ;  /* 0x000000ff04ff7812 */ /* 0x000fe2000788c0ff */
[----:B------:R-:W-:Y:S01]  /*3e60*/  IMAD.WIDE.U32 R24, R29, 0x8, R12 ;  /* 0x000000081d187825 */ /* 0x000fe200078e000c */
[----:B--2---:R-:W-:-:S11]  /*3e70*/  DSETP.NEU.AND P0, PT, R18, R16, PT ;  /* 0x000000101200722a */ /* 0x004fd60003f0d000 */
[----:B------:R-:W-:Y:S01]  /*3e80*/  DSETP.NEU.AND P1, PT, R18, R16, P4 ;  /* 0x000000101200722a */ /* 0x000fe2000272d000 */
[----:B------:R-:W-:Y:S01]  /*3e90*/  IMAD.WIDE.U32 R18, R29, 0x8, R14 ;  /* 0x000000081d127825 */ /* 0x000fe200078e000e */
[----:B------:R0:W2:Y:S04]  /*3ea0*/  LDG.E.64 R16, desc[UR10][R24.64] ;  /* 0x0000000a18107981 */ /* 0x0000a8000c1e1b00 */
[----:B------:R1:W2:Y:S01]  /*3eb0*/  LDG.E.64 R2, desc[UR10][R18.64] ;  /* 0x0000000a12027981 */ /* 0x0002a2000c1e1b00 */
[----:B------:R-:W-:Y:S01]  /*3ec0*/  @!P4 SEL R4, RZ, 0x1, !P0 ;  /* 0x00000001ff04c807 */ /* 0x000fe20004000000 */
[----:B0-----:R-:W-:-:S03]  /*3ed0*/  VIADD R25, R21, 0xfffffe00 ;  /* 0xfffffe0015197836 */ /* 0x001fc60000000000 */
[----:B-1----:R-:W-:-:S04]  /*3ee0*/  SEL R19, R4, 0x1, !P1 ;  /* 0x0000000104137807 */ /* 0x002fc80004800000 */
[----:B------:R-:W-:Y:S01]  /*3ef0*/  LOP3.LUT P3, RZ, R19, 0xff, RZ, 0xc0, !PT ;  /* 0x000000ff13ff7812 */ /* 0x000fe2000786c0ff */
[----:B--2---:R-:W-:-:S12]  /*3f00*/  DSETP.NEU.AND P0, PT, R16, R2, PT ;  /* 0x000000021000722a */ /* 0x004fd80003f0d000 */
        /* <DEDUP_REMOVED lines=9> */
[----:B------:R-:W-:Y:S01]  /*3fa0*/  IMAD.X R22, RZ, RZ, R6, P5 ;  /* 0x000000ffff167224 */ /* 0x000fe200028e0606 */
        /* <DEDUP_REMOVED lines=17> */
[----:B------:R-:W-:Y:S01]  /*40c0*/  IMAD.X R27, RZ, RZ, R6, P4 ;  /* 0x000000ffff1b7224 */ /* 0x000fe200020e0606 */
        /* <DEDUP_REMOVED lines=12> */
[----:B------:R-:W-:Y:S01]  /*4190*/  @!P2 SEL R4, R27, R18, !P3 ;  /* 0x000000121b04a207 */ /* 0x000fe20005800000 */
[----:B------:R-:W-:Y:S01]  /*41a0*/  VIADD R27, R21, 0x100 ;  /* 0x00000100151b7836 */ /* 0x000fe20000000000 */
[----:B------:R-:W-:-:S02]  /*41b0*/  SEL R19, R19, 0x1, !P1 ;  /* 0x0000000113137807 */ /* 0x000fc40004800000 */
[----:B------:R-:W-:Y:S02]  /*41c0*/  IADD3 R29, P2, PT, R25, UR6, RZ ;  /* 0x00000006191d7c10 */ /* 0x000fe4000ff5e0ff */
[----:B------:R-:W-:-:S03]  /*41d0*/  LOP3.LUT P3, RZ, R19, 0xff, RZ, 0xc0, !PT ;  /* 0x000000ff13ff7812 */ /* 0x000fc6000786c0ff */
[----:B------:R-:W-:Y:S01]  /*41e0*/  IMAD.X R25, RZ, RZ, R6, P2 ;  /* 0x000000ffff197224 */ /* 0x000fe200010e0606 */
[----:B------:R-:W-:-:S04]  /*41f0*/  ISETP.LT.U32.AND P2, PT, R29, R22, PT ;  /* 0x000000161d00720c */ /* 0x000fc80003f41070 */
[----:B------:R-:W-:-:S04]  /*4200*/  ISETP.LT.AND.EX P2, PT, R25, R4, PT, P2 ;  /* 0x000000041900720c */ /* 0x000fc80003f41320 */
[----:B------:R-:W-:Y:S02]  /*4210*/  SEL R18, R29, R22, P2 ;  /* 0x000000161d127207 */ /* 0x000fe40001000000 */
[----:B------:R-:W-:Y:S02]  /*4220*/  SEL R24, R25, R4, P2 ;  /* 0x0000000419187207 */ /* 0x000fe40001000000 */
[----:B------:R-:W-:Y:S01]  /*4230*/  @!P0 SEL R18, R29, R22, !P5 ;  /* 0x000000161d128207 */ /* 0x000fe20006800000 */
        /* <DEDUP_REMOVED lines=18> */
[----:B------:R-:W-:-:S06]  /*4360*/  IMAD.WIDE.U32 R18, R25, 0x8, R12 ;  /* 0x0000000819127825 */ /* 0x000fcc00078e000c */
[----:B------:R-:W3:Y:S01]  /*4370*/  LDG.E.64 R18, desc[UR10][R18.64] ;  /* 0x0000000a12127981 */ /* 0x000ee2000c1e1b00 */
[C-C-:B--2---:R-:W-:Y:S02]  /*4380*/  DSETP.NEU.AND P6, PT, R16.reuse, R2.reuse, PT ;  /* 0x000000021000722a */ /* 0x144fe40003fcd000 */
[----:B------:R-:W-:Y:S01]  /*4390*/  DSETP.NEU.AND P0, PT, R16, R2, P5 ;  /* 0x000000021000722a */ /* 0x000fe20002f0d000 */
[----:B------:R-:W-:-:S06]  /*43a0*/  IMAD.WIDE.U32 R16, R25, 0x8, R14 ;  /* 0x0000000819107825 */ /* 0x000fcc00078e000e */
[----:B------:R-:W3:Y:S01]  /*43b0*/  LDG.E.64 R16, desc[UR10][R16.64] ;  /* 0x0000000a10107981 */ /* 0x000ee2000c1e1b00 */
[----:B------:R-:W-:Y:S02]  /*43c0*/  @!P5 SEL R4, RZ, 0x1, !P6 ;  /* 0x00000001ff04d807 */ /* 0x000fe40007000000 */
[----:B------:R-:W-:Y:S02]  /*43d0*/  @!P1 SEL R22, R29, R24, !P4 ;  /* 0x000000181d169207 */ /* 0x000fe40006000000 */
[----:B------:R-:W-:Y:S02]  /*43e0*/  IADD3 R2, P4, PT, R21, UR6, RZ ;  /* 0x0000000615027c10 */ /* 0x000fe4000ff9e0ff */
[----:B------:R-:W-:Y:S02]  /*43f0*/  SEL R3, R4, 0x1, !P0 ;  /* 0x0000000104037807 */ /* 0x000fe40004000000 */
[----:B------:R-:W-:Y:S01]  /*4400*/  ISETP.LT.U32.AND P1, PT, R2, R7, PT ;  /* 0x000000070200720c */ /* 0x000fe20003f21070 */
[----:B------:R-:W-:Y:S01]  /*4410*/  IMAD.X R29, RZ, RZ, R6, P4 ;  /* 0x000000ffff1d7224 */ /* 0x000fe200020e0606 */
        /* <DEDUP_REMOVED lines=9> */
[----:B------:R-:W-:Y:S01]  /*44b0*/  IMAD.X R29, RZ, RZ, R6, P3 ;  /* 0x000000ffff1d7224 */ /* 0x000fe200018e0606 */
[C-C-:B---3--:R-:W-:Y:S02]  /*44c0*/  DSETP.NEU.AND P6, PT, R18.reuse, R16.reuse, PT ;  /* 0x000000101200722a */ /* 0x148fe40003fcd000 */
[----:B------:R-:W-:Y:S01]  /*44d0*/  DSETP.NEU.AND P1, PT, R18, R16, P4 ;  /* 0x000000101200722a */ /* 0x000fe2000272d000 */
[----:B------:R-:W-:-:S04]  /*44e0*/  IMAD.WIDE.U32 R16, R7, 0x8, R12 ;  /* 0x0000000807107825 */ /* 0x000fc800078e000c */
[----:B------:R-:W-:Y:S02]  /*44f0*/  IMAD.WIDE.U32 R18, R7, 0x8, R14 ;  /* 0x0000000807127825 */ /* 0x000fe400078e000e */
[----:B------:R-:W2:Y:S04]  /*4500*/  LDG.E.64 R16, desc[UR10][R16.64] ;  /* 0x0000000a10107981 */ /* 0x000ea8000c1e1b00 */
[----:B------:R-:W2:Y:S01]  /*4510*/  LDG.E.64 R18, desc[UR10][R18.64] ;  /* 0x0000000a12127981 */ /* 0x000ea2000c1e1b00 */
[----:B------:R-:W-:-:S04]  /*4520*/  ISETP.LT.AND.EX P2, PT, R29, R2, PT, P2 ;  /* 0x000000021d00720c */ /* 0x000fc80003f41320 */
[CC--:B------:R-:W-:Y:S02]  /*4530*/  SEL R22, R27.reuse, R4.reuse, P2 ;  /* 0x000000041b167207 */ /* 0x0c0fe40001000000 */
[----:B------:R-:W-:Y:S02]  /*4540*/  @!P0 SEL R22, R27, R4, !P5 ;  /* 0x000000041b168207 */ /* 0x000fe40006800000 */
[CC--:B------:R-:W-:Y:S02]  /*4550*/  SEL R4, R29.reuse, R2.reuse, P2 ;  /* 0x000000021d047207 */ /* 0x0c0fe40001000000 */
[----:B------:R-:W-:Y:S02]  /*4560*/  @!P0 SEL R4, R29, R2, !P5 ;  /* 0x000000021d048207 */ /* 0x000fe40006800000 */
[----:B------:R-:W-:-:S05]  /*4570*/  IADD3 R25, P0, PT, R25, UR6, RZ ;  /* 0x0000000619197c10 */ /* 0x000fca000ff1e0ff */
[----:B------:R-:W-:Y:S01]  /*4580*/  IMAD.X R27, RZ, RZ, R6, P0 ;  /* 0x000000ffff1b7224 */ /* 0x000fe200000e0606 */
[----:B------:R-:W-:Y:S02]  /*4590*/  ISETP.LT.U32.AND P0, PT, R25, R22, PT ;  /* 0x000000161900720c */ /* 0x000fe40003f01070 */
[----:B------:R-:W-:Y:S02]  /*45a0*/  @!P4 SEL R3, RZ, 0x1, !P6 ;  /* 0x00000001ff03c807 */ /* 0x000fe40007000000 */
[----:B------:R-:W-:Y:S02]  /*45b0*/  ISETP.LT.AND.EX P0, PT, R27, R4, PT, P0 ;  /* 0x000000041b00720c */ /* 0x000fe40003f01300 */
[----:B------:R-:W-:Y:S02]  /*45c0*/  SEL R3, R3, 0x1, !P1 ;  /* 0x0000000103037807 */ /* 0x000fe40004800000 */
[CC--:B------:R-:W-:Y:S02]  /*45d0*/  SEL R2, R25.reuse, R22.reuse, P0 ;  /* 0x0000001619027207 */ /* 0x0c0fe40000000000 */
[----:B------:R-:W-:-:S02]  /*45e0*/  @!P1 SEL R2, R25, R22, !P4 ;  /* 0x0000001619029207 */ /* 0x000fc40006000000 */
[-C--:B------:R-:W-:Y:S02]  /*45f0*/  SEL R25, R27, R4.reuse, P0 ;  /* 0x000000041b197207 */ /* 0x080fe40000000000 */
[----:B------:R-:W-:Y:S02]  /*4600*/  IADD3 R7, P0, PT, R7, UR6, RZ ;  /* 0x0000000607077c10 */ /* 0x000fe4000ff1e0ff */
[----:B------:R-:W-:Y:S02]  /*4610*/  LOP3.LUT P2, RZ, R3, 0xff, RZ, 0xc0, !PT ;  /* 0x000000ff03ff7812 */ /* 0x000fe4000784c0ff */
[----:B------:R-:W-:Y:S01]  /*4620*/  @!P1 SEL R25, R27, R4, !P4 ;  /* 0x000000041b199207 */ /* 0x000fe20006000000 */
[----:B------:R-:W-:Y:S01]  /*4630*/  IMAD.X R4, RZ, RZ, R6, P0 ;  /* 0x000000ffff047224 */ /* 0x000fe200000e0606 */
[----:B------:R-:W-:Y:S01]  /*4640*/  ISETP.LT.U32.AND P0, PT, R7, R2, PT ;  /* 0x000000020700720c */ /* 0x000fe20003f01070 */
[----:B------:R-:W-:-:S03]  /*4650*/  VIADD R23, R23, 0x8 ;  /* 0x0000000817177836 */ /* 0x000fc60000000000 */
[----:B------:R-:W-:-:S04]  /*4660*/  ISETP.LT.AND.EX P0, PT, R4, R25, PT, P0 ;  /* 0x000000190400720c */ /* 0x000fc80003f01300 */
[----:B------:R-:W-:Y:S02]  /*4670*/  SEL R26, R7, R2, P0 ;  /* 0x00000002071a7207 */ /* 0x000fe40000000000 */
[----:B------:R-:W-:Y:S02]  /*4680*/  SEL R27, R4, R25, P0 ;  /* 0x00000019041b7207 */ /* 0x000fe40000000000 */
[----:B------:R-:W-:Y:S01]  /*4690*/  ISETP.NE.AND P0, PT, R23, RZ, PT ;  /* 0x000000ff1700720c */ /* 0x000fe20003f05270 */
[----:B------:R-:W-:Y:S02]  /*46a0*/  VIADD R20, R20, 0x800 ;  /* 0x0000080014147836 */ /* 0x000fe40000000000 */
[----:B------:R-:W-:Y:S01]  /*46b0*/  VIADD R21, R21, 0x800 ;  /* 0x0000080015157836 */ /* 0x000fe20000000000 */
[C-C-:B--2---:R-:W-:Y:S02]  /*46c0*/  DSETP.NEU.AND P3, PT, R16.reuse, R18.reuse, P2 ;  /* 0x000000121000722a */ /* 0x144fe4000176d000 */
[----:B------:R-:W-:-:S06]  /*46d0*/  DSETP.NEU.AND P1, PT, R16, R18, PT ;  /* 0x000000121000722a */ /* 0x000fcc0003f2d000 */
[----:B------:R-:W-:-:S06]  /*46e0*/  @!P2 SEL R3, RZ, 0x1, !P1 ;  /* 0x00000001ff03a807 */ /* 0x000fcc0004800000 */
[----:B------:R-:W-:Y:S02]  /*46f0*/  @!P3 SEL R26, R7, R2, !P2 ;  /* 0x00000002071ab207 */ /* 0x000fe40005000000 */
[----:B------:R-:W-:Y:S02]  /*4700*/  SEL R2, R3, 0x1, !P3 ;  /* 0x0000000103027807 */ /* 0x000fe40005800000 */
[----:B------:R-:W-:Y:S01]  /*4710*/  @!P3 SEL R27, R4, R25, !P2 ;  /* 0x00000019041bb207 */ /* 0x000fe20005000000 */
[----:B------:R-:W-:Y:S06]  /*4720*/  @P0 BRA `(.L_x_324) ;  /* 0xfffffff400ac0947 */ /* 0x000fec000383ffff */
[----:B------:R-:W-:Y:S05]  /*4730*/  BSYNC.RECONVERGENT B3 ;  /* 0x0000000000037941 */ /* 0x000fea0003800200 */
.L_x_323:
[----:B------:R-:W-:-:S07]  /*4740*/  VIADD R3, R20, 0xfffffc00 ;  /* 0xfffffc0014037836 */ /* 0x000fce0000000000 */
.L_x_322:
[----:B------:R-:W-:Y:S05]  /*4750*/  BSYNC.RECONVERGENT B2 ;  /* 0x0000000000027941 */ /* 0x000fea0003800200 */
.L_x_321:
        /* <DEDUP_REMOVED lines=9> */
[----:B0-----:R-:W-:-:S06]  /*47f0*/  IMAD.WIDE.U32 R14, R29, 0x8, R20 ;  /* 0x000000081d0e7825 */ /* 0x001fcc00078e0014 */
[----:B------:R-:W2:Y:S01]  /*4800*/  LDG.E.64 R14, desc[UR10][R14.64] ;  /* 0x0000000a0e0e7981 */ /* 0x000ea2000c1e1b00 */
[----:B-1----:R-:W-:-:S06]  /*4810*/  IMAD.WIDE.U32 R12, R29, 0x8, R18 ;  /* 0x000000081d0c7825 */ /* 0x002fcc00078e0012 */
[----:B------:R-:W2:Y:S01]  /*4820*/  LDG.E.64 R12, desc[UR10][R12.64] ;  /* 0x0000000a0c0c7981 */ /* 0x000ea2000c1e1b00 */
[----:B------:R-:W-:-:S04]  /*4830*/  VIADD R7, R29, 0x100 ;  /* 0x000001001d077836 */ /* 0x000fc80000000000 */
[----:B------:R-:W-:-:S04]  /*4840*/  IMAD.WIDE.U32 R16, R7, 0x8, R20 ;  /* 0x0000000807107825 */ /* 0x000fc800078e0014 */
[----:B------:R-:W-:Y:S02]  /*4850*/  IMAD.WIDE.U32 R10, R7, 0x8, R18 ;  /* 0x00000008070a7825 */ /* 0x000fe400078e0012 */
[----:B------:R-:W3:Y:S01]  /*4860*/  LDG.E.64 R16, desc[UR10][R16.64] ;  /* 0x0000000a10107981 */ /* 0x000ee2000c1e1b00 */
[----:B------:R-:W-:-:S03]  /*4870*/  LOP3.LUT P2, RZ, R2, 0xff, RZ, 0xc0, !PT ;  /* 0x000000ff02ff7812 */ /* 0x000fc6000784c0ff */
[----:B------:R-:W3:Y:S01]  /*4880*/  LDG.E.64 R10, desc[UR10][R10.64] ;  /* 0x0000000a0a0a7981 */ /* 0x000ee2000c1e1b00 */
[C---:B------:R-:W-:Y:S02]  /*4890*/  VIADD R25, R29.reuse, 0x200 ;  /* 0x000002001d197836 */ /* 0x040fe40000000000 */
[----:B------:R-:W-:Y:S01]  /*48a0*/  VIADD R23, R29, 0x300 ;  /* 0x000003001d177836 */ /* 0x000fe20000000000 */
[----:B--2---:R-:W-:-:S06]  /*48b0*/  DSETP.NEU.AND P0, PT, R14, R12, PT ;  /* 0x0000000c0e00722a */ /* 0x004fcc0003f0d000 */
[----:B------:R-:W-:Y:S01]  /*48c0*/  DSETP.NEU.AND P5, PT, R14, R12, P2 ;  /* 0x0000000c0e00722a */ /* 0x000fe200017ad000 */
[----:B------:R-:W-:-:S04]  /*48d0*/  IMAD.WIDE.U32 R14, R25, 0x8, R20 ;  /* 0x00000008190e7825 */ /* 0x000fc800078e0014 */
[----:B------:R-:W-:Y:S02]  /*48e0*/  IMAD.WIDE.U32 R12, R25, 0x8, R18 ;  /* 0x00000008190c7825 */ /* 0x000fe400078e0012 */
[----:B------:R-:W2:Y:S04]  /*48f0*/  LDG.E.64 R14, desc[UR10][R14.64] ;  /* 0x0000000a0e0e7981 */ /* 0x000ea8000c1e1b00 */
[----:B------:R-:W2:Y:S01]  /*4900*/  LDG.E.64 R12, desc[UR10][R12.64] ;  /* 0x0000000a0c0c7981 */ /* 0x000ea2000c1e1b00 */
[----:B------:R-:W-:-:S04]  /*4910*/  IMAD.WIDE.U32 R20, R23, 0x8, R20 ;  /* 0x0000000817147825 */ /* 0x000fc800078e0014 */
[----:B------:R-:W-:Y:S02]  /*4920*/  IMAD.WIDE.U32 R18, R23, 0x8, R18 ;  /* 0x0000000817127825 */ /* 0x000fe400078e0012 */
[----:B------:R-:W4:Y:S04]  /*4930*/  LDG.E.64 R20, desc[UR10][R20.64] ;  /* 0x0000000a14147981 */ /* 0x000f28000c1e1b00 */
[----:B------:R-:W4:Y:S01]  /*4940*/  LDG.E.64 R18, desc[UR10][R18.64] ;  /* 0x0000000a12127981 */ /* 0x000f22000c1e1b00 */
[----:B------:R-:W-:-:S04]  /*4950*/  @!P2 SEL R2, RZ, 0x1, !P0 ;  /* 0x00000001ff02a807 */ /* 0x000fc80004000000 */
[----:B------:R-:W-:-:S04]  /*4960*/  SEL R22, R2, 0x1, !P5 ;  /* 0x0000000102167807 */ /* 0x000fc80006800000 */
[----:B------:R-:W-:Y:S01]  /*4970*/  LOP3.LUT P3, RZ, R22, 0xff, RZ, 0xc0, !PT ;  /* 0x000000ff16ff7812 */ /* 0x000fe2000786c0ff */
[----:B---3--:R-:W-:Y:S01]  /*4980*/  DSETP.NEU.AND P6, PT, R16, R10, PT ;  /* 0x0000000a1000722a */ /* 0x008fe20003fcd000 */
[----:B------:R-:W-:-:S11]  /*4990*/  IADD3 R29, P0, PT, R29, UR6, RZ ;  /* 0x000000061d1d7c10 */ /* 0x000fd6000ff1e0ff */
[----:B------:R-:W-:Y:S01]  /*49a0*/  DSETP.NEU.AND P4, PT, R16, R10, P3 ;  /* 0x0000000a1000722a */ /* 0x000fe20001f8d000 */
[----:B------:R-:W-:Y:S01]  /*49b0*/  @!P3 SEL R22, RZ, 0x1, !P6 ;  /* 0x00000001ff16b807 */ /* 0x000fe20007000000 */
[----:B------:R-:W-:Y:S01]  /*49c0*/  IMAD.X R16, RZ, RZ, R6, P0 ;  /* 0x000000ffff107224 */ /* 0x000fe200000e0606 */
[----:B------:R-:W-:-:S03]  /*49d0*/  ISETP.LT.U32.AND P0, PT, R29, R26, PT ;  /* 0x0000001a1d00720c */ /* 0x000fc60003f01070 */
[----:B------:R-:W-:Y:S02]  /*49e0*/  SEL R10, R22, 0x1, !P4 ;  /* 0x00000001160a7807 */ /* 0x000fe40006000000 */
[-C--:B------:R-:W-:Y:S02]  /*49f0*/  ISETP.LT.AND.EX P0, PT, R16, R27.reuse, PT, P0 ;  /* 0x0000001b1000720c */ /* 0x080fe40003f01300 */
[----:B------:R-:W-:Y:S02]  /*4a00*/  LOP3.LUT P6, RZ, R10, 0xff, RZ, 0xc0, !PT ;  /* 0x000000ff0aff7812 */ /* 0x000fe400078cc0ff */
[----:B------:R-:W-:Y:S02]  /*4a10*/  SEL R2, R29, R26, P0 ;  /* 0x0000001a1d027207 */ /* 0x000fe40000000000 */
[----:B------:R-:W-:Y:S02]  /*4a20*/  SEL R22, R16, R27, P0 ;  /* 0x0000001b10167207 */ /* 0x000fe40000000000 */
[----:B------:R-:W-:-:S02]  /*4a30*/  IADD3 R11, P0, PT, R7, UR6, RZ ;  /* 0x00000006070b7c10 */ /* 0x000fc4000ff1e0ff */
[----:B------:R-:W-:Y:S02]  /*4a40*/  @!P5 SEL R2, R29, R26, !P2 ;  /* 0x0000001a1d02d207 */ /* 0x000fe40005000000 */
[----:B------:R-:W-:Y:S01]  /*4a50*/  @!P5 SEL R22, R16, R27, !P2 ;  /* 0x0000001b1016d207 */ /* 0x000fe20005000000 */
[----:B------:R-:W-:Y:S01]  /*4a60*/  IMAD.X R17, RZ, RZ, R6, P0 ;  /* 0x000000ffff117224 */ /* 0x000fe200000e0606 */
[----:B------:R-:W-:-:S04]  /*4a70*/  ISETP.LT.U32.AND P0, PT, R11, R2, PT ;  /* 0x000000020b00720c */ /* 0x000fc80003f01070 */
[----:B------:R-:W-:-:S04]  /*4a80*/  ISETP.LT.AND.EX P0, PT, R17, R22, PT, P0 ;  /* 0x000000161100720c */ /* 0x000fc80003f01300 */
[----:B------:R-:W-:Y:S02]  /*4a90*/  SEL R16, R11, R2, P0 ;  /* 0x000000020b107207 */ /* 0x000fe40000000000 */
[----:B------:R-:W-:Y:S02]  /*4aa0*/  SEL R7, R17, R22, P0 ;  /* 0x0000001611077207 */ /* 0x000fe40000000000 */
[----:B------:R-:W-:Y:S02]  /*4ab0*/  IADD3 R25, P0, PT, R25, UR6, RZ ;  /* 0x0000000619197c10 */ /* 0x000fe4000ff1e0ff */
[----:B------:R-:W-:Y:S02]  /*4ac0*/  @!P4 SEL R16, R11, R2, !P3 ;  /* 0x000000020b10c207 */ /* 0x000fe40005800000 */
[----:B------:R-:W-:Y:S01]  /*4ad0*/  @!P4 SEL R7, R17, R22, !P3 ;  /* 0x000000161107c207 */ /* 0x000fe20005800000 */
[----:B------:R-:W-:Y:S01]  /*4ae0*/  IMAD.X R2, RZ, RZ, R6, P0 ;  /* 0x000000ffff027224 */ /* 0x000fe200000e0606 */
[----:B------:R-:W-:-:S04]  /*4af0*/  ISETP.LT.U32.AND P0, PT, R25, R16, PT ;  /* 0x000000101900720c */ /* 0x000fc80003f01070 */
[----:B------:R-:W-:Y:S01]  /*4b00*/  ISETP.LT.AND.EX P0, PT, R2, R7, PT, P0 ;  /* 0x000000070200720c */ /* 0x000fe20003f01300 */
[----:B------:R-:W-:Y:S01]  /*4b10*/  VIADD R3, R3, 0x400 ;  /* 0x0000040003037836 */ /* 0x000fe20000000000 */
[C-C-:B--2---:R-:W-:Y:S02]  /*4b20*/  DSETP.NEU.AND P2, PT, R14.reuse, R12.reuse, PT ;  /* 0x0000000c0e00722a */ /* 0x144fe40003f4d000 */
[----:B------:R-:W-:-:S04]  /*4b30*/  DSETP.NEU.AND P5, PT, R14, R12, P6 ;  /* 0x0000000c0e00722a */ /* 0x000fc800037ad000 */
[----:B------:R-:W-:-:S04]  /*4b40*/  @!P6 SEL R10, RZ, 0x1, !P2 ;  /* 0x00000001ff0ae807 */ /* 0x000fc80005000000 */
[----:B------:R-:W-:-:S04]  /*4b50*/  SEL R10, R10, 0x1, !P5 ;  /* 0x000000010a0a7807 */ /* 0x000fc80006800000 */
[----:B------:R-:W-:Y:S02]  /*4b60*/  LOP3.LUT P2, RZ, R10, 0xff, RZ, 0xc0, !PT ;  /* 0x000000ff0aff7812 */ /* 0x000fe4000784c0ff */
[-C--:B------:R-:W-:Y:S02]  /*4b70*/  SEL R12, R25, R16.reuse, P0 ;  /* 0x00000010190c7207 */ /* 0x080fe40000000000 */
[CC--:B------:R-:W-:Y:S02]  /*4b80*/  SEL R14, R2.reuse, R7.reuse, P0 ;  /* 0x00000007020e7207 */ /* 0x0c0fe40000000000 */
[----:B------:R-:W-:Y:S02]  /*4b90*/  IADD3 R23, P0, PT, R23, UR6, RZ ;  /* 0x0000000617177c10 */ /* 0x000fe4000ff1e0ff */
[----:B------:R-:W-:Y:S01]  /*4ba0*/  @!P5 SEL R12, R25, R16, !P6 ;  /* 0x00000010190cd207 */ /* 0x000fe20007000000 */
[----:B----4-:R-:W-:Y:S01]  /*4bb0*/  DSETP.NEU.AND P3, PT, R20, R18, PT ;  /* 0x000000121400722a */ /* 0x010fe20003f6d000 */
[----:B------:R-:W-:-:S03]  /*4bc0*/  @!P5 SEL R14, R2, R7, !P6 ;  /* 0x00000007020ed207 */ /* 0x000fc60007000000 */
[----:B------:R-:W-:Y:S01]  /*4bd0*/  DSETP.NEU.AND P4, PT, R20, R18, P2 ;  /* 0x000000121400722a */ /* 0x000fe2000178d000 */
[----:B------:R-:W-:Y:S01]  /*4be0*/  IMAD.X R7, RZ, RZ, R6, P0 ;  /* 0x000000ffff077224 */ /* 0x000fe200000e0606 */
        /* <DEDUP_REMOVED lines=8> */
.L_x_326:
[----:B------:R-:W-:Y:S05]  /*4c70*/  BSYNC.RECONVERGENT B2 ;  /* 0x0000000000027941 */ /* 0x000fea0003800200 */
.L_x_325:
[----:B------:R-:W-:Y:S05]  /*4c80*/  @!P1 BRA `(.L_x_320) ;  /* 0x0000000400109947 */ /* 0x000fea0003800000 */
[----:B------:R-:W-:Y:S01]  /*4c90*/  ISETP.NE.AND P0, PT, R4, 0x1, PT ;  /* 0x000000010400780c */ /* 0x000fe20003f05270 */
[----:B------:R-:W-:Y:S01]  /*4ca0*/  BSSY.RECONVERGENT B2, `(.L_x_327) ;  /* 0x000002b000027945 */ /* 0x000fe20003800200 */
[----:B------:R-:W-:-:S11]  /*4cb0*/  LOP3.LUT P1, RZ, R9, 0x100, RZ, 0xc0, !PT ;  /* 0x0000010009ff7812 */ /* 0x000fd6000782c0ff */
        /* <DEDUP_REMOVED lines=11> */
[----:B------:R-:W3:Y:S04]  /*4d70*/  LDG.E.64 R16, desc[UR10][R16.64] ;  /* 0x0000000a10107981 */ /* 0x000ee8000c1e1b00 */
[----:B------:R-:W3:Y:S01]  /*4d80*/  LDG.E.64 R14, desc[UR10][R14.64] ;  /* 0x0000000a0e0e7981 */ /* 0x000ee2000c1e1b00 */
[----:B------:R-:W-:Y:S02]  /*4d90*/  LOP3.LUT P3, RZ, R2, 0xff, RZ, 0xc0, !PT ;  /* 0x000000ff02ff7812 */ /* 0x000fe4000786c0ff */
[----:B------:R-:W-:Y:S01]  /*4da0*/  IADD3 R7, P2, PT, R7, UR6, RZ ;  /* 0x0000000607077c10 */ /* 0x000fe2000ff5e0ff */
[----:B------:R-:W-:Y:S01]  /*4db0*/  VIADD R3, R3, 0x200 ;  /* 0x0000020003037836 */ /* 0x000fe20000000000 */
[----:B--2---:R-:W-:-:S09]  /*4dc0*/  DSETP.NEU.AND P0, PT, R10, R12, PT ;  /* 0x0000000c0a00722a */ /* 0x004fd20003f0d000 */
[----:B------:R-:W-:Y:S01]  /*4dd0*/  DSETP.NEU.AND P4, PT, R10, R12, P3 ;  /* 0x0000000c0a00722a */ /* 0x000fe20001f8d000 */
[----:B------:R-:W-:-:S05]  /*4de0*/  @!P3 SEL R2, RZ, 0x1, !P0 ;  /* 0x00000001ff02b807 */ /* 0x000fca0004000000 */
[----:B------:R-:W-:Y:S01]  /*4df0*/  SEL R4, R2, 0x1, !P4 ;  /* 0x0000000102047807 */ /* 0x000fe20006000000 */
[----:B------:R-:W-:-:S03]  /*4e00*/  IMAD.X R2, RZ, RZ, R6, P2 ;  /* 0x000000ffff027224 */ /* 0x000fc600010e0606 */
        /* <DEDUP_REMOVED lines=8> */
[C-C-:B---3--:R-:W-:Y:S02]  /*4e90*/  DSETP.NEU.AND P4, PT, R16.reuse, R14.reuse, P2 ;  /* 0x0000000e1000722a */ /* 0x148fe4000178d000 */
[----:B------:R-:W-:Y:S01]  /*4ea0*/  DSETP.NEU.AND P3, PT, R16, R14, PT ;  /* 0x0000000e1000722a */ /* 0x000fe20003f6d000 */
[----:B------:R-:W-:Y:S01]  /*4eb0*/  IMAD.X R2, RZ, RZ, R6, P0 ;  /* 0x000000ffff027224 */ /* 0x000fe200000e0606 */
        /* <DEDUP_REMOVED lines=9> */
.L_x_328:
[----:B------:R-:W-:Y:S05]  /*4f50*/  BSYNC.RECONVERGENT B2 ;  /* 0x0000000000027941 */ /* 0x000fea0003800200 */
.L_x_327:
[----:B------:R-:W-:Y:S05]  /*4f60*/  @P1 BRA `(.L_x_320) ;  /* 0x0000000000581947 */ /* 0x000fea0003800000 */
[----:B------:R-:W0:Y:S01]  /*4f70*/  LDC.64 R10, c[0x0][0x380] ;  /* 0x0000e000ff0a7b82 */ /* 0x000e220000000a00 */
[----:B------:R-:W-:-:S07]  /*4f80*/  IMAD.IADD R3, R3, 0x1, R8 ;  /* 0x0000000103037824 */ /* 0x000fce00078e0208 */
[----:B------:R-:W1:Y:S01]  /*4f90*/  LDC.64 R12, c[0x0][0x388] ;  /* 0x0000e200ff0c7b82 */ /* 0x000e620000000a00 */
[----:B0-----:R-:W-:-:S06]  /*4fa0*/  IMAD.WIDE.U32 R8, R3, 0x8, R10 ;  /* 0x0000000803087825 */ /* 0x001fcc00078e000a */
[----:B------:R-:W2:Y:S01]  /*4fb0*/  LDG.E.64 R8, desc[UR10][R8.64] ;  /* 0x0000000a08087981 */ /* 0x000ea2000c1e1b00 */
[----:B-1----:R-:W-:-:S06]  /*4fc0*/  IMAD.WIDE.U32 R10, R3, 0x8, R12 ;  /* 0x00000008030a7825 */ /* 0x002fcc00078e000c */
[----:B------:R-:W2:Y:S01]  /*4fd0*/  LDG.E.64 R10, desc[UR10][R10.64] ;  /* 0x0000000a0a0a7981 */ /* 0x000ea2000c1e1b00 */
[----:B------:R-:W-:Y:S02]  /*4fe0*/  LOP3.LUT P3, RZ, R2, 0xff, RZ, 0xc0, !PT ;  /* 0x000000ff02ff7812 */ /* 0x000fe4000786c0ff */
[----:B------:R-:W-:-:S05]  /*4ff0*/  IADD3 R7, P0, PT, R3, UR6, RZ ;  /* 0x0000000603077c10 */ /* 0x000fca000ff1e0ff */
[----:B------:R-:W-:Y:S01]  /*5000*/  IMAD.X R6, RZ, RZ, R6, P0 ;  /* 0x000000ffff067224 */ /* 0x000fe200000e0606 */
[----:B------:R-:W-:-:S04]  /*5010*/  ISETP.LT.U32.AND P0, PT, R7, R26, PT ;  /* 0x0000001a0700720c */ /* 0x000fc80003f01070 */
[----:B------:R-:W-:-:S04]  /*5020*/  ISETP.LT.AND.EX P0, PT, R6, R27, PT, P0 ;  /* 0x0000001b0600720c */ /* 0x000fc80003f01300 */
[----:B------:R-:W-:Y:S02]  /*5030*/  SEL R3, R7, R26, P0 ;  /* 0x0000001a07037207 */ /* 0x000fe40000000000 */
[----:B------:R-:W-:Y:S01]  /*5040*/  SEL R4, R6, R27, P0 ;  /* 0x0000001b06047207 */ /* 0x000fe20000000000 */
[C-C-:B--2---:R-:W-:Y:S02]  /*5050*/  DSETP.NEU.AND P2, PT, R8.reuse, R10.reuse, P3 ;  /* 0x0000000a0800722a */ /* 0x144fe40001f4d000 */
[----:B------:R-:W-:-:S06]  /*5060*/  DSETP.NEU.AND P1, PT, R8, R10, PT ;  /* 0x0000000a0800722a */ /* 0x000fcc0003f2d000 */
[----:B------:R-:W-:-:S06]  /*5070*/  @!P3 SEL R2, RZ, 0x1, !P1 ;  /* 0x00000001ff02b807 */ /* 0x000fcc0004800000 */
[----:B------:R-:W-:Y:S02]  /*5080*/  @!P2 SEL R3, R7, R26, !P3 ;  /* 0x0000001a0703a207 */ /* 0x000fe40005800000 */
[----:B------:R-:W-:Y:S02]  /*5090*/  @!P2 SEL R4, R6, R27, !P3 ;  /* 0x0000001b0604a207 */ /* 0x000fe40005800000 */
[----:B------:R-:W-:Y:S01]  /*50a0*/  SEL R2, R2, 0x1, !P2 ;  /* 0x0000000102027807 */ /* 0x000fe20005000000 */
[----:B------:R-:W-:Y:S02]  /*50b0*/  IMAD.MOV.U32 R26, RZ, RZ, R3 ;  /* 0x000000ffff1a7224 */ /* 0x000fe400078e0003 */
[----:B------:R-:W-:-:S07]  /*50c0*/  IMAD.MOV.U32 R27, RZ, RZ, R4 ;  /* 0x000000ffff1b7224 */ /* 0x000fce00078e0004 */
.L_x_320:
[----:B------:R-:W-:Y:S05]  /*50d0*/  BSYNC.RECONVERGENT B1 ;  /* 0x0000000000017941 */ /* 0x000fea0003800200 */
.L_x_314:
        /* <DEDUP_REMOVED lines=24> */
.L_x_330:
[----:B------:R-:W-:Y:S05]  /*5260*/  BSYNC.RECONVERGENT B1 ;  /* 0x0000000000017941 */ /* 0x000fea0003800200 */
.L_x_329:
        /* <DEDUP_REMOVED lines=23> */
.L_x_332:
[----:B------:R-:W-:Y:S05]  /*53e0*/  BSYNC.RECONVERGENT B1 ;  /* 0x0000000000017941 */ /* 0x000fea0003800200 */
.L_x_331:
        /* <DEDUP_REMOVED lines=20> */
.L_x_334:
[----:B------:R-:W-:Y:S05]  /*5530*/  BSYNC.RECONVERGENT B1 ;  /* 0x0000000000017941 */ /* 0x000fea0003800200 */
.L_x_333:
        /* <DEDUP_REMOVED lines=20> */
.L_x_336:
[----:B------:R-:W-:Y:S05]  /*5680*/  BSYNC.RECONVERGENT B1 ;  /* 0x0000000000017941 */ /* 0x000fea0003800200 */
.L_x_335:
        /* <DEDUP_REMOVED lines=20> */
.L_x_338:
[----:B------:R-:W-:Y:S05]  /*57d0*/  BSYNC.RECONVERGENT B1 ;  /* 0x0000000000017941 */ /* 0x000fea0003800200 */
.L_x_337:
        /* <DEDUP_REMOVED lines=10> */
.L_x_340:
[----:B------:R-:W-:Y:S05]  /*5880*/  BSYNC.RECONVERGENT B1 ;  /* 0x0000000000017941 */ /* 0x000fea0003800200 */
.L_x_339:
        /* <DEDUP_REMOVED lines=83> */
[----:B------:R-:W-:-:S07]  /*5dc0*/  SEL R27, R5, R7, !P2 ;  /* 0x00000007051b7207 */ /* 0x000fce0005000000 */
.L_x_295:
[----:B------:R-:W-:Y:S05]  /*5dd0*/  BSYNC.RECONVERGENT B0 ;  /* 0x0000000000007941 */ /* 0x000fea0003800200 */
.L_x_270:
[----:B------:R-:W-:Y:S05]  /*5de0*/  @P1 EXIT ;  /* 0x000000000000194d */ /* 0x000fea0003800000 */
[----:B012---:R-:W0:Y:S02]  /*5df0*/  LDC.64 R4, c[0x0][0x3a8] ;  /* 0x0000ea00ff047b82 */ /* 0x007e240000000a00 */
[----:B0-----:R-:W-:-:S05]  /*5e00*/  IMAD.WIDE.U32 R4, R0, 0x10, R4 ;  /* 0x0000001000047825 */ /* 0x001fca00078e0004 */
[----:B------:R-:W-:Y:S04]  /*5e10*/  STG.E.64 desc[UR10][R4.64+0x8], R26 ;  /* 0x0000081a04007986 */ /* 0x000fe8000c101b0a */
[----:B------:R-:W-:Y:S01]  /*5e20*/  STG.E.U8 desc[UR10][R4.64], R2 ;  /* 0x0000000204007986 */ /* 0x000fe2000c10110a */
[----:B------:R-:W-:Y:S05]  /*5e30*/  EXIT ;  /* 0x000000000000794d */ /* 0x000fea0003800000 */
.L_x_341:
        /* <DEDUP_REMOVED lines=12> */
.L_x_426:


//--------------------- .text._ZN3cub18CUB_300001_SM_10006detail6reduce28DeviceReduceSingleTileKernelINS2_10policy_hubIN4cuda3std3__45tupleIJblEEEjN6thrust24THRUST_300001_SM_1000_NS8cuda_cub9__find_if7functorIS9_EEE10Policy1000ENSB_12zip_iteratorINS8_IJNSD_26transform_input_iterator_tIbNSC_6detail35transform_pair_of_input_iterators_tIbNSB_6detail15normal_iteratorINSB_10device_ptrIKdEEEESR_NS7_8equal_toIdEEEENS7_10__not_fn_tINS7_10__identityEEEEENSB_17counting_iteratorIlNSB_11use_defaultES10_S10_EEEEEEEPS9_jSF_S9_S9_SW_EEvT0_T1_T2_T3_T4_T6_ --------------------------
	.section	.text._ZN3cub18CUB_300001_SM_10006detail6reduce28DeviceReduceSingleTileKernelINS2_10policy_hubIN4cuda3std3__45tupleIJblEEEjN6thrust24THRUST_300001_SM_1000_NS8cuda_cub9__find_if7functorIS9_EEE10Policy1000ENSB_12zip_iteratorINS8_IJNSD_26transform_input_iterator_tIbNSC_6detail35transform_pair_of_input_iterators_tIbNSB_6detail15normal_iteratorINSB_10device_ptrIKdEEEESR_NS7_8equal_toIdEEEENS7_10__not_fn_tINS7_10__identityEEEEENSB_17counting_iteratorIlNSB_11use_defaultES10_S10_EEEEEEEPS9_jSF_S9_S9_SW_EEvT0_T1_T2_T3_T4_T6_,"ax",@progbits
	.align	128
        .global         _ZN3cub18CUB_300001_SM_10006detail6reduce28DeviceReduceSingleTileKernelINS2_10policy_hubIN4cuda3std3__45tupleIJblEEEjN6thrust24THRUST_300001_SM_1000_NS8cuda_cub9__find_if7functorIS9_EEE10Policy1000ENSB_12zip_iteratorINS8_IJNSD_26transform_input_iterator_tIbNSC_6detail35transform_pair_of_input_iterators_tIbNSB_6detail15normal_iteratorINSB_10device_ptrIKdEEEESR_NS7_8equal_toIdEEEENS7_10__not_fn_tINS7_10__identityEEEEENSB_17counting_iteratorIlNSB_11use_defaultES10_S10_EEEEEEEPS9_jSF_S9_S9_SW_EEvT0_T1_T2_T3_T4_T6_
        .type           _ZN3cub18CUB_300001_SM_10006detail6reduce28DeviceReduceSingleTileKernelINS2_10policy_hubIN4cuda3std3__45tupleIJblEEEjN6thrust24THRUST_300001_SM_1000_NS8cuda_cub9__find_if7functorIS9_EEE10Policy1000ENSB_12zip_iteratorINS8_IJNSD_26transform_input_iterator_tIbNSC_6detail35transform_pair_of_input_iterators_tIbNSB_6detail15normal_iteratorINSB_10device_ptrIKdEEEESR_NS7_8equal_toIdEEEENS7_10__not_fn_tINS7_10__identityEEEEENSB_17counting_iteratorIlNSB_11use_defaultES10_S10_EEEEEEEPS9_jSF_S9_S9_SW_EEvT0_T1_T2_T3_T4_T6_,@function
        .size           _ZN3cub18CUB_300001_SM_10006detail6reduce28DeviceReduceSingleTileKernelINS2_10policy_hubIN4cuda3std3__45tupleIJblEEEjN6thrust24THRUST_300001_SM_1000_NS8cuda_cub9__find_if7functorIS9_EEE10Policy1000ENSB_12zip_iteratorINS8_IJNSD_26transform_input_iterator_tIbNSC_6detail35transform_pair_of_input_iterators_tIbNSB_6detail15normal_iteratorINSB_10device_ptrIKdEEEESR_NS7_8equal_toIdEEEENS7_10__not_fn_tINS7_10__identityEEEEENSB_17counting_iteratorIlNSB_11use_defaultES10_S10_EEEEEEEPS9_jSF_S9_S9_SW_EEvT0_T1_T2_T3_T4_T6_,(.L_x_427 - _ZN3cub18CUB_300001_SM_10006detail6reduce28DeviceReduceSingleTileKernelINS2_10policy_hubIN4cuda3std3__45tupleIJblEEEjN6thrust24THRUST_300001_SM_1000_NS8cuda_cub9__find_if7functorIS9_EEE10Policy1000ENSB_12zip_iteratorINS8_IJNSD_26transform_input_iterator_tIbNSC_6detail35transform_pair_of_input_iterators_tIbNSB_6detail15normal_iteratorINSB_10device_ptrIKdEEEESR_NS7_8equal_toIdEEEENS7_10__not_fn_tINS7_10__identityEEEEENSB_17counting_iteratorIlNSB_11use_defaultES10_S10_EEEEEEEPS9_jSF_S9_S9_SW_EEvT0_T1_T2_T3_T4_T6_)
        .other          _ZN3cub18CUB_300001_SM_10006detail6reduce28DeviceReduceSingleTileKernelINS2_10policy_hubIN4cuda3std3__45tupleIJblEEEjN6thrust24THRUST_300001_SM_1000_NS8cuda_cub9__find_if7functorIS9_EEE10Policy1000ENSB_12zip_iteratorINS8_IJNSD_26transform_input_iterator_tIbNSC_6detail35transform_pair_of_input_iterators_tIbNSB_6detail15normal_iteratorINSB_10device_ptrIKdEEEESR_NS7_8equal_toIdEEEENS7_10__not_fn_tINS7_10__identityEEEEENSB_17counting_iteratorIlNSB_11use_defaultES10_S10_EEEEEEEPS9_jSF_S9_S9_SW_EEvT0_T1_T2_T3_T4_T6_,@"STO_CUDA_ENTRY STV_DEFAULT"
_ZN3cub18CUB_300001_SM_10006detail6reduce28DeviceReduceSingleTileKernelINS2_10policy_hubIN4cuda3std3__45tupleIJblEEEjN6thrust24THRUST_300001_SM_1000_NS8cuda_cub9__find_if7functorIS9_EEE10Policy1000ENSB_12zip_iteratorINS8_IJNSD_26transform_input_iterator_tIbNSC_6detail35transform_pair_of_input_iterators_tIbNSB_6detail15normal_iteratorINSB_10device_ptrIKdEEEESR_NS7_8equal_toIdEEEENS7_10__not_fn_tINS7_10__identityEEEEENSB_17counting_iteratorIlNSB_11use_defaultES10_S10_EEEEEEEPS9_jSF_S9_S9_SW_EEvT0_T1_T2_T3_T4_T6_:
.text._ZN3cub18CUB_300001_SM_10006detail6reduce28DeviceReduceSingleTileKernelINS2_10policy_hubIN4cuda3std3__45tupleIJblEEEjN6thrust24THRUST_300001_SM_1000_NS8cuda_cub9__find_if7functorIS9_EEE10Policy1000ENSB_12zip_iteratorINS8_IJNSD_26transform_input_iterator_tIbNSC_6detail35transform_pair_of_input_iterators_tIbNSB_6detail15normal_iteratorINSB_10device_ptrIKdEEEESR_NS7_8equal_toIdEEEENS7_10__not_fn_tINS7_10__identityEEEEENSB_17counting_iteratorIlNSB_11use_defaultES10_S10_EEEEEEEPS9_jSF_S9_S9_SW_EEvT0_T1_T2_T3_T4_T6_:
        /* <DEDUP_REMOVED lines=14> */
.L_x_342:
[----:B------:R-:W-:Y:S01]  /*00e0*/  UISETP.GT.U32.AND UP0, UPT, UR4, 0x3ff, UPT ;  /* 0x000003ff0400788c */ /* 0x000fe2000bf04070 */
[----:B------:R-:W-:Y:S08]  /*00f0*/  BSSY.RECONVERGENT B0, `(.L_x_343) ;  /* 0x000058f000007945 */ /* 0x000ff00003800200 */
        /* <DEDUP_REMOVED lines=36> */
.L_x_349:
        /* <DEDUP_REMOVED lines=22> */
[----:B------:R-:W-:Y:S01]  /*04a0*/  @!P6 SEL R10, RZ, 0x1, !P0 ;  /* 0x00000001ff0ae807 */ /* 0x000fe20004000000 */
[----:B---3--:R-:W-:-:S04]  /*04b0*/  DSETP.NEU.AND P0, PT, R34, R36, PT ;  /* 0x000000242200722a */ /* 0x008fc80003f0d000 */
[----:B------:R-:W-:-:S04]  /*04c0*/  SEL R10, R10, 0x1, !P4 ;  /* 0x000000010a0a7807 */ /* 0x000fc80006000000 */
[----:B------:R-:W-:-:S13]  /*04d0*/  LOP3.LUT P5, RZ, R10, 0xff, RZ, 0xc0, !PT ;  /* 0x000000ff0aff7812 */ /* 0x000fda00078ac0ff */
[----:B------:R-:W-:Y:S01]  /*04e0*/  DSETP.NEU.AND P2, PT, R34, R36, P5 ;  /* 0x000000242200722a */ /* 0x000fe20002f4d000 */
[----:B------:R-:W-:Y:S02]  /*04f0*/  @!P5 SEL R10, RZ, 0x1, !P0 ;  /* 0x00000001ff0ad807 */ /* 0x000fe40004000000 */
[C---:B------:R-:W-:Y:S01]  /*0500*/  IADD3 R35, P3, PT, R11.reuse, UR6, RZ ;  /* 0x000000060b237c10 */ /* 0x040fe2000ff7e0ff */
[----:B------:R-:W-:Y:S02]  /*0510*/  VIADD R11, R11, 0x800 ;  /* 0x000008000b0b7836 */ /* 0x000fe40000000000 */
[----:B------:R-:W-:Y:S02]  /*0520*/  SEL R34, R10, 0x1, !P2 ;  /* 0x000000010a227807 */ /* 0x000fe40005000000 */
[----:B------:R-:W-:Y:S01]  /*0530*/  IMAD.X R10, RZ, RZ, UR7, P3 ;  /* 0x00000007ff0a7e24 */ /* 0x000fe200098e06ff */
[----:B------:R-:W-:Y:S02]  /*0540*/  ISETP.LT.U32.AND P0, PT, R35, R50, PT ;  /* 0x000000322300720c */ /* 0x000fe40003f01070 */
[----:B------:R-:W-:-:S02]  /*0550*/  LOP3.LUT P3, RZ, R34, 0xff, RZ, 0xc0, !PT ;  /* 0x000000ff22ff7812 */ /* 0x000fc4000786c0ff */
        /* <DEDUP_REMOVED lines=25> */
[CC--:B------:R-:W-:Y:S02]  /*06f0*/  ISETP.LT.AND.EX P2, PT, R9.reuse, R36.reuse, PT, P2 ;  /* 0x000000240900720c */ /* 0x0c0fe40003f41320 */
        /* <DEDUP_REMOVED lines=12> */
[CC--:B------:R-:W-:Y:S02]  /*07c0*/  ISETP.LT.AND.EX P2, PT, R9.reuse, R12.reuse, PT, P2 ;  /* 0x0000000c0900720c */ /* 0x0c0fe40003f41320 */
        /* <DEDUP_REMOVED lines=23> */
[CC--:B------:R-:W-:Y:S02]  /*0940*/  ISETP.LT.AND.EX P0, PT, R12.reuse, R13.reuse, PT, P0 ;  /* 0x0000000d0c00720c */ /* 0x0c0fe40003f01300 */
[----:B------:R-:W-:Y:S02]  /*0950*/  @!P6 SEL R34, RZ, 0x1, !P3 ;  /* 0x00000001ff22e807 */ /* 0x000fe40005800000 */
[----:B------:R-:W-:Y:S02]  /*0960*/  SEL R15, R9, R16, P0 ;  /* 0x00000010090f7207 */ /* 0x000fe40000000000 */
[----:B------:R-:W-:Y:S02]  /*0970*/  SEL R14, R12, R13, P0 ;  /* 0x0000000d0c0e7207 */ /* 0x000fe40000000000 */
[----:B------:R-:W-:Y:S02]  /*0980*/  IADD3 R8, P0, PT, R35, 0x600, RZ ;  /* 0x0000060023087810 */ /* 0x000fe40007f1e0ff */
[----:B------:R-:W-:-:S02]  /*0990*/  SEL R34, R34, 0x1, !P5 ;  /* 0x0000000122227807 */ /* 0x000fc40006800000 */
[----:B------:R-:W-:Y:S02]  /*09a0*/  @!P2 SEL R15, R9, R16, !P4 ;  /* 0x00000010090fa207 */ /* 0x000fe40006000000 */
[----:B------:R-:W-:Y:S01]  /*09b0*/  @!P2 SEL R14, R12, R13, !P4 ;  /* 0x0000000d0c0ea207 */ /* 0x000fe20006000000 */
[----:B------:R-:W-:Y:S01]  /*09c0*/  IMAD.X R13, RZ, RZ, R10, P0 ;  /* 0x000000ffff0d7224 */ /* 0x000fe200000e060a */
[----:B------:R-:W-:Y:S01]  /*09d0*/  LOP3.LUT P2, RZ, R34, 0xff, RZ, 0xc0, !PT ;  /* 0x000000ff22ff7812 */ /* 0x000fe2000784c0ff */
[----:B------:R-:W-:Y:S01]  /*09e0*/  DSETP.NEU.AND P4, PT, R30, R32, PT ;  /* 0x000000201e00722a */ /* 0x000fe20003f8d000 */
        /* <DEDUP_REMOVED lines=14> */
[CC--:B------:R-:W-:Y:S02]  /*0ad0*/  SEL R50, R35.reuse, R12.reuse, P0 ;  /* 0x0000000c23327207 */ /* 0x0c0fe40000000000 */
[CC--:B------:R-:W-:Y:S02]  /*0ae0*/  SEL R55, R8.reuse, R9.reuse, P0 ;  /* 0x0000000908377207 */ /* 0x0c0fe40000000000 */
[----:B------:R-:W-:Y:S02]  /*0af0*/  @!P3 SEL R50, R35, R12, !P2 ;  /* 0x0000000c2332b207 */ /* 0x000fe40005000000 */
[----:B------:R-:W-:Y:S01]  /*0b00*/  @!P3 SEL R55, R8, R9, !P2 ;  /* 0x000000090837b207 */ /* 0x000fe20005000000 */
[----:B------:R-:W-:Y:S06]  /*0b10*/  @P5 BRA `(.L_x_349) ;  /* 0xfffffff800085947 */ /* 0x000fec000383ffff */
.L_x_348:
[----:B------:R-:W-:Y:S05]  /*0b20*/  BSYNC.RECONVERGENT B2 ;  /* 0x0000000000027941 */ /* 0x000fea0003800200 */
.L_x_347:
        /* <DEDUP_REMOVED lines=17> */
[----:B------:R0:W5:Y:S04]  /*0c40*/  LDG.E.64 R4, desc[UR8][R8.64+0x1800] ;  /* 0x0018000808047981 */ /* 0x000168000c1e1b00 */
[----:B------:R1:W5:Y:S01]  /*0c50*/  LDG.E.64 R6, desc[UR8][R12.64+0x1800] ;  /* 0x001800080c067981 */ /* 0x000362000c1e1b00 */
[----:B0-----:R-:W-:Y:S01]  /*0c60*/  VIADD R8, R11, 0x100 ;  /* 0x000001000b087836 */ /* 0x001fe20000000000 */
[----:B----4-:R-:W-:-:S02]  /*0c70*/  DSETP.NEU.AND P0, PT, R14, R16, PT ;  /* 0x000000100e00722a */ /* 0x010fc40003f0d000 */
[----:B------:R-:W-:-:S04]  /*0c80*/  DSETP.NEU.AND P4, PT, R14, R16, P5 ;  /* 0x000000100e00722a */ /* 0x000fc80002f8d000 */
[----:B------:R-:W-:-:S04]  /*0c90*/  @!P5 SEL R10, RZ, 0x1, !P0 ;  /* 0x00000001ff0ad807 */ /* 0x000fc80004000000 */
[----:B------:R-:W-:-:S04]  /*0ca0*/  SEL R10, R10, 0x1, !P4 ;  /* 0x000000010a0a7807 */ /* 0x000fc80006000000 */
[----:B------:R-:W-:Y:S01]  /*0cb0*/  LOP3.LUT P2, RZ, R10, 0xff, RZ, 0xc0, !PT ;  /* 0x000000ff0aff7812 */ /* 0x000fe2000784c0ff */
[----:B--2---:R-:W-:Y:S01]  /*0cc0*/  DSETP.NEU.AND P6, PT, R18, R20, PT ;  /* 0x000000141200722a */ /* 0x004fe20003fcd000 */
[----:B---3--:R-:W-:-:S05]  /*0cd0*/  IADD3 R15, P0, PT, R11, UR10, RZ ;  /* 0x0000000a0b0f7c10 */ /* 0x008fca000ff1e0ff */
[----:B------:R-:W-:-:S06]  /*0ce0*/  IMAD.X R16, RZ, RZ, UR11, P0 ;  /* 0x0000000bff107e24 */ /* 0x000fcc00080e06ff */
[----:B------:R-:W-:Y:S01]  /*0cf0*/  DSETP.NEU.AND P3, PT, R18, R20, P2 ;  /* 0x000000141200722a */ /* 0x000fe2000176d000 */
[----:B------:R-:W-:Y:S02]  /*0d00*/  @!P2 SEL R10, RZ, 0x1, !P6 ;  /* 0x00000001ff0aa807 */ /* 0x000fe40007000000 */
[----:B------:R-:W-:-:S03]  /*0d10*/  ISETP.LT.U32.AND P0, PT, R15, R50, PT ;  /* 0x000000320f00720c */ /* 0x000fc60003f01070 */
[----:B------:R-:W-:Y:S02]  /*0d20*/  SEL R10, R10, 0x1, !P3 ;  /* 0x000000010a0a7807 */ /* 0x000fe40005800000 */
[-C--:B------:R-:W-:Y:S02]  /*0d30*/  ISETP.LT.AND.EX P0, PT, R16, R55.reuse, PT, P0 ;  /* 0x000000371000720c */ /* 0x080fe40003f01300 */
[----:B------:R-:W-:Y:S02]  /*0d40*/  LOP3.LUT P6, RZ, R10, 0xff, RZ, 0xc0, !PT ;  /* 0x000000ff0aff7812 */ /* 0x000fe400078cc0ff */
[----:B------:R-:W-:Y:S02]  /*0d50*/  SEL R17, R15, R50, P0 ;  /* 0x000000320f117207 */ /* 0x000fe40000000000 */
[----:B------:R-:W-:Y:S02]  /*0d60*/  SEL R14, R16, R55, P0 ;  /* 0x00000037100e7207 */ /* 0x000fe40000000000 */
[----:B-1----:R-:W-:-:S02]  /*0d70*/  IADD3 R12, P0, PT, R8, UR10, RZ ;  /* 0x0000000a080c7c10 */ /* 0x002fc4000ff1e0ff */
        /* <DEDUP_REMOVED lines=9> */
[-C--:B------:R-:W-:Y:S02]  /*0e10*/  SEL R16, R12, R17.reuse, P0 ;  /* 0x000000110c107207 */ /* 0x080fe40000000000 */
[CC--:B------:R-:W-:Y:S02]  /*0e20*/  SEL R15, R13.reuse, R14.reuse, P0 ;  /* 0x0000000e0d0f7207 */ /* 0x0c0fe40000000000 */
        /* <DEDUP_REMOVED lines=9> */
[CC--:B------:R-:W-:Y:S02]  /*0ec0*/  SEL R13, R9.reuse, R16.reuse, P0 ;  /* 0x00000010090d7207 */ /* 0x0c0fe40000000000 */
[-C--:B------:R-:W-:Y:S01]  /*0ed0*/  SEL R12, R14, R15.reuse, P0 ;  /* 0x0000000f0e0c7207 */ /* 0x080fe20000000000 */
        /* <DEDUP_REMOVED lines=15> */
.L_x_351:
[----:B------:R-:W-:Y:S05]  /*0fd0*/  BSYNC.RECONVERGENT B2 ;  /* 0x0000000000027941 */ /* 0x000fea0003800200 */
.L_x_350:
        /* <DEDUP_REMOVED lines=14> */
[----:B------:R-:W-:Y:S01]  /*10c0*/  LOP3.LUT P3, RZ, R10, 0xff, RZ, 0xc0, !PT ;  /* 0x000000ff0aff7812 */ /* 0x000fe2000786c0ff */
[----:B0-----:R-:W-:Y:S01]  /*10d0*/  VIADD R6, R11, 0x100 ;  /* 0x000001000b067836 */ /* 0x001fe20000000000 */
[----:B----4-:R-:W-:-:S11]  /*10e0*/  DSETP.NEU.AND P0, PT, R8, R12, PT ;  /* 0x0000000c0800722a */ /* 0x010fd60003f0d000 */
[----:B------:R-:W-:Y:S01]  /*10f0*/  DSETP.NEU.AND P4, PT, R8, R12, P3 ;  /* 0x0000000c0800722a */ /* 0x000fe20001f8d000 */
[----:B--2---:R-:W-:Y:S02]  /*1100*/  IADD3 R9, P2, PT, R11, UR10, RZ ;  /* 0x0000000a0b097c10 */ /* 0x004fe4000ff5e0ff */
[----:B------:R-:W-:-:S04]  /*1110*/  @!P3 SEL R10, RZ, 0x1, !P0 ;  /* 0x00000001ff0ab807 */ /* 0x000fc80004000000 */
[----:B------:R-:W-:Y:S01]  /*1120*/  SEL R10, R10, 0x1, !P4 ;  /* 0x000000010a0a7807 */ /* 0x000fe20006000000 */
[----:B------:R-:W-:-:S03]  /*1130*/  IMAD.X R2, RZ, RZ, UR11, P2 ;  /* 0x0000000bff027e24 */ /* 0x000fc600090e06ff */
[----:B------:R-:W-:Y:S02]  /*1140*/  LOP3.LUT P2, RZ, R10, 0xff, RZ, 0xc0, !PT ;  /* 0x000000ff0aff7812 */ /* 0x000fe4000784c0ff */
[----:B------:R-:W-:-:S04]  /*1150*/  ISETP.LT.U32.AND P0, PT, R9, R50, PT ;  /* 0x000000320900720c */ /* 0x000fc80003f01070 */
[----:B------:R-:W-:-:S04]  /*1160*/  ISETP.LT.AND.EX P0, PT, R2, R55, PT, P0 ;  /* 0x000000370200720c */ /* 0x000fc80003f01300 */
[CC--:B------:R-:W-:Y:S02]  /*1170*/  SEL R4, R9.reuse, R50.reuse, P0 ;  /* 0x0000003209047207 */ /* 0x0c0fe40000000000 */
[-C--:B------:R-:W-:Y:S02]  /*1180*/  SEL R5, R2, R55.reuse, P0 ;  /* 0x0000003702057207 */ /* 0x080fe40000000000 */
        /* <DEDUP_REMOVED lines=8> */
[----:B------:R-:W-:Y:S01]  /*1210*/  @!P2 SEL R10, RZ, 0x1, !P3 ;  /* 0x00000001ff0aa807 */ /* 0x000fe20005800000 */
[----:B------:R-:W-:Y:S01]  /*1220*/  VIADD R11, R11, 0x200 ;  /* 0x000002000b0b7836 */ /* 0x000fe20000000000 */
[CC--:B------:R-:W-:Y:S02]  /*1230*/  SEL R50, R7.reuse, R4.reuse, P0 ;  /* 0x0000000407327207 */ /* 0x0c0fe40000000000 */
[----:B------:R-:W-:Y:S02]  /*1240*/  SEL R55, R2, R5, P0 ;  /* 0x0000000502377207 */ /* 0x000fe40000000000 */
[----:B------:R-:W-:Y:S02]  /*1250*/  SEL R10, R10, 0x1, !P4 ;  /* 0x000000010a0a7807 */ /* 0x000fe40006000000 */
[----:B------:R-:W-:-:S02]  /*1260*/  @!P4 SEL R50, R7, R4, !P2 ;  /* 0x000000040732c207 */ /* 0x000fc40005000000 */
[----:B------:R-:W-:-:S07]  /*1270*/  @!P4 SEL R55, R2, R5, !P2 ;  /* 0x000000050237c207 */ /* 0x000fce0005000000 */
.L_x_353:
[----:B------:R-:W-:Y:S05]  /*1280*/  BSYNC.RECONVERGENT B2 ;  /* 0x0000000000027941 */ /* 0x000fea0003800200 */
.L_x_352:
        /* <DEDUP_REMOVED lines=23> */
.L_x_346:
[----:B------:R-:W-:Y:S05]  /*1400*/  BSYNC.RECONVERGENT B1 ;  /* 0x0000000000017941 */ /* 0x000fea0003800200 */
.L_x_345:
[----:B------:R-:W-:-:S09]  /*1410*/  UISETP.GE.U32.AND UP0, UPT, UR4, 0x100, UPT ;  /* 0x000001000400788c */ /* 0x000fd2000bf06070 */
[----:B------:R-:W-:Y:S05]  /*1420*/  BRA.U !UP0, `(.L_x_354) ;  /* 0x0000000d08407547 */ /* 0x000fea000b800000 */
[----:B------:R-:W0:Y:S01]  /*1430*/  S2R R6, SR_LANEID ;  /* 0x0000000000067919 */ /* 0x000e220000000000 */
[----:B------:R-:W-:Y:S01]  /*1440*/  LOP3.LUT R2, R10, 0xff, RZ, 0xc0, !PT ;  /* 0x000000ff0a027812 */ /* 0x000fe200078ec0ff */
[----:B------:R-:W-:Y:S01]  /*1450*/  BSSY.RECONVERGENT B1, `(.L_x_355) ;  /* 0x0000016000017945 */ /* 0x000fe20003800200 */
[----:B------:R2:W3:Y:S04]  /*1460*/  SHFL.DOWN PT, R7, R50, 0x1, 0x1f ;  /* 0x08201f0032077f89 */ /* 0x0004e800000e0000 */
[----:B------:R2:W4:Y:S04]  /*1470*/  SHFL.DOWN PT, R4, R55, 0x1, 0x1f ;  /* 0x08201f0037047f89 */ /* 0x00052800000e0000 */
[----:B------:R2:W1:Y:S01]  /*1480*/  SHFL.DOWN PT, R5, R2, 0x1, 0x1f ;  /* 0x08201f0002057f89 */ /* 0x00046200000e0000 */
        /* <DEDUP_REMOVED lines=18> */
.L_x_356:
[----:B------:R-:W-:Y:S05]  /*15b0*/  BSYNC.RECONVERGENT B1 ;  /* 0x0000000000017941 */ /* 0x000fea0003800200 */
.L_x_355:
        /* <DEDUP_REMOVED lines=23> */
.L_x_358:
[----:B------:R-:W-:Y:S05]  /*1730*/  BSYNC.RECONVERGENT B1 ;  /* 0x0000000000017941 */ /* 0x000fea0003800200 */
.L_x_357:
        /* <DEDUP_REMOVED lines=20> */
.L_x_360:
[----:B------:R-:W-:Y:S05]  /*1880*/  BSYNC.RECONVERGENT B1 ;  /* 0x0000000000017941 */ /* 0x000fea0003800200 */
.L_x_359:
        /* <DEDUP_REMOVED lines=20> */
.L_x_362:
[----:B------:R-:W-:Y:S05]  /*19d0*/  BSYNC.RECONVERGENT B1 ;  /* 0x0000000000017941 */ /* 0x000fea0003800200 */
.L_x_361:
        /* <DEDUP_REMOVED lines=20> */
.L_x_364:
[----:B------:R-:W-:Y:S05]  /*1b20*/  BSYNC.RECONVERGENT B1 ;  /* 0x0000000000017941 */ /* 0x000fea0003800200 */
.L_x_363:
[----:B------:R-:W-:Y:S04]  /*1b30*/  BSSY.RECONVERGENT B1, `(.L_x_365) ;  /* 0x000000b000017945 */ /* 0x000fe80003800200 */
[----:B------:R-:W-:Y:S05]  /*1b40*/  @P1 BRA `(.L_x_366) ;  /* 0x0000000000241947 */ /* 0x000fea0003800000 */
[----:B0-----:R-:W0:Y:S01]  /*1b50*/  S2R R5, SR_CgaCtaId ;  /* 0x0000000000057919 */ /* 0x001e220000008800 */
[----:B--2---:R-:W-:Y:S01]  /*1b60*/  MOV R4, 0x400 ;  /* 0x0000040000047802 */ /* 0x004fe20000000f00 */
[----:B------:R-:W-:Y:S01]  /*1b70*/  IMAD.MOV.U32 R51, RZ, RZ, R55 ;  /* 0x000000ffff337224 */ /* 0x000fe200078e0037 */
[----:B------:R-:W-:-:S04]  /*1b80*/  SHF.R.U32.HI R2, RZ, 0x1, R3 ;  /* 0x00000001ff027819 */ /* 0x000fc80000011603 */
[----:B------:R-:W-:Y:S02]  /*1b90*/  LOP3.LUT R2, R2, 0x1f0, RZ, 0xc0, !PT ;  /* 0x000001f002027812 */ /* 0x000fe400078ec0ff */
[----:B0-----:R-:W-:-:S05]  /*1ba0*/  LEA R5, R5, R4, 0x18 ;  /* 0x0000000405057211 */ /* 0x001fca00078ec0ff */
[----:B------:R-:W-:-:S05]  /*1bb0*/  IMAD.IADD R5, R2, 0x1, R5 ;  /* 0x0000000102057824 */ /* 0x000fca00078e0205 */
[----:B------:R0:W-:Y:S04]  /*1bc0*/  STS.64 [R5+0x10], R50 ;  /* 0x0000103205007388 */ /* 0x0001e80000000a00 */
[----:B------:R0:W-:Y:S02]  /*1bd0*/  STS.U8 [R5+0x8], R10 ;  /* 0x0000080a05007388 */ /* 0x0001e40000000000 */
.L_x_366:
[----:B------:R-:W-:Y:S05]  /*1be0*/  BSYNC.RECONVERGENT B1 ;  /* 0x0000000000017941 */ /* 0x000fea0003800200 */
.L_x_365:
        /* <DEDUP_REMOVED lines=10> */
[----:B0-2---:R-:W0:Y:S04]  /*1c90*/  LDS.64 R4, [UR5+0x30] ;  /* 0x00003005ff047984 */ /* 0x005e280008000a00 */
[----:B------:R-:W2:Y:S04]  /*1ca0*/  LDS.U8 R15, [UR5+0x38] ;  /* 0x00003805ff0f7984 */ /* 0x000ea80008000000 */
[----:B----4-:R-:W4:Y:S04]  /*1cb0*/  LDS.64 R6, [UR5+0x40] ;  /* 0x00004005ff067984 */ /* 0x010f280008000a00 */
[----:B------:R-:W4:Y:S04]  /*1cc0*/  LDS.U8 R16, [UR5+0x48] ;  /* 0x00004805ff107984 */ /* 0x000f280008000000 */
[----:B------:R-:W4:Y:S01]  /*1cd0*/  LDS.64 R8, [UR5+0x50] ;  /* 0x00005005ff087984 */ /* 0x000f220008000a00 */
        /* <DEDUP_REMOVED lines=11> */
[----:B0-----:R-:W-:Y:S01]  /*1d90*/  ISETP.LT.U32.AND P0, PT, R4, R11, PT ;  /* 0x0000000b0400720c */ /* 0x001fe20003f01070 */
[----:B------:R-:W-:Y:S01]  /*1da0*/  LDS.64 R2, [UR5+0x60] ;  /* 0x00006005ff027984 */ /* 0x000fe20008000a00 */
[----:B------:R-:W-:Y:S02]  /*1db0*/  @P3 SEL R14, R12, 0x1, !P5 ;  /* 0x000000010c0e3807 */ /* 0x000fe40006800000 */
[----:B------:R-:W-:Y:S01]  /*1dc0*/  ISETP.LT.AND.EX P0, PT, R5, R13, PT, P0 ;  /* 0x0000000d0500720c */ /* 0x000fe20003f01300 */
[----:B------:R-:W0:Y:S01]  /*1dd0*/  LDS.U8 R12, [UR5+0x58] ;  /* 0x00005805ff0c7984 */ /* 0x000e220008000000 */
[----:B------:R-:W-:-:S02]  /*1de0*/  LOP3.LUT P2, RZ, R14, 0xff, RZ, 0xc0, !PT ;  /* 0x000000ff0eff7812 */ /* 0x000fc4000784c0ff */
[C---:B------:R-:W-:Y:S02]  /*1df0*/  @P5 SEL R11, R4.reuse, R11, P0 ;  /* 0x0000000b040b5207 */ /* 0x040fe40000000000 */
[----:B--2---:R-:W-:Y:S02]  /*1e00*/  ISETP.NE.AND P4, PT, R15, RZ, PT ;  /* 0x000000ff0f00720c */ /* 0x004fe40003f85270 */
[C---:B------:R-:W-:Y:S02]  /*1e10*/  @P5 SEL R13, R5.reuse, R13, P0 ;  /* 0x0000000d050d5207 */ /* 0x040fe40000000000 */
[----:B------:R-:W-:Y:S02]  /*1e20*/  SEL R11, R4, R11, !P3 ;  /* 0x0000000b040b7207 */ /* 0x000fe40005800000 */
[----:B------:R-:W-:Y:S02]  /*1e30*/  SEL R13, R5, R13, !P3 ;  /* 0x0000000d050d7207 */ /* 0x000fe40005800000 */
[----:B----4-:R-:W-:Y:S01]  /*1e40*/  ISETP.LT.U32.AND P0, PT, R6, R11, PT ;  /* 0x0000000b0600720c */ /* 0x010fe20003f01070 */
[----:B------:R-:W-:Y:S01]  /*1e50*/  LDS.64 R4, [UR5+0x70] ;  /* 0x00007005ff047984 */ /* 0x000fe20008000a00 */
[----:B------:R-:W-:-:S02]  /*1e60*/  @P2 SEL R15, R14, 0x1, !P4 ;  /* 0x000000010e0f2807 */ /* 0x000fc40006000000 */
[----:B------:R-:W-:Y:S01]  /*1e70*/  ISETP.LT.AND.EX P0, PT, R7, R13, PT, P0 ;  /* 0x0000000d0700720c */ /* 0x000fe20003f01300 */
[----:B------:R-:W1:Y:S01]  /*1e80*/  LDS.U8 R14, [UR5+0x68] ;  /* 0x00006805ff0e7984 */ /* 0x000e620008000000 */
[----:B------:R-:W-:Y:S02]  /*1e90*/  ISETP.NE.AND P3, PT, R16, RZ, PT ;  /* 0x000000ff1000720c */ /* 0x000fe40003f65270 */
[C---:B------:R-:W-:Y:S02]  /*1ea0*/  @P4 SEL R11, R6.reuse, R11, P0 ;  /* 0x0000000b060b4207 */ /* 0x040fe40000000000 */
[----:B------:R-:W-:Y:S02]  /*1eb0*/  LOP3.LUT P5, RZ, R15, 0xff, RZ, 0xc0, !PT ;  /* 0x000000ff0fff7812 */ /* 0x000fe400078ac0ff */
[----:B------:R-:W-:Y:S02]  /*1ec0*/  @P4 SEL R13, R7, R13, P0 ;  /* 0x0000000d070d4207 */ /* 0x000fe40000000000 */
[----:B------:R-:W-:-:S02]  /*1ed0*/  SEL R11, R6, R11, !P2 ;  /* 0x0000000b060b7207 */ /* 0x000fc40005000000 */
[----:B------:R-:W-:Y:S02]  /*1ee0*/  SEL R13, R7, R13, !P2 ;  /* 0x0000000d070d7207 */ /* 0x000fe40005000000 */
[C---:B------:R-:W-:Y:S01]  /*1ef0*/  ISETP.LT.U32.AND P0, PT, R8.reuse, R11, PT ;  /* 0x0000000b0800720c */ /* 0x040fe20003f01070 */
[----:B------:R-:W2:Y:S03]  /*1f00*/  LDS.64 R6, [UR5+0x80] ;  /* 0x00008005ff067984 */ /* 0x000ea60008000a00 */
[----:B------:R-:W-:Y:S02]  /*1f10*/  ISETP.LT.AND.EX P0, PT, R9, R13, PT, P0 ;  /* 0x0000000d0900720c */ /* 0x000fe40003f01300 */
[----:B------:R-:W-:Y:S02]  /*1f20*/  @P5 SEL R16, R15, 0x1, !P3 ;  /* 0x000000010f105807 */ /* 0x000fe40005800000 */
[----:B------:R-:W-:-:S02]  /*1f30*/  @P3 SEL R11, R8, R11, P0 ;  /* 0x0000000b080b3207 */ /* 0x000fc40000000000 */
[----:B0-----:R-:W-:Y:S02]  /*1f40*/  ISETP.NE.AND P2, PT, R12, RZ, PT ;  /* 0x000000ff0c00720c */ /* 0x001fe40003f45270 */
[C---:B------:R-:W-:Y:S02]  /*1f50*/  @P3 SEL R13, R9.reuse, R13, P0 ;  /* 0x0000000d090d3207 */ /* 0x040fe40000000000 */
[----:B------:R-:W-:Y:S02]  /*1f60*/  SEL R11, R8, R11, !P5 ;  /* 0x0000000b080b7207 */ /* 0x000fe40006800000 */
[----:B------:R-:W-:Y:S02]  /*1f70*/  LOP3.LUT P4, RZ, R16, 0xff, RZ, 0xc0, !PT ;  /* 0x000000ff10ff7812 */ /* 0x000fe4000788c0ff */
[----:B------:R-:W-:Y:S02]  /*1f80*/  SEL R13, R9, R13, !P5 ;  /* 0x0000000d090d7207 */ /* 0x000fe40006800000 */
[----:B------:R-:W-:-:S04]  /*1f90*/  ISETP.LT.U32.AND P0, PT, R2, R11, PT ;  /* 0x0000000b0200720c */ /* 0x000fc80003f01070 */
[C---:B------:R-:W-:Y:S02]  /*1fa0*/  ISETP.LT.AND.EX P0, PT, R3.reuse, R13, PT, P0 ;  /* 0x0000000d0300720c */ /* 0x040fe40003f01300 */
[----:B-1----:R-:W-:Y:S02]  /*1fb0*/  ISETP.NE.AND P3, PT, R14, RZ, PT ;  /* 0x000000ff0e00720c */ /* 0x002fe40003f65270 */
        /* <DEDUP_REMOVED lines=23> */
.L_x_354:
        /* <DEDUP_REMOVED lines=31> */
[----:B--2---:R-:W-:-:S02]  /*2320*/  @!P0 SEL R50, R9, R50, P4 ;  /* 0x0000003209328207 */ /* 0x004fc40002000000 */
[----:B------:R-:W-:Y:S02]  /*2330*/  @!P0 SEL R55, R6, R55, P4 ;  /* 0x0000003706378207 */ /* 0x000fe40002000000 */
[----:B------:R-:W-:Y:S02]  /*2340*/  @P0 PRMT R10, R4, 0x7610, R10 ;  /* 0x00007610040a0816 */ /* 0x000fe4000000000a */
[----:B------:R-:W-:Y:S02]  /*2350*/  @P0 SEL R50, R9, R50, !P6 ;  /* 0x0000003209320207 */ /* 0x000fe40007000000 */
[----:B------:R-:W-:-:S07]  /*2360*/  @P0 SEL R55, R6, R55, !P6 ;  /* 0x0000003706370207 */ /* 0x000fce0007000000 */
.L_x_369:
[----:B------:R-:W-:Y:S05]  /*2370*/  BSYNC.RECONVERGENT B1 ;  /* 0x0000000000017941 */ /* 0x000fea0003800200 */
.L_x_368:
[----:B------:R-:W-:Y:S01]  /*2380*/  ISETP.GT.AND P4, PT, R5, R2, PT ;  /* 0x000000020500720c */ /* 0x000fe20003f84270 */
[----:B----4-:R3:W4:Y:S01]  /*2390*/  SHFL.DOWN PT, R7, R50, 0x2, R2 ;  /* 0x0840000032077989 */ /* 0x01072200000e0002 */
[----:B------:R-:W-:Y:S01]  /*23a0*/  LOP3.LUT R5, R10, 0xff, RZ, 0xc0, !PT ;  /* 0x000000ff0a057812 */ /* 0x000fe200078ec0ff */
[----:B------:R-:W-:Y:S02]  /*23b0*/  BSSY.RECONVERGENT B1, `(.L_x_370) ;  /* 0x0000012000017945 */ /* 0x000fe40003800200 */
[----:B------:R3:W0:Y:S04]  /*23c0*/  SHFL.DOWN PT, R6, R55, 0x2, R2 ;  /* 0x0840000037067989 */ /* 0x00062800000e0002 */
        /* <DEDUP_REMOVED lines=9> */
[----:B------:R-:W-:Y:S02]  /*2460*/  @!P0 ISETP.LT.AND.EX P5, PT, R6, R55, PT, P5 ;  /* 0x000000370600820c */ /* 0x000fe40003fa1350 */
[----:B------:R-:W-:Y:S02]  /*2470*/  @P0 SEL R4, R5, R10, !P6 ;  /* 0x0000000a05040207 */ /* 0x000fe40007000000 */
[----:B--23--:R-:W-:-:S02]  /*2480*/  @!P0 SEL R50, R7, R50, P5 ;  /* 0x0000003207328207 */ /* 0x00cfc40002800000 */
[----:B------:R-:W-:Y:S02]  /*2490*/  @!P0 SEL R55, R6, R55, P5 ;  /* 0x0000003706378207 */ /* 0x000fe40002800000 */
[----:B------:R-:W-:Y:S02]  /*24a0*/  @P0 PRMT R10, R4, 0x7610, R10 ;  /* 0x00007610040a0816 */ /* 0x000fe4000000000a */
[----:B------:R-:W-:Y:S02]  /*24b0*/  @P0 SEL R50, R7, R50, !P6 ;  /* 0x0000003207320207 */ /* 0x000fe40007000000 */
[----:B------:R-:W-:-:S07]  /*24c0*/  @P0 SEL R55, R6, R55, !P6 ;  /* 0x0000003706370207 */ /* 0x000fce0007000000 */
.L_x_371:
[----:B------:R-:W-:Y:S05]  /*24d0*/  BSYNC.RECONVERGENT B1 ;  /* 0x0000000000017941 */ /* 0x000fea0003800200 */
.L_x_370:
[----:B0-----:R-:W-:Y:S01]  /*24e0*/  LOP3.LUT R5, R10, 0xff, RZ, 0xc0, !PT ;  /* 0x000000ff0a057812 */ /* 0x001fe200078ec0ff */
[----:B----4-:R0:W4:Y:S01]  /*24f0*/  SHFL.DOWN PT, R7, R50, 0x4, R2 ;  /* 0x0880000032077989 */ /* 0x01012200000e0002 */
[----:B------:R-:W-:Y:S03]  /*2500*/  BSSY.RECONVERGENT B1, `(.L_x_372) ;  /* 0x0000012000017945 */ /* 0x000fe60003800200 */
        /* <DEDUP_REMOVED lines=17> */
.L_x_373:
[----:B------:R-:W-:Y:S05]  /*2620*/  BSYNC.RECONVERGENT B1 ;  /* 0x0000000000017941 */ /* 0x000fea0003800200 */
.L_x_372:
        /* <DEDUP_REMOVED lines=20> */
.L_x_375:
[----:B------:R-:W-:Y:S05]  /*2770*/  BSYNC.RECONVERGENT B1 ;  /* 0x0000000000017941 */ /* 0x000fea0003800200 */
.L_x_374:
        /* <DEDUP_REMOVED lines=8> */
[----:B--23--:R-:W-:-:S04]  /*2800*/  LOP3.LUT P2, R2, R10, 0xff, RZ, 0xc0, !PT ;  /* 0x000000ff0a027812 */ /* 0x00cfc8000784c0ff */
[----:B------:R-:W-:-:S13]  /*2810*/  PLOP3.LUT P0, PT, P2, P0, PT, 0x2f, 0xf2 ;  /* 0x0000000000f2781c */ /* 0x000fda0001700577 */
[----:B----4-:R-:W-:Y:S02]  /*2820*/  @!P0 ISETP.LT.U32.AND P2, PT, R7, R50, PT ;  /* 0x000000320700820c */ /* 0x010fe40003f41070 */
        /* <DEDUP_REMOVED lines=9> */
.L_x_377:
[----:B------:R-:W-:Y:S05]  /*28c0*/  BSYNC.RECONVERGENT B1 ;  /* 0x0000000000017941 */ /* 0x000fea0003800200 */
.L_x_376:
[----:B------:R-:W-:Y:S04]  /*28d0*/  BSSY.RECONVERGENT B1, `(.L_x_378) ;  /* 0x000000b000017945 */ /* 0x000fe80003800200 */
[----:B------:R-:W-:Y:S05]  /*28e0*/  @P1 BRA `(.L_x_379) ;  /* 0x0000000000241947 */ /* 0x000fea0003800000 */
[----:B0-----:R-:W0:Y:S01]  /*28f0*/  S2R R5, SR_CgaCtaId ;  /* 0x0000000000057919 */ /* 0x001e220000008800 */
[----:B------:R-:W-:Y:S01]  /*2900*/  MOV R4, 0x400 ;  /* 0x0000040000047802 */ /* 0x000fe20000000f00 */
[----:B------:R-:W-:Y:S01]  /*2910*/  IMAD.MOV.U32 R51, RZ, RZ, R55 ;  /* 0x000000ffff337224 */ /* 0x000fe200078e0037 */
[----:B--23--:R-:W-:-:S04]  /*2920*/  SHF.R.U32.HI R2, RZ, 0x1, R3 ;  /* 0x00000001ff027819 */ /* 0x00cfc80000011603 */
[----:B------:R-:W-:Y:S02]  /*2930*/  LOP3.LUT R2, R2, 0x1f0, RZ, 0xc0, !PT ;  /* 0x000001f002027812 */ /* 0x000fe400078ec0ff */
[----:B0-----:R-:W-:-:S05]  /*2940*/  LEA R5, R5, R4, 0x18 ;  /* 0x0000000405057211 */ /* 0x001fca00078ec0ff */
[----:B------:R-:W-:-:S05]  /*2950*/  IMAD.IADD R5, R2, 0x1, R5 ;  /* 0x0000000102057824 */ /* 0x000fca00078e0205 */
[----:B------:R0:W-:Y:S04]  /*2960*/  STS.64 [R5+0x10], R50 ;  /* 0x0000103205007388 */ /* 0x0001e80000000a00 */
[----:B------:R0:W-:Y:S02]  /*2970*/  STS.U8 [R5+0x8], R10 ;  /* 0x0000080a05007388 */ /* 0x0001e40000000000 */
.L_x_379:
[----:B------:R-:W-:Y:S05]  /*2980*/  BSYNC.RECONVERGENT B1 ;  /* 0x0000000000017941 */ /* 0x000fea0003800200 */
.L_x_378:
[----:B------:R-:W-:Y:S01]  /*2990*/  BAR.SYNC.DEFER_BLOCKING 0x0 ;  /* 0x0000000000007b1d */ /* 0x000fe20000010000 */
[----:B------:R-:W-:-:S13]  /*29a0*/  ISETP.NE.AND P1, PT, R3, RZ, PT ;  /* 0x000000ff0300720c */ /* 0x000fda0003f25270 */
[----:B------:R-:W-:Y:S05]  /*29b0*/  @P1 BRA `(.L_x_367) ;  /* 0x0000003000081947 */ /* 0x000fea0003800000 */
[----:B------:R-:W-:Y:S02]  /*29c0*/  UISETP.GE.U32.AND UP0, UPT, UR4, 0x21, UPT ;  /* 0x000000210400788c */ /* 0x000fe4000bf06070 */
[----:B------:R-:W-:Y:S02]  /*29d0*/  UISETP.GE.U32.AND UP1, UPT, UR4, 0x41, UPT ;  /* 0x000000410400788c */ /* 0x000fe4000bf26070 */
[----:B------:R-:W-:Y:S02]  /*29e0*/  UISETP.GE.U32.AND UP2, UPT, UR4, 0x61, UPT ;  /* 0x000000610400788c */ /* 0x000fe4000bf46070 */
[----:B------:R-:W-:Y:S02]  /*29f0*/  UISETP.GE.U32.AND UP3, UPT, UR4, 0x81, UPT ;  /* 0x000000810400788c */ /* 0x000fe4000bf66070 */
[----:B------:R-:W-:Y:S02]  /*2a00*/  UISETP.GE.U32.AND UP4, UPT, UR4, 0xa1, UPT ;  /* 0x000000a10400788c */ /* 0x000fe4000bf86070 */
[----:B------:R-:W-:-:S02]  /*2a10*/  UISETP.GE.U32.AND UP5, UPT, UR4, 0xc1, UPT ;  /* 0x000000c10400788c */ /* 0x000fc4000bfa6070 */
[----:B------:R-:W-:Y:S01]  /*2a20*/  UISETP.GE.U32.AND UP6, UPT, UR4, 0xe1, UPT ;  /* 0x000000e10400788c */ /* 0x000fe2000bfc6070 */
[----:B------:R-:W-:Y:S10]  /*2a30*/  BRA.U !UP0, `(.L_x_380) ;  /* 0x00000001083c7547 */ /* 0x000ff4000b800000 */
[----:B------:R-:W5:Y:S01]  /*2a40*/  S2UR UR6, SR_CgaCtaId ;  /* 0x00000000000679c3 */ /* 0x000f620000008800 */
[----:B------:R-:W-:Y:S01]  /*2a50*/  UMOV UR5, 0x400 ;  /* 0x0000040000057882 */ /* 0x000fe20000000000 */
[----:B------:R-:W-:Y:S01]  /*2a60*/  LOP3.LUT P3, RZ, R10, 0xff, RZ, 0xc0, !PT ;  /* 0x000000ff0aff7812 */ /* 0x000fe2000786c0ff */
[----:B-----5:R-:W-:-:S09]  /*2a70*/  ULEA UR5, UR6, UR5, 0x18 ;  /* 0x0000000506057291 */ /* 0x020fd2000f8ec0ff */
[----:B0-----:R-:W0:Y:S04]  /*2a80*/  LDS.U8 R4, [UR5+0x18] ;  /* 0x00001805ff047984 */ /* 0x001e280008000000 */
[----:B--23--:R-:W2:Y:S01]  /*2a90*/  LDS.64 R2, [UR5+0x20] ;  /* 0x00002005ff027984 */ /* 0x00cea20008000a00 */
        /* <DEDUP_REMOVED lines=9> */
.L_x_380:
[----:B------:R-:W-:Y:S05]  /*2b30*/  BRA.U !UP1, `(.L_x_381) ;  /* 0x00000001093c7547 */ /* 0x000fea000b800000 */
        /* <DEDUP_REMOVED lines=15> */
.L_x_381:
        /* <DEDUP_REMOVED lines=16> */
.L_x_382:
        /* <DEDUP_REMOVED lines=16> */
.L_x_383:
        /* <DEDUP_REMOVED lines=16> */
.L_x_384:
        /* <DEDUP_REMOVED lines=16> */
.L_x_385:
        /* <DEDUP_REMOVED lines=17> */
.L_x_344:
        /* <DEDUP_REMOVED lines=14> */
[C---:B------:R-:W-:Y:S01]  /*3220*/  VIADD R50, R3.reuse, 0x100 ;  /* 0x0000010003327836 */ /* 0x040fe20000000000 */
[----:B------:R-:W-:Y:S01]  /*3230*/  UIADD3 UR5, UPT, UPT, UR4, -0x400, URZ ;  /* 0xfffffc0004057890 */ /* 0x000fe2000fffe0ff */
[----:B------:R-:W-:-:S03]  /*3240*/  VIADD R2, R3, 0x200 ;  /* 0x0000020003027836 */ /* 0x000fc60000000000 */
[----:B------:R-:W-:Y:S01]  /*3250*/  UISETP.GE.U32.AND UP0, UPT, UR5, 0x400, UPT ;  /* 0x000004000500788c */ /* 0x000fe2000bf06070 */
[----:B---3--:R-:W-:Y:S01]  /*3260*/  DSETP.NEU.AND P0, PT, R4, R10, PT ;  /* 0x0000000a0400722a */ /* 0x008fe20003f0d000 */
[----:B--2---:R-:W-:Y:S01]  /*3270*/  IADD3 R11, P1, PT, R2, UR6, RZ ;  /* 0x00000006020b7c10 */ /* 0x004fe2000ff3e0ff */
[----:B------:R-:W-:-:S04]  /*3280*/  IMAD.MOV.U32 R4, RZ, RZ, 0x400 ;  /* 0x00000400ff047424 */ /* 0x000fc800078e00ff */
[----:B------:R-:W-:Y:S01]  /*3290*/  SEL R50, R50, R3, !P0 ;  /* 0x0000000332327207 */ /* 0x000fe20004000000 */
[----:B------:R-:W-:Y:S01]  /*32a0*/  IMAD.X R2, RZ, RZ, UR7, P1 ;  /* 0x00000007ff027e24 */ /* 0x000fe200088e06ff */
[----:B----4-:R-:W-:Y:S02]  /*32b0*/  DSETP.NEU.AND P3, PT, R16, R18, PT ;  /* 0x000000121000722a */ /* 0x010fe40003f6d000 */
[----:B------:R-:W-:-:S04]  /*32c0*/  IADD3 R50, P2, PT, R50, UR6, RZ ;  /* 0x0000000632327c10 */ /* 0x000fc8000ff5e0ff */
        /* <DEDUP_REMOVED lines=22> */
[----:B------:R-:W0:Y:S01]  /*3430*/  LDCU UR4, c[0x0][0x3b0] ;  /* 0x00007600ff0477ac */ /* 0x000e220008000800 */
[----:B------:R-:W2:Y:S05]  /*3440*/  LDCU.64 UR6, c[0x0][0x3a0] ;  /* 0x00007400ff0677ac */ /* 0x000eaa0008000a00 */
.L_x_391:
[----:B------:R-:W-:-:S04]  /*3450*/  IMAD.WIDE.U32 R14, R4, 0x8, R6 ;  /* 0x00000008040e7825 */ /* 0x000fc800078e0006 */
[----:B------:R-:W-:Y:S01]  /*3460*/  IMAD.WIDE.U32 R16, R4, 0x8, R8 ;  /* 0x0000000804107825 */ /* 0x000fe200078e0008 */
        /* <DEDUP_REMOVED lines=10> */
[----:B--2---:R-:W-:-:S04]  /*3510*/  IADD3 R5, P0, P1, R3, UR6, R4 ;  /* 0x0000000603057c10 */ /* 0x004fc8000f91e004 */
[----:B------:R-:W-:-:S07]  /*3520*/  IADD3.X R32, PT, PT, RZ, UR7, RZ, P0, P1 ;  /* 0x00000007ff207c10 */ /* 0x000fce00087e24ff */
        /* <DEDUP_REMOVED lines=9> */
.L_x_388:
[----:B-----5:R-:W-:Y:S01]  /*35c0*/  DSETP.NEU.AND P0, PT, R18, R20, PT ;  /* 0x000000141200722a */ /* 0x020fe20003f0d000 */
[----:B------:R-:W-:Y:S02]  /*35d0*/  IMAD.MOV.U32 R50, RZ, RZ, R5 ;  /* 0x000000ffff327224 */ /* 0x000fe400078e0005 */
[----:B------:R-:W-:-:S03]  /*35e0*/  IMAD.MOV.U32 R55, RZ, RZ, R32 ;  /* 0x000000ffff377224 */ /* 0x000fc600078e0020 */
[----:B------:R-:W-:-:S08]  /*35f0*/  SEL R10, RZ, 0x1, !P0 ;  /* 0x00000001ff0a7807 */ /* 0x000fd00004000000 */
.L_x_389:
[----:B0-----:R-:W-:Y:S05]  /*3600*/  BSYNC.RECONVERGENT B1 ;  /* 0x0000000000017941 */ /* 0x001fea0003800200 */
.L_x_387:
        /* <DEDUP_REMOVED lines=12> */
[----:B------:R-:W-:Y:S02]  /*36d0*/  SEL R50, R50, R11, !P2 ;  /* 0x0000000b32327207 */ /* 0x000fe40005000000 */
[----:B------:R-:W-:Y:S02]  /*36e0*/  IADD3 R11, P0, PT, R5, 0x200, RZ ;  /* 0x00000200050b7810 */ /* 0x000fe40007f1e0ff */
[----:B------:R-:W-:Y:S02]  /*36f0*/  @!P2 SEL R10, RZ, 0x1, !P3 ;  /* 0x00000001ff0aa807 */ /* 0x000fe40005800000 */
[----:B------:R-:W-:Y:S01]  /*3700*/  SEL R55, R55, R2, !P2 ;  /* 0x0000000237377207 */ /* 0x000fe20005000000 */
[----:B------:R-:W-:Y:S01]  /*3710*/  IMAD.X R2, RZ, RZ, R32, P0 ;  /* 0x000000ffff027224 */ /* 0x000fe200000e0620 */
[----:B------:R-:W-:Y:S01]  /*3720*/  ISETP.LT.U32.AND P0, PT, R11, R50, PT ;  /* 0x000000320b00720c */ /* 0x000fe20003f01070 */
[----:B------:R-:W-:Y:S01]  /*3730*/  DSETP.NEU.AND P2, PT, R12, R30, PT ;  /* 0x0000001e0c00722a */ /* 0x000fe20003f4d000 */
[----:B------:R-:W-:-:S02]  /*3740*/  LOP3.LUT P3, RZ, R10, 0xff, RZ, 0xc0, !PT ;  /* 0x000000ff0aff7812 */ /* 0x000fc4000786c0ff */
[-C--:B------:R-:W-:Y:S02]  /*3750*/  ISETP.LT.AND.EX P0, PT, R2, R55.reuse, PT, P0 ;  /* 0x000000370200720c */ /* 0x080fe40003f01300 */
[----:B------:R-:W-:Y:S02]  /*3760*/  SEL R10, R10, 0x1, !P1 ;  /* 0x000000010a0a7807 */ /* 0x000fe40004800000 */
[C---:B------:R-:W-:Y:S02]  /*3770*/  @P1 SEL R50, R11.reuse, R50, P0 ;  /* 0x000000320b321207 */ /* 0x040fe40000000000 */
[----:B------:R-:W-:Y:S02]  /*3780*/  @P1 SEL R55, R2, R55, P0 ;  /* 0x0000003702371207 */ /* 0x000fe40000000000 */
[----:B------:R-:W-:Y:S02]  /*3790*/  SEL R50, R11, R50, !P3 ;  /* 0x000000320b327207 */ /* 0x000fe40005800000 */
[----:B------:R-:W-:-:S02]  /*37a0*/  IADD3 R11, PT, PT, -R4, UR4, RZ ;  /* 0x00000004040b7c10 */ /* 0x000fc4000fffe1ff */
[----:B------:R-:W-:Y:S02]  /*37b0*/  IADD3 R5, P0, PT, R5, 0x300, RZ ;  /* 0x0000030005057810 */ /* 0x000fe40007f1e0ff */
[----:B------:R-:W-:Y:S02]  /*37c0*/  @!P3 SEL R10, RZ, 0x1, !P1 ;  /* 0x00000001ff0ab807 */ /* 0x000fe40004800000 */
[----:B------:R-:W-:Y:S01]  /*37d0*/  SEL R55, R2, R55, !P3 ;  /* 0x0000003702377207 */ /* 0x000fe20005800000 */
[----:B------:R-:W-:Y:S01]  /*37e0*/  IMAD.X R2, RZ, RZ, R32, P0 ;  /* 0x000000ffff027224 */ /* 0x000fe200000e0620 */
[----:B------:R-:W-:Y:S02]  /*37f0*/  ISETP.GE.U32.AND P3, PT, R11, 0x400, PT ;  /* 0x000004000b00780c */ /* 0x000fe40003f66070 */
[----:B------:R-:W-:Y:S02]  /*3800*/  LOP3.LUT P1, RZ, R10, 0xff, RZ, 0xc0, !PT ;  /* 0x000000ff0aff7812 */ /* 0x000fe4000782c0ff */
[----:B------:R-:W-:-:S02]  /*3810*/  ISETP.LT.U32.AND P0, PT, R5, R50, PT ;  /* 0x000000320500720c */ /* 0x000fc40003f01070 */
        /* <DEDUP_REMOVED lines=8> */
[----:B------:R-:W-:-:S05]  /*38a0*/  VIADD R4, R4, 0x400 ;  /* 0x0000040004047836 */ /* 0x000fca0000000000 */
[----:B------:R-:W-:-:S13]  /*38b0*/  ISETP.GT.U32.AND P0, PT, R4, UR5, PT ;  /* 0x0000000504007c0c */ /* 0x000fda000bf04070 */
[----:B------:R-:W-:Y:S05]  /*38c0*/  @!P0 BRA `(.L_x_391) ;  /* 0xfffffff800e08947 */ /* 0x000fea000383ffff */
.L_x_386:
[----:B------:R-:W-:Y:S01]  /*38d0*/  IADD3 R2, PT, PT, -R4, UR4, RZ ;  /* 0x0000000404027c10 */ /* 0x000fe2000fffe1ff */
[----:B------:R-:W-:Y:S03]  /*38e0*/  BSSY.RECONVERGENT B1, `(.L_x_390) ;  /* 0x0000140000017945 */ /* 0x000fe60003800200 */
[----:B------:R-:W-:-:S04]  /*38f0*/  ISETP.GE.AND P0, PT, R3, R2, PT ;  /* 0x000000020300720c */ /* 0x000fc80003f06270 */
[----:B------:R-:W-:-:S13]  /*3900*/  ISETP.GE.U32.OR P0, PT, R4, UR4, P0 ;  /* 0x0000000404007c0c */ /* 0x000fda0008706470 */
[----:B------:R-:W-:Y:S05]  /*3910*/  @P0 BRA `(.L_x_392) ;  /* 0x0000001000f00947 */ /* 0x000fea0003800000 */
[----:B------:R-:W-:Y:S01]  /*3920*/  LOP3.LUT R5, RZ, R3, RZ, 0x33, !PT ;  /* 0x00000003ff057212 */ /* 0x000fe200078e33ff */
[----:B------:R-:W-:Y:S01]  /*3930*/  BSSY.RECONVERGENT B2, `(.L_x_393) ;  /* 0x00000a4000027945 */ /* 0x000fe20003800200 */
[----:B------:R-:W-:Y:S02]  /*3940*/  IMAD.MOV.U32 R9, RZ, RZ, R3 ;  /* 0x000000ffff097224 */ /* 0x000fe400078e0003 */
[----:B------:R-:W-:-:S04]  /*3950*/  IADD3 R5, PT, PT, -R4, UR4, R5 ;  /* 0x0000000404057c10 */ /* 0x000fc8000fffe105 */
[C---:B------:R-:W-:Y:S02]  /*3960*/  ISETP.GE.U32.AND P0, PT, R5.reuse, 0x700, PT ;  /* 0x000007000500780c */ /* 0x040fe40003f06070 */
[----:B------:R-:W-:-:S04]  /*3970*/  LEA.HI R6, R5, 0x1, RZ, 0x18 ;  /* 0x0000000105067811 */ /* 0x000fc800078fc0ff */
[----:B------:R-:W-:-:S07]  /*3980*/  LOP3.LUT R7, R6, 0x7, RZ, 0xc0, !PT ;  /* 0x0000000706077812 */ /* 0x000fce00078ec0ff */
[----:B------:R-:W-:Y:S05]  /*3990*/  @!P0 BRA `(.L_x_394) ;  /* 0x0000000800748947 */ /* 0x000fea0003800000 */
[----:B------:R-:W0:Y:S01]  /*39a0*/  LDC.64 R18, c[0x0][0x380] ;  /* 0x0000e000ff127b82 */ /* 0x000e220000000a00 */
[----:B------:R-:W-:Y:S01]  /*39b0*/  LOP3.LUT R11, R6, 0x1fffff8, RZ, 0xc0, !PT ;  /* 0x01fffff8060b7812 */ /* 0x000fe200078ec0ff */
[----:B------:R-:W-:Y:S01]  /*39c0*/  BSSY.RECONVERGENT B3, `(.L_x_395) ;  /* 0x0000099000037945 */ /* 0x000fe20003800200 */
[C---:B------:R-:W-:Y:S01]  /*39d0*/  LOP3.LUT R9, R3.reuse, 0x400, RZ, 0xfc, !PT ;  /* 0x0000040003097812 */ /* 0x040fe200078efcff */
[----:B------:R-:W-:Y:S02]  /*39e0*/  IMAD.IADD R8, R3, 0x1, R4 ;  /* 0x0000000103087824 */ /* 0x000fe400078e0204 */
[----:B------:R-:W-:Y:S02]  /*39f0*/  IMAD.MOV R11, RZ, RZ, -R11 ;  /* 0x000000ffff0b7224 */ /* 0x000fe400078e0a0b */
[----:B------:R-:W2:Y:S05]  /*3a00*/  LDC.64 R20, c[0x0][0x388] ;  /* 0x0000e200ff147b82 */ /* 0x000eaa0000000a00 */
.L_x_396:
[----:B0-----:R-:W-:-:S04]  /*3a10*/  IMAD.WIDE.U32 R44, R8, 0x8, R18 ;  /* 0x00000008082c7825 */ /* 0x001fc800078e0012 */
[C---:B--2---:R-:W-:Y:S02]  /*3a20*/  IMAD.WIDE.U32 R42, R8.reuse, 0x8, R20 ;  /* 0x00000008082a7825 */ /* 0x044fe400078e0014 */
[----:B------:R-:W2:Y:S04]  /*3a30*/  LDG.E.64 R44, desc[UR8][R44.64] ;  /* 0x000000082c2c7981 */ /* 0x000ea8000c1e1b00 */
[----:B------:R-:W2:Y:S01]  /*3a40*/  LDG.E.64 R42, desc[UR8][R42.64] ;  /* 0x000000082a2a7981 */ /* 0x000ea2000c1e1b00 */
[----:B------:R-:W-:-:S04]  /*3a50*/  VIADD R57, R8, 0x100 ;  /* 0x0000010008397836 */ /* 0x000fc80000000000 */
[----:B------:R-:W-:-:S04]  /*3a60*/  IMAD.WIDE.U32 R40, R57, 0x8, R18 ;  /* 0x0000000839287825 */ /* 0x000fc800078e0012 */
[----:B------:R-:W-:Y:S02]  /*3a70*/  IMAD.WIDE.U32 R38, R57, 0x8, R20 ;  /* 0x0000000839267825 */ /* 0x000fe400078e0014 */
[----:B------:R-:W3:Y:S04]  /*3a80*/  LDG.E.64 R40, desc[UR8][R40.64] ;  /* 0x0000000828287981 */ /* 0x000ee8000c1e1b00 */
[----:B------:R-:W3:Y:S01]  /*3a90*/  LDG.E.64 R38, desc[UR8][R38.64] ;  /* 0x0000000826267981 */ /* 0x000ee2000c1e1b00 */
[----:B------:R-:W-:-:S04]  /*3aa0*/  VIADD R53, R8, 0x200 ;  /* 0x0000020008357836 */ /* 0x000fc80000000000 */
[----:B------:R-:W-:-:S04]  /*3ab0*/  IMAD.WIDE.U32 R32, R53, 0x8, R18 ;  /* 0x0000000835207825 */ /* 0x000fc800078e0012 */
[----:B------:R-:W-:Y:S02]  /*3ac0*/  IMAD.WIDE.U32 R36, R53, 0x8, R20 ;  /* 0x0000000835247825 */ /* 0x000fe400078e0014 */
[----:B------:R-:W4:Y:S04]  /*3ad0*/  LDG.E.64 R32, desc[UR8][R32.64] ;  /* 0x0000000820207981 */ /* 0x000f28000c1e1b00 */
[----:B------:R-:W4:Y:S01]  /*3ae0*/  LDG.E.64 R36, desc[UR8][R36.64] ;  /* 0x0000000824247981 */ /* 0x000f22000c1e1b00 */
[----:B------:R-:W-:-:S04]  /*3af0*/  VIADD R51, R8, 0x300 ;  /* 0x0000030008337836 */ /* 0x000fc80000000000 */
[----:B------:R-:W-:-:S04]  /*3b00*/  IMAD.WIDE.U32 R14, R51, 0x8, R18 ;  /* 0x00000008330e7825 */ /* 0x000fc800078e0012 */
[----:B------:R-:W-:Y:S02]  /*3b10*/  IMAD.WIDE.U32 R34, R51, 0x8, R20 ;  /* 0x0000000833227825 */ /* 0x000fe400078e0014 */
[----:B------:R-:W5:Y:S04]  /*3b20*/  LDG.E.64 R14, desc[UR8][R14.64] ;  /* 0x000000080e0e7981 */ /* 0x000f68000c1e1b00 */
[----:B------:R-:W5:Y:S01]  /*3b30*/  LDG.E.64 R34, desc[UR8][R34.64] ;  /* 0x0000000822227981 */ /* 0x000f62000c1e1b00 */
        /* <DEDUP_REMOVED lines=20> */
[----:B------:R-:W-:Y:S01]  /*3c80*/  LOP3.LUT P5, RZ, R10, 0xff, RZ, 0xc0, !PT ;  /* 0x000000ff0aff7812 */ /* 0x000fe200078ac0ff */
[----:B------:R-:W-:Y:S02]  /*3c90*/  VIADD R11, R11, 0x8 ;  /* 0x000000080b0b7836 */ /* 0x000fe40000000000 */
[----:B------:R-:W-:Y:S01]  /*3ca0*/  VIADD R9, R9, 0x800 ;  /* 0x0000080009097836 */ /* 0x000fe20000000000 */
[----:B--2---:R-:W-:-:S09]  /*3cb0*/  DSETP.NEU.AND P0, PT, R44, R42, PT ;  /* 0x0000002a2c00722a */ /* 0x004fd20003f0d000 */
[----:B------:R-:W-:Y:S01]  /*3cc0*/  DSETP.NEU.AND P3, PT, R44, R42, P5 ;  /* 0x0000002a2c00722a */ /* 0x000fe20002f6d000 */
[----:B------:R-:W-:-:S05]  /*3cd0*/  @!P5 SEL R10, RZ, 0x1, !P0 ;  /* 0x00000001ff0ad807 */ /* 0x000fca0004000000 */
[----:B------:R-:W-:-:S04]  /*3ce0*/  SEL R10, R10, 0x1, !P3 ;  /* 0x000000010a0a7807 */ /* 0x000fc80005800000 */
[----:B------:R-:W-:Y:S01]  /*3cf0*/  LOP3.LUT P1, RZ, R10, 0xff, RZ, 0xc0, !PT ;  /* 0x000000ff0aff7812 */ /* 0x000fe2000782c0ff */
[----:B---3--:R-:W-:-:S12]  /*3d00*/  DSETP.NEU.AND P0, PT, R40, R38, PT ;  /* 0x000000262800722a */ /* 0x008fd80003f0d000 */
[----:B------:R-:W-:Y:S01]  /*3d10*/  DSETP.NEU.AND P2, PT, R40, R38, P1 ;  /* 0x000000262800722a */ /* 0x000fe20000f4d000 */
[----:B------:R-:W-:Y:S02]  /*3d20*/  @!P1 SEL R10, RZ, 0x1, !P0 ;  /* 0x00000001ff0a9807 */ /* 0x000fe40004000000 */
[C---:B------:R-:W-:Y:S01]  /*3d30*/  IADD3 R41, P6, PT, R8.reuse, UR6, RZ ;  /* 0x0000000608297c10 */ /* 0x040fe2000ffde0ff */
[----:B------:R-:W-:Y:S02]  /*3d40*/  VIADD R8, R8, 0x800 ;  /* 0x0000080008087836 */ /* 0x000fe40000000000 */
[----:B------:R-:W-:Y:S02]  /*3d50*/  SEL R10, R10, 0x1, !P2 ;  /* 0x000000010a0a7807 */ /* 0x000fe40005000000 */
[----:B------:R-:W-:Y:S01]  /*3d60*/  IMAD.X R38, RZ, RZ, UR7, P6 ;  /* 0x00000007ff267e24 */ /* 0x000fe2000b0e06ff */
[----:B------:R-:W-:Y:S01]  /*3d70*/  ISETP.LT.U32.AND P0, PT, R41, R50, PT ;  /* 0x000000322900720c */ /* 0x000fe20003f01070 */
[----:B----4-:R-:W-:Y:S01]  /*3d80*/  DSETP.NEU.AND P6, PT, R32, R36, PT ;  /* 0x000000242000722a */ /* 0x010fe20003fcd000 */
[----:B------:R-:W-:-:S02]  /*3d90*/  LOP3.LUT P4, RZ, R10, 0xff, RZ, 0xc0, !PT ;  /* 0x000000ff0aff7812 */ /* 0x000fc4000788c0ff */
[----:B------:R-:W-:-:S04]  /*3da0*/  ISETP.LT.AND.EX P0, PT, R38, R55, PT, P0 ;  /* 0x000000372600720c */ /* 0x000fc80003f01300 */
[CC--:B------:R-:W-:Y:S02]  /*3db0*/  SEL R40, R41.reuse, R50.reuse, P0 ;  /* 0x0000003229287207 */ /* 0x0c0fe40000000000 */
[CC--:B------:R-:W-:Y:S02]  /*3dc0*/  SEL R39, R38.reuse, R55.reuse, P0 ;  /* 0x0000003726277207 */ /* 0x0c0fe40000000000 */
[----:B------:R-:W-:Y:S02]  /*3dd0*/  @!P3 SEL R40, R41, R50, !P5 ;  /* 0x000000322928b207 */ /* 0x000fe40006800000 */
[----:B------:R-:W-:Y:S01]  /*3de0*/  @!P3 SEL R39, R38, R55, !P5 ;  /* 0x000000372627b207 */ /* 0x000fe20006800000 */
[----:B------:R-:W-:Y:S01]  /*3df0*/  DSETP.NEU.AND P0, PT, R32, R36, P4 ;  /* 0x000000242000722a */ /* 0x000fe2000270d000 */
[----:B------:R-:W-:Y:S02]  /*3e00*/  @!P4 SEL R10, RZ, 0x1, !P6 ;  /* 0x00000001ff0ac807 */ /* 0x000fe40007000000 */
[----:B------:R-:W-:-:S03]  /*3e10*/  IADD3 R57, P6, PT, R57, UR6, RZ ;  /* 0x0000000639397c10 */ /* 0x000fc6000ffde0ff */
[----:B------:R-:W-:Y:S02]  /*3e20*/  SEL R10, R10, 0x1, !P0 ;  /* 0x000000010a0a7807 */ /* 0x000fe40004000000 */
[----:B------:R-:W-:Y:S01]  /*3e30*/  IMAD.X R32, RZ, RZ, UR7, P6 ;  /* 0x00000007ff207e24 */ /* 0x000fe2000b0e06ff */
[----:B------:R-:W-:Y:S01]  /*3e40*/  ISETP.LT.U32.AND P3, PT, R57, R40, PT ;  /* 0x000000283900720c */ /* 0x000fe20003f61070 */
[----:B-----5:R-:W-:Y:S01]  /*3e50*/  DSETP.NEU.AND P6, PT, R14, R34, PT ;  /* 0x000000220e00722a */ /* 0x020fe20003fcd000 */
[----:B------:R-:W-:Y:S02]  /*3e60*/  LOP3.LUT P5, RZ, R10, 0xff, RZ, 0xc0, !PT ;  /* 0x000000ff0aff7812 */ /* 0x000fe400078ac0ff */
        /* <DEDUP_REMOVED lines=11> */
[----:B------:R-:W-:Y:S01]  /*3f20*/  DSETP.NEU.AND P6, PT, R24, R16, PT ;  /* 0x000000101800722a */ /* 0x000fe20003fcd000 */
[----:B------:R-:W-:Y:S02]  /*3f30*/  LOP3.LUT P2, RZ, R10, 0xff, RZ, 0xc0, !PT ;  /* 0x000000ff0aff7812 */ /* 0x000fe4000784c0ff */
[----:B------:R-:W-:-:S04]  /*3f40*/  ISETP.LT.AND.EX P1, PT, R15, R38, PT, P1 ;  /* 0x000000260f00720c */ /* 0x000fc80003f21310 */
[----:B------:R-:W-:Y:S02]  /*3f50*/  SEL R14, R53, R36, P1 ;  /* 0x00000024350e7207 */ /* 0x000fe40000800000 */
[----:B------:R-:W-:Y:S02]  /*3f60*/  SEL R32, R15, R38, P1 ;  /* 0x000000260f207207 */ /* 0x000fe40000800000 */
[----:B------:R-:W-:Y:S02]  /*3f70*/  @!P0 SEL R14, R53, R36, !P4 ;  /* 0x00000024350e8207 */ /* 0x000fe40006000000 */
[----:B------:R-:W-:Y:S01]  /*3f80*/  @!P0 SEL R32, R15, R38, !P4 ;  /* 0x000000260f208207 */ /* 0x000fe20006000000 */
[----:B------:R-:W-:Y:S01]  /*3f90*/  DSETP.NEU.AND P1, PT, R24, R16, P2 ;  /* 0x000000101800722a */ /* 0x000fe2000172d000 */
[----:B------:R-:W-:Y:S02]  /*3fa0*/  @!P2 SEL R10, RZ, 0x1, !P6 ;  /* 0x00000001ff0aa807 */ /* 0x000fe40007000000 */
[----:B------:R-:W-:-:S03]  /*3fb0*/  IADD3 R51, P6, PT, R51, UR6, RZ ;  /* 0x0000000633337c10 */ /* 0x000fc6000ffde0ff */
[----:B------:R-:W-:Y:S02]  /*3fc0*/  SEL R10, R10, 0x1, !P1 ;  /* 0x000000010a0a7807 */ /* 0x000fe40004800000 */
[----:B------:R-:W-:Y:S01]  /*3fd0*/  IMAD.X R15, RZ, RZ, UR7, P6 ;  /* 0x00000007ff0f7e24 */ /* 0x000fe2000b0e06ff */
[----:B------:R-:W-:Y:S02]  /*3fe0*/  ISETP.LT.U32.AND P0, PT, R51, R14, PT ;  /* 0x0000000e3300720c */ /* 0x000fe40003f01070 */
[----:B------:R-:W-:Y:S02]  /*3ff0*/  LOP3.LUT P4, RZ, R10, 0xff, RZ, 0xc0, !PT ;  /* 0x000000ff0aff7812 */ /* 0x000fe4000788c0ff */
[----:B------:R-:W-:-:S04]  /*4000*/  ISETP.LT.AND.EX P0, PT, R15, R32, PT, P0 ;  /* 0x000000200f00720c */ /* 0x000fc80003f01300 */
[CC--:B------:R-:W-:Y:S02]  /*4010*/  SEL R17, R51.reuse, R14.reuse, P0 ;  /* 0x0000000e33117207 */ /* 0x0c0fe40000000000 */
[----:B------:R-:W-:Y:S02]  /*4020*/  @!P3 SEL R17, R51, R14, !P5 ;  /* 0x0000000e3311b207 */ /* 0x000fe40006800000 */
[----:B------:R-:W-:Y:S02]  /*4030*/  IADD3 R14, P6, PT, R13, UR6, RZ ;  /* 0x000000060d0e7c10 */ /* 0x000fe4000ffde0ff */
[CC--:B------:R-:W-:Y:S01]  /*4040*/  SEL R24, R15.reuse, R32.reuse, P0 ;  /* 0x000000200f187207 */ /* 0x0c0fe20000000000 */
[C-C-:B------:R-:W-:Y:S01]  /*4050*/  DSETP.NEU.AND P0, PT, R28.reuse, R30.reuse, PT ;  /* 0x0000001e1c00722a */ /* 0x140fe20003f0d000 */
[----:B------:R-:W-:Y:S01]  /*4060*/  @!P3 SEL R24, R15, R32, !P5 ;  /* 0x000000200f18b207 */ /* 0x000fe20006800000 */
[----:B------:R-:W-:Y:S01]  /*4070*/  IMAD.X R15, RZ, RZ, UR7, P6 ;  /* 0x00000007ff0f7e24 */ /* 0x000fe2000b0e06ff */
[----:B------:R-:W-:Y:S01]  /*4080*/  ISETP.LT.U32.AND P5, PT, R14, R17, PT ;  /* 0x000000110e00720c */ /* 0x000fe20003fa1070 */
[----:B------:R-:W-:-:S02]  /*4090*/  DSETP.NEU.AND P3, PT, R28, R30, P4 ;  /* 0x0000001e1c00722a */ /* 0x000fc4000276d000 */
[----:B------:R-:W-:Y:S02]  /*40a0*/  @!P4 SEL R10, RZ, 0x1, !P0 ;  /* 0x00000001ff0ac807 */ /* 0x000fe40004000000 */
[CC--:B------:R-:W-:Y:S02]  /*40b0*/  ISETP.LT.AND.EX P0, PT, R15.reuse, R24.reuse, PT, P5 ;  /* 0x000000180f00720c */ /* 0x0c0fe40003f01350 */
[----:B------:R-:W-:Y:S02]  /*40c0*/  SEL R10, R10, 0x1, !P3 ;  /* 0x000000010a0a7807 */ /* 0x000fe40005800000 */
[----:B------:R-:W-:Y:S02]  /*40d0*/  SEL R16, R14, R17, P0 ;  /* 0x000000110e107207 */ /* 0x000fe40000000000 */
[----:B------:R-:W-:Y:S02]  /*40e0*/  SEL R25, R15, R24, P0 ;  /* 0x000000180f197207 */ /* 0x000fe40000000000 */
[----:B------:R-:W-:-:S02]  /*40f0*/  IADD3 R13, P0, PT, R2, UR6, RZ ;  /* 0x00000006020d7c10 */ /* 0x000fc4000ff1e0ff */
[----:B------:R-:W-:Y:S02]  /*4100*/  @!P1 SEL R16, R14, R17, !P2 ;  /* 0x000000110e109207 */ /* 0x000fe40005000000 */
[----:B------:R-:W-:Y:S01]  /*4110*/  LOP3.LUT P5, RZ, R10, 0xff, RZ, 0xc0, !PT ;  /* 0x000000ff0aff7812 */ /* 0x000fe200078ac0ff */
[----:B------:R-:W-:Y:S01]  /*4120*/  IMAD.X R14, RZ, RZ, UR7, P0 ;  /* 0x00000007ff0e7e24 */ /* 0x000fe200080e06ff */
[----:B------:R-:W-:Y:S01]  /*4130*/  @!P1 SEL R25, R15, R24, !P2 ;  /* 0x000000180f199207 */ /* 0x000fe20005000000 */
[----:B------:R-:W-:Y:S01]  /*4140*/  DSETP.NEU.AND P2, PT, R26, R22, PT ;  /* 0x000000161a00722a */ /* 0x000fe20003f4d000 */
[----:B------:R-:W-:-:S04]  /*4150*/  ISETP.LT.U32.AND P0, PT, R13, R16, PT ;  /* 0x000000100d00720c */ /* 0x000fc80003f01070 */
[----:B------:R-:W-:-:S04]  /*4160*/  ISETP.LT.AND.EX P0, PT, R14, R25, PT, P0 ;  /* 0x000000190e00720c */ /* 0x000fc80003f01300 */
[CC--:B------:R-:W-:Y:S01]  /*4170*/  SEL R15, R13.reuse, R16.reuse, P0 ;  /* 0x000000100d0f7207 */ /* 0x0c0fe20000000000 */
[----:B------:R-:W-:Y:S01]  /*4180*/  DSETP.NEU.AND P1, PT, R26, R22, P5 ;  /* 0x000000161a00722a */ /* 0x000fe20002f2d000 */
[-C--:B------:R-:W-:Y:S02]  /*4190*/  SEL R17, R14, R25.reuse, P0 ;  /* 0x000000190e117207 */ /* 0x080fe40000000000 */
[----:B------:R-:W-:Y:S02]  /*41a0*/  IADD3 R2, P0, PT, R12, UR6, RZ ;  /* 0x000000060c027c10 */ /* 0x000fe4000ff1e0ff */
[----:B------:R-:W-:Y:S02]  /*41b0*/  @!P3 SEL R15, R13, R16, !P4 ;  /* 0x000000100d0fb207 */ /* 0x000fe40006000000 */
[----:B------:R-:W-:Y:S01]  /*41c0*/  @!P3 SEL R17, R14, R25, !P4 ;  /* 0x000000190e11b207 */ /* 0x000fe20006000000 */
[----:B------:R-:W-:Y:S01]  /*41d0*/  IMAD.X R14, RZ, RZ, UR7, P0 ;  /* 0x00000007ff0e7e24 */ /* 0x000fe200080e06ff */
[----:B------:R-:W-:-:S02]  /*41e0*/  ISETP.LT.U32.AND P0, PT, R2, R15, PT ;  /* 0x0000000f0200720c */ /* 0x000fc40003f01070 */
[----:B------:R-:W-:Y:S02]  /*41f0*/  @!P5 SEL R10, RZ, 0x1, !P2 ;  /* 0x00000001ff0ad807 */ /* 0x000fe40005000000 */
[----:B------:R-:W-:Y:S02]  /*4200*/  ISETP.LT.AND.EX P0, PT, R14, R17, PT, P0 ;  /* 0x000000110e00720c */ /* 0x000fe40003f01300 */
        /* <DEDUP_REMOVED lines=11> */
[----:B------:R-:W-:Y:S01]  /*42c0*/  SEL R50, R59, R12, P0 ;  /* 0x0000000c3b327207 */ /* 0x000fe20000000000 */
[----:B------:R-:W-:Y:S01]  /*42d0*/  DSETP.NEU.AND P3, PT, R48, R46, P2 ;  /* 0x0000002e3000722a */ /* 0x000fe2000176d000 */
[----:B------:R-:W-:Y:S02]  /*42e0*/  SEL R55, R2, R13, P0 ;  /* 0x0000000d02377207 */ /* 0x000fe40000000000 */
[----:B------:R-:W-:Y:S02]  /*42f0*/  ISETP.NE.AND P0, PT, R11, RZ, PT ;  /* 0x000000ff0b00720c */ /* 0x000fe40003f05270 */
[----:B------:R-:W-:-:S04]  /*4300*/  @!P2 SEL R10, RZ, 0x1, !P1 ;  /* 0x00000001ff0aa807 */ /* 0x000fc80004800000 */
[----:B------:R-:W-:-:S05]  /*4310*/  SEL R10, R10, 0x1, !P3 ;  /* 0x000000010a0a7807 */ /* 0x000fca0005800000 */
[----:B------:R-:W-:Y:S02]  /*4320*/  @!P3 SEL R50, R59, R12, !P2 ;  /* 0x0000000c3b32b207 */ /* 0x000fe40005000000 */
[----:B------:R-:W-:Y:S01]  /*4330*/  @!P3 SEL R55, R2, R13, !P2 ;  /* 0x0000000d0237b207 */ /* 0x000fe20005000000 */
[----:B------:R-:W-:Y:S06]  /*4340*/  @P0 BRA `(.L_x_396) ;  /* 0xfffffff400b00947 */ /* 0x000fec000383ffff */
[----:B------:R-:W-:Y:S05]  /*4350*/  BSYNC.RECONVERGENT B3 ;  /* 0x0000000000037941 */ /* 0x000fea0003800200 */
.L_x_395:
[----:B------:R-:W-:-:S07]  /*4360*/  VIADD R9, R9, 0xfffffc00 ;  /* 0xfffffc0009097836 */ /* 0x000fce0000000000 */
.L_x_394:
[----:B------:R-:W-:Y:S05]  /*4370*/  BSYNC.RECONVERGENT B2 ;  /* 0x0000000000027941 */ /* 0x000fea0003800200 */
.L_x_393:
        /* <DEDUP_REMOVED lines=8> */
[----:B------:R-:W2:Y:S01]  /*4400*/  LDC.64 R28, c[0x0][0x388] ;  /* 0x0000e200ff1c7b82 */ /* 0x000ea20000000a00 */
[----:B0-----:R-:W-:-:S05]  /*4410*/  IMAD.WIDE.U32 R6, R11, 0x8, R26 ;  /* 0x000000080b067825 */ /* 0x001fca00078e001a */
[----:B------:R0:W3:Y:S01]  /*4420*/  LDG.E.64 R18, desc[UR8][R6.64] ;  /* 0x0000000806127981 */ /* 0x0000e2000c1e1b00 */
[----:B--2---:R-:W-:-:S05]  /*4430*/  IMAD.WIDE.U32 R12, R11, 0x8, R28 ;  /* 0x000000080b0c7825 */ /* 0x004fca00078e001c */
[----:B------:R2:W3:Y:S01]  /*4440*/  LDG.E.64 R20, desc[UR8][R12.64] ;  /* 0x000000080c147981 */ /* 0x0004e2000c1e1b00 */
        /* <DEDUP_REMOVED lines=11> */
[----:B0-----:R-:W-:-:S04]  /*4500*/  IMAD.WIDE.U32 R6, R35, 0x8, R26 ;  /* 0x0000000823067825 */ /* 0x001fc800078e001a */
[----:B--2---:R-:W-:Y:S02]  /*4510*/  IMAD.WIDE.U32 R12, R35, 0x8, R28 ;  /* 0x00000008230c7825 */ /* 0x004fe400078e001c */
[----:B------:R-:W2:Y:S04]  /*4520*/  LDG.E.64 R6, desc[UR8][R6.64] ;  /* 0x0000000806067981 */ /* 0x000ea8000c1e1b00 */
[----:B------:R-:W2:Y:S01]  /*4530*/  LDG.E.64 R12, desc[UR8][R12.64] ;  /* 0x000000080c0c7981 */ /* 0x000ea2000c1e1b00 */
[----:B------:R-:W-:Y:S01]  /*4540*/  LOP3.LUT P5, RZ, R10, 0xff, RZ, 0xc0, !PT ;  /* 0x000000ff0aff7812 */ /* 0x000fe200078ac0ff */
[----:B------:R-:W-:Y:S01]  /*4550*/  VIADD R9, R9, 0x400 ;  /* 0x0000040009097836 */ /* 0x000fe20000000000 */
[----:B---3--:R-:W-:-:S11]  /*4560*/  DSETP.NEU.AND P0, PT, R18, R20, PT ;  /* 0x000000141200722a */ /* 0x008fd60003f0d000 */
[----:B------:R-:W-:Y:S01]  /*4570*/  DSETP.NEU.AND P4, PT, R18, R20, P5 ;  /* 0x000000141200722a */ /* 0x000fe20002f8d000 */
[----:B------:R-:W-:-:S05]  /*4580*/  @!P5 SEL R10, RZ, 0x1, !P0 ;  /* 0x00000001ff0ad807 */ /* 0x000fca0004000000 */
[----:B------:R-:W-:-:S04]  /*4590*/  SEL R10, R10, 0x1, !P4 ;  /* 0x000000010a0a7807 */ /* 0x000fc80006000000 */
[----:B------:R-:W-:Y:S01]  /*45a0*/  LOP3.LUT P2, RZ, R10, 0xff, RZ, 0xc0, !PT ;  /* 0x000000ff0aff7812 */ /* 0x000fe2000784c0ff */
[----:B----4-:R-:W-:Y:S01]  /*45b0*/  DSETP.NEU.AND P6, PT, R22, R24, PT ;  /* 0x000000181600722a */ /* 0x010fe20003fcd000 */
[----:B------:R-:W-:-:S05]  /*45c0*/  IADD3 R19, P0, PT, R11, UR6, RZ ;  /* 0x000000060b137c10 */ /* 0x000fca000ff1e0ff */
        /* <DEDUP_REMOVED lines=15> */
[----:B------:R-:W-:-:S03]  /*46c0*/  DSETP.NEU.AND P5, PT, R14, R16, P6 ;  /* 0x000000100e00722a */ /* 0x000fc600037ad000 */
[CC--:B------:R-:W-:Y:S02]  /*46d0*/  ISETP.LT.AND.EX P0, PT, R8.reuse, R11.reuse, PT, P0 ;  /* 0x0000000b0800720c */ /* 0x0c0fe40003f01300 */
[----:B------:R-:W-:Y:S02]  /*46e0*/  @!P6 SEL R10, RZ, 0x1, !P4 ;  /* 0x00000001ff0ae807 */ /* 0x000fe40006000000 */
[----:B------:R-:W-:Y:S02]  /*46f0*/  SEL R16, R31, R18, P0 ;  /* 0x000000121f107207 */ /* 0x000fe40000000000 */
[----:B------:R-:W-:Y:S02]  /*4700*/  SEL R15, R8, R11, P0 ;  /* 0x0000000b080f7207 */ /* 0x000fe40000000000 */
[----:B------:R-:W-:Y:S02]  /*4710*/  SEL R10, R10, 0x1, !P5 ;  /* 0x000000010a0a7807 */ /* 0x000fe40006800000 */
[----:B------:R-:W-:-:S02]  /*4720*/  IADD3 R33, P0, PT, R33, UR6, RZ ;  /* 0x0000000621217c10 */ /* 0x000fc4000ff1e0ff */
[----:B------:R-:W-:Y:S02]  /*4730*/  @!P3 SEL R16, R31, R18, !P2 ;  /* 0x000000121f10b207 */ /* 0x000fe40005000000 */
[----:B------:R-:W-:Y:S02]  /*4740*/  @!P3 SEL R15, R8, R11, !P2 ;  /* 0x0000000b080fb207 */ /* 0x000fe40005000000 */
[----:B------:R-:W-:Y:S01]  /*4750*/  LOP3.LUT P2, RZ, R10, 0xff, RZ, 0xc0, !PT ;  /* 0x000000ff0aff7812 */ /* 0x000fe2000784c0ff */
[----:B------:R-:W-:Y:S01]  /*4760*/  IMAD.X R8, RZ, RZ, UR7, P0 ;  /* 0x00000007ff087e24 */ /* 0x000fe200080e06ff */
[----:B------:R-:W-:-:S04]  /*4770*/  ISETP.LT.U32.AND P0, PT, R33, R16, PT ;  /* 0x000000102100720c */ /* 0x000fc80003f01070 */
[----:B------:R-:W-:-:S04]  /*4780*/  ISETP.LT.AND.EX P0, PT, R8, R15, PT, P0 ;  /* 0x0000000f0800720c */ /* 0x000fc80003f01300 */
[-C--:B------:R-:W-:Y:S02]  /*4790*/  SEL R14, R33, R16.reuse, P0 ;  /* 0x00000010210e7207 */ /* 0x080fe40000000000 */
[CC--:B------:R-:W-:Y:S01]  /*47a0*/  SEL R11, R8.reuse, R15.reuse, P0 ;  /* 0x0000000f080b7207 */ /* 0x0c0fe20000000000 */
[C-C-:B--2---:R-:W-:Y:S01]  /*47b0*/  DSETP.NEU.AND P4, PT, R6.reuse, R12.reuse, P2 ;  /* 0x0000000c0600722a */ /* 0x144fe2000178d000 */
[----:B------:R-:W-:Y:S02]  /*47c0*/  IADD3 R35, P0, PT, R35, UR6, RZ ;  /* 0x0000000623237c10 */ /* 0x000fe4000ff1e0ff */
[----:B------:R-:W-:Y:S01]  /*47d0*/  @!P5 SEL R14, R33, R16, !P6 ;  /* 0x00000010210ed207 */ /* 0x000fe20007000000 */
[----:B------:R-:W-:Y:S01]  /*47e0*/  DSETP.NEU.AND P3, PT, R6, R12, PT ;  /* 0x0000000c0600722a */ /* 0x000fe20003f6d000 */
[----:B------:R-:W-:Y:S01]  /*47f0*/  @!P5 SEL R11, R8, R15, !P6 ;  /* 0x0000000f080bd207 */ /* 0x000fe20007000000 */
[----:B------:R-:W-:Y:S01]  /*4800*/  IMAD.X R8, RZ, RZ, UR7, P0 ;  /* 0x00000007ff087e24 */ /* 0x000fe200080e06ff */
        /* <DEDUP_REMOVED lines=8> */
.L_x_398:
[----:B------:R-:W-:Y:S05]  /*4890*/  BSYNC.RECONVERGENT B2 ;  /* 0x0000000000027941 */ /* 0x000fea0003800200 */
.L_x_397:
[----:B------:R-:W-:Y:S05]  /*48a0*/  @!P1 BRA `(.L_x_392) ;  /* 0x00000004000c9947 */ /* 0x000fea0003800000 */
[----:B------:R-:W-:Y:S01]  /*48b0*/  ISETP.NE.AND P0, PT, R2, 0x1, PT ;  /* 0x000000010200780c */ /* 0x000fe20003f05270 */
[----:B------:R-:W-:Y:S01]  /*48c0*/  BSSY.RECONVERGENT B2, `(.L_x_399) ;  /* 0x000002a000027945 */ /* 0x000fe20003800200 */
[----:B------:R-:W-:-:S11]  /*48d0*/  LOP3.LUT P1, RZ, R5, 0x100, RZ, 0xc0, !PT ;  /* 0x0000010005ff7812 */ /* 0x000fd6000782c0ff */
[----:B------:R-:W-:Y:S05]  /*48e0*/  @!P0 BRA `(.L_x_400) ;  /* 0x00000000009c8947 */ /* 0x000fea0003800000 */
[----:B------:R-:W0:Y:S01]  /*48f0*/  LDC.64 R6, c[0x0][0x380] ;  /* 0x0000e000ff067b82 */ /* 0x000e220000000a00 */
[----:B------:R-:W-:-:S07]  /*4900*/  IMAD.IADD R5, R9, 0x1, R4 ;  /* 0x0000000109057824 */ /* 0x000fce00078e0204 */
        /* <DEDUP_REMOVED lines=11> */
[----:B------:R-:W-:-:S05]  /*49c0*/  IADD3 R5, P2, PT, R5, UR6, RZ ;  /* 0x0000000605057c10 */ /* 0x000fca000ff5e0ff */
[----:B------:R-:W-:Y:S02]  /*49d0*/  IMAD.X R2, RZ, RZ, UR7, P2 ;  /* 0x00000007ff027e24 */ /* 0x000fe400090e06ff */
[----:B------:R-:W-:Y:S01]  /*49e0*/  VIADD R9, R9, 0x200 ;  /* 0x0000020009097836 */ /* 0x000fe20000000000 */
[----:B---3--:R-:W-:-:S03]  /*49f0*/  DSETP.NEU.AND P0, PT, R12, R16, PT ;  /* 0x000000100c00722a */ /* 0x008fc60003f0d000 */
[----:B------:R-:W-:-:S03]  /*4a00*/  DSETP.NEU.AND P4, PT, R12, R16, P3 ;  /* 0x000000100c00722a */ /* 0x000fc60001f8d000 */
[----:B------:R-:W-:-:S04]  /*4a10*/  @!P3 SEL R10, RZ, 0x1, !P0 ;  /* 0x00000001ff0ab807 */ /* 0x000fc80004000000 */
[----:B------:R-:W-:-:S04]  /*4a20*/  SEL R10, R10, 0x1, !P4 ;  /* 0x000000010a0a7807 */ /* 0x000fc80006000000 */
        /* <DEDUP_REMOVED lines=8> */
[C-C-:B--2---:R-:W-:Y:S01]  /*4ab0*/  DSETP.NEU.AND P4, PT, R6.reuse, R14.reuse, P2 ;  /* 0x0000000e0600722a */ /* 0x144fe2000178d000 */
        /* <DEDUP_REMOVED lines=10> */
.L_x_400:
[----:B------:R-:W-:Y:S05]  /*4b60*/  BSYNC.RECONVERGENT B2 ;  /* 0x0000000000027941 */ /* 0x000fea0003800200 */
.L_x_399:
[----:B------:R-:W-:Y:S05]  /*4b70*/  @P1 BRA `(.L_x_392) ;  /* 0x0000000000581947 */ /* 0x000fea0003800000 */
[----:B------:R-:W0:Y:S01]  /*4b80*/  LDC.64 R6, c[0x0][0x380] ;  /* 0x0000e000ff067b82 */ /* 0x000e220000000a00 */
[----:B------:R-:W-:-:S07]  /*4b90*/  IMAD.IADD R9, R9, 0x1, R4 ;  /* 0x0000000109097824 */ /* 0x000fce00078e0204 */
[----:B------:R-:W2:Y:S01]  /*4ba0*/  LDC.64 R12, c[0x0][0x388] ;  /* 0x0000e200ff0c7b82 */ /* 0x000ea20000000a00 */
[----:B0-----:R-:W-:-:S06]  /*4bb0*/  IMAD.WIDE.U32 R4, R9, 0x8, R6 ;  /* 0x0000000809047825 */ /* 0x001fcc00078e0006 */
[----:B------:R-:W3:Y:S01]  /*4bc0*/  LDG.E.64 R4, desc[UR8][R4.64] ;  /* 0x0000000804047981 */ /* 0x000ee2000c1e1b00 */
[----:B--2---:R-:W-:-:S06]  /*4bd0*/  IMAD.WIDE.U32 R6, R9, 0x8, R12 ;  /* 0x0000000809067825 */ /* 0x004fcc00078e000c */
[----:B------:R-:W3:Y:S01]  /*4be0*/  LDG.E.64 R6, desc[UR8][R6.64] ;  /* 0x0000000806067981 */ /* 0x000ee2000c1e1b00 */
[----:B------:R-:W-:Y:S02]  /*4bf0*/  LOP3.LUT P3, RZ, R10, 0xff, RZ, 0xc0, !PT ;  /* 0x000000ff0aff7812 */ /* 0x000fe4000786c0ff */
[----:B------:R-:W-:-:S04]  /*4c00*/  IADD3 R9, P1, PT, R9, UR6, RZ ;  /* 0x0000000609097c10 */ /* 0x000fc8000ff3e0ff */
[----:B------:R-:W-:Y:S01]  /*4c10*/  ISETP.LT.U32.AND P0, PT, R9, R50, PT ;  /* 0x000000320900720c */ /* 0x000fe20003f01070 */
[----:B------:R-:W-:-:S05]  /*4c20*/  IMAD.X R8, RZ, RZ, UR7, P1 ;  /* 0x00000007ff087e24 */ /* 0x000fca00088e06ff */
        /* <DEDUP_REMOVED lines=11> */
.L_x_392:
[----:B------:R-:W-:Y:S05]  /*4ce0*/  BSYNC.RECONVERGENT B1 ;  /* 0x0000000000017941 */ /* 0x000fea0003800200 */
.L_x_390:
        /* <DEDUP_REMOVED lines=24> */
.L_x_402:
[----:B------:R-:W-:Y:S05]  /*4e70*/  BSYNC.RECONVERGENT B1 ;  /* 0x0000000000017941 */ /* 0x000fea0003800200 */
.L_x_401:
        /* <DEDUP_REMOVED lines=23> */
.L_x_404:
[----:B------:R-:W-:Y:S05]  /*4ff0*/  BSYNC.RECONVERGENT B1 ;  /* 0x0000000000017941 */ /* 0x000fea0003800200 */
.L_x_403:
        /* <DEDUP_REMOVED lines=20> */
.L_x_406:
[----:B------:R-:W-:Y:S05]  /*5140*/  BSYNC.RECONVERGENT B1 ;  /* 0x0000000000017941 */ /* 0x000fea0003800200 */
.L_x_405:
        /* <DEDUP_REMOVED lines=20> */
.L_x_408:
[----:B------:R-:W-:Y:S05]  /*5290*/  BSYNC.RECONVERGENT B1 ;  /* 0x0000000000017941 */ /* 0x000fea0003800200 */
.L_x_407:
        /* <DEDUP_REMOVED lines=20> */
.L_x_410:
[----:B------:R-:W-:Y:S05]  /*53e0*/  BSYNC.RECONVERGENT B1 ;  /* 0x0000000000017941 */ /* 0x000fea0003800200 */
.L_x_409:
        /* <DEDUP_REMOVED lines=11> */
.L_x_412:
[----:B------:R-:W-:Y:S05]  /*54a0*/  BSYNC.RECONVERGENT B1 ;  /* 0x0000000000017941 */ /* 0x000fea0003800200 */
.L_x_411:
        /* <DEDUP_REMOVED lines=83> */
.L_x_367:
[----:B------:R-:W-:Y:S05]  /*59e0*/  BSYNC.RECONVERGENT B0 ;  /* 0x0000000000007941 */ /* 0x000fea0003800200 */
.L_x_343:
[----:B------:R-:W-:Y:S05]  /*59f0*/  @P1 EXIT ;  /* 0x000000000000194d */ /* 0x000fea0003800000 */
[----:B----4-:R-:W4:Y:S01]  /*5a00*/  LDC.64 R6, c[0x0][0x3c0] ;  /* 0x0000f000ff067b82 */ /* 0x010f220000000a00 */
[----:B0-----:R-:W-:Y:S02]  /*5a10*/  PRMT R5, R10, 0x7610, R5 ;  /* 0x000076100a057816 */ /* 0x001fe40000000005 */
[----:B-1----:R-:W-:Y:S02]  /*5a20*/  ISETP.NE.AND P1, PT, R0, RZ, PT ;  /* 0x000000ff0000720c */ /* 0x002fe40003f25270 */
[----:B------:R-:W-:-:S03]  /*5a30*/  LOP3.LUT P2, RZ, R5, 0xff, RZ, 0xc0, !PT ;  /* 0x000000ff05ff7812 */ /* 0x000fc6000784c0ff */
[----:B--23--:R-:W0:Y:S08]  /*5a40*/  LDC.64 R2, c[0x0][0x3a8] ;  /* 0x0000ea00ff027b82 */ /* 0x00ce300000000a00 */
[----:B------:R-:W-:Y:S02]  /*5a50*/  @P1 SEL R5, R0, 0x1, !P2 ;  /* 0x0000000100051807 */ /* 0x000fe40005000000 */
[----:B----4-:R-:W-:-:S04]  /*5a60*/  ISETP.LT.U32.AND P0, PT, R50, R6, PT ;  /* 0x000000063200720c */ /* 0x010fc80003f01070 */
[----:B------:R-:W-:-:S04]  /*5a70*/  ISETP.LT.AND.EX P0, PT, R55, R7, PT, P0 ;  /* 0x000000073700720c */ /* 0x000fc80003f01300 */
[C---:B------:R-:W-:Y:S01]  /*5a80*/  @P2 SEL R6, R50.reuse, R6, P0 ;  /* 0x0000000632062207 */ /* 0x040fe20000000000 */
[----:B0-----:R-:W-:Y:S01]  /*5a90*/  STG.E.U8 desc[UR8][R2.64], R5 ;  /* 0x0000000502007986 */ /* 0x001fe2000c101108 */
[C---:B------:R-:W-:Y:S02]  /*5aa0*/  @P2 SEL R7, R55.reuse, R7, P0 ;  /* 0x0000000737072207 */ /* 0x040fe40000000000 */
[----:B------:R-:W-:Y:S02]  /*5ab0*/  SEL R50, R50, R6, !P1 ;  /* 0x0000000632327207 */ /* 0x000fe40004800000 */
[----:B------:R-:W-:-:S05]  /*5ac0*/  SEL R51, R55, R7, !P1 ;  /* 0x0000000737337207 */ /* 0x000fca0004800000 */
[----:B------:R-:W-:Y:S01]  /*5ad0*/  STG.E.64 desc[UR8][R2.64+0x8], R50 ;  /* 0x0000083202007986 */ /* 0x000fe2000c101b08 */
[----:B------:R-:W-:Y:S05]  /*5ae0*/  EXIT ;  /* 0x000000000000794d */ /* 0x000fea0003800000 */
.L_x_413:
        /* <DEDUP_REMOVED lines=9> */
.L_x_427:


//--------------------- .text._ZN3cub18CUB_300001_SM_10006detail8for_each13static_kernelINS2_12policy_hub_t12policy_500_tEmN6thrust24THRUST_300001_SM_1000_NS8cuda_cub20__uninitialized_fill7functorINS7_10device_ptrIdEEdEEEEvT0_T1_ --------------------------
	.section	.text._ZN3cub18CUB_300001_SM_10006detail8for_each13static_kernelINS2_12policy_hub_t12policy_500_tEmN6thrust24THRUST_300001_SM_1000_NS8cuda_cub20__uninitialized_fill7functorINS7_10device_ptrIdEEdEEEEvT0_T1_,"ax",@progbits
	.align	128
        .global         _ZN3cub18CUB_300001_SM_10006detail8for_each13static_kernelINS2_12policy_hub_t12policy_500_tEmN6thrust24THRUST_300001_SM_1000_NS8cuda_cub20__uninitialized_fill7functorINS7_10device_ptrIdEEdEEEEvT0_T1_
        .type           _ZN3cub18CUB_300001_SM_10006detail8for_each13static_kernelINS2_12policy_hub_t12policy_500_tEmN6thrust24THRUST_300001_SM_1000_NS8cuda_cub20__uninitialized_fill7functorINS7_10device_ptrIdEEdEEEEvT0_T1_,@function
        .size           _ZN3cub18CUB_300001_SM_10006detail8for_each13static_kernelINS2_12policy_hub_t12policy_500_tEmN6thrust24THRUST_300001_SM_1000_NS8cuda_cub20__uninitialized_fill7functorINS7_10device_ptrIdEEdEEEEvT0_T1_,(.L_x_428 - _ZN3cub18CUB_300001_SM_10006detail8for_each13static_kernelINS2_12policy_hub_t12policy_500_tEmN6thrust24THRUST_300001_SM_1000_NS8cuda_cub20__uninitialized_fill7functorINS7_10device_ptrIdEEdEEEEvT0_T1_)
        .other          _ZN3cub18CUB_300001_SM_10006detail8for_each13static_kernelINS2_12policy_hub_t12policy_500_tEmN6thrust24THRUST_300001_SM_1000_NS8cuda_cub20__uninitialized_fill7functorINS7_10device_ptrIdEEdEEEEvT0_T1_,@"STO_CUDA_ENTRY STV_DEFAULT"
_ZN3cub18CUB_300001_SM_10006detail8for_each13static_kernelINS2_12policy_hub_t12policy_500_tEmN6thrust24THRUST_300001_SM_1000_NS8cuda_cub20__uninitialized_fill7functorINS7_10device_ptrIdEEdEEEEvT0_T1_:
.text._ZN3cub18CUB_300001_SM_10006detail8for_each13static_kernelINS2_12policy_hub_t12policy_500_tEmN6thrust24THRUST_300001_SM_1000_NS8cuda_cub20__uninitialized_fill7functorINS7_10device_ptrIdEEdEEEEvT0_T1_:
[----:B------:R-:W-:Y:S08]  /*0000*/  LDC R1, c[0x0][0x37c] ;  /* 0x0000df00ff017b82 */ /* 0x000ff00000000800 */
[----:B------:R-:W0:Y:S01]  /*0010*/  S2UR UR4, SR_CTAID.X ;  /* 0x00000000000479c3 */ /* 0x000e220000002500 */
[----:B------:R-:W1:Y:S01]  /*0020*/  LDCU.64 UR6, c[0x0][0x380] ;  /* 0x00007000ff0677ac */ /* 0x000e620008000a00 */
[----:B------:R-:W2:Y:S01]  /*0030*/  LDCU.64 UR8, c[0x0][0x358] ;  /* 0x00006b00ff0877ac */ /* 0x000ea20008000a00 */
[----:B0-----:R-:W-:-:S04]  /*0040*/  UIMAD.WIDE.U32 UR4, UR4, 0x200, URZ ;  /* 0x00000200040478a5 */ /* 0x001fc8000f8e00ff */
[----:B-1----:R-:W-:-:S04]  /*0050*/  UIADD3 UR6, UP0, UPT, -UR4, UR6, URZ ;  /* 0x0000000604067290 */ /* 0x002fc8000ff1e1ff */
[----:B------:R-:W-:Y:S02]  /*0060*/  UIADD3.X UR7, UPT, UPT, ~UR5, UR7, URZ, UP0, !UPT ;  /* 0x0000000705077290 */ /* 0x000fe400087fe5ff */
[----:B------:R-:W-:-:S04]  /*0070*/  UISETP.GE.U32.AND UP0, UPT, UR6, 0x200, UPT ;  /* 0x000002000600788c */ /* 0x000fc8000bf06070 */
[----:B------:R-:W-:-:S09]  /*0080*/  UISETP.GE.U32.AND.EX UP0, UPT, UR7, URZ, UPT, UP0 ;  /* 0x000000ff0700728c */ /* 0x000fd2000bf06100 */
[----:B--2---:R-:W-:Y:S05]  /*0090*/  BRA.U !UP0, `(.L_x_414) ;  /* 0x0000000108287547 */ /* 0x004fea000b800000 */
[----:B------:R-:W0:Y:S01]  /*00a0*/  S2R R0, SR_TID.X ;  /* 0x0000000000007919 */ /* 0x000e220000002100 */
[----:B------:R-:W1:Y:S01]  /*00b0*/  LDCU.64 UR6, c[0x0][0x388] ;  /* 0x00007100ff0677ac */ /* 0x000e620008000a00 */
[----:B------:R-:W2:Y:S01]  /*00c0*/  LDC.64 R4, c[0x0][0x390] ;  /* 0x0000e400ff047b82 */ /* 0x000ea20000000a00 */
[----:B0-----:R-:W-:-:S05]  /*00d0*/  IADD3 R0, P0, PT, R0, UR4, RZ ;  /* 0x0000000400007c10 */ /* 0x001fca000ff1e0ff */
[----:B------:R-:W-:Y:S01]  /*00e0*/  IMAD.X R3, RZ, RZ, UR5, P0 ;  /* 0x00000005ff037e24 */ /* 0x000fe200080e06ff */
[----:B-1----:R-:W-:-:S04]  /*00f0*/  LEA R2, P0, R0, UR6, 0x3 ;  /* 0x0000000600027c11 */ /* 0x002fc8000f8018ff */
[----:B------:R-:W-:-:S05]  /*0100*/  LEA.HI.X R3, R0, UR7, R3, 0x3, P0 ;  /* 0x0000000700037c11 */ /* 0x000fca00080f1c03 */
[----:B--2---:R-:W-:Y:S04]  /*0110*/  STG.E.64 desc[UR8][R2.64], R4 ;  /* 0x0000000402007986 */ /* 0x004fe8000c101b08 */
[----:B------:R-:W-:Y:S01]  /*0120*/  STG.E.64 desc[UR8][R2.64+0x800], R4 ;  /* 0x0008000402007986 */ /* 0x000fe2000c101b08 */
[----:B------:R-:W-:Y:S05]  /*0130*/  EXIT ;  /* 0x000000000000794d */ /* 0x000fea0003800000 */
.L_x_414:
[----:B------:R-:W0:Y:S01]  /*0140*/  S2R R0, SR_TID.X ;  /* 0x0000000000007919 */ /* 0x000e220000002100 */
[----:B------:R-:W-:Y:S01]  /*0150*/  IMAD.U32 R2, RZ, RZ, UR7 ;  /* 0x00000007ff027e24 */ /* 0x000fe2000f8e00ff */
[----:B------:R-:W1:Y:S01]  /*0160*/  LDCU.64 UR10, c[0x0][0x388] ;  /* 0x00007100ff0a77ac */ /* 0x000e620008000a00 */
[----:B------:R-:W-:Y:S01]  /*0170*/  IMAD.U32 R6, RZ, RZ, UR7 ;  /* 0x00000007ff067e24 */ /* 0x000fe2000f8e00ff */
[----:B0-----:R-:W-:-:S04]  /*0180*/  ISETP.LT.U32.AND P0, PT, R0, UR6, PT ;  /* 0x0000000600007c0c */ /* 0x001fc8000bf01070 */
[----:B------:R-:W-:Y:S01]  /*0190*/  ISETP.GT.U32.AND.EX P0, PT, R2, RZ, PT, P0 ;  /* 0x000000ff0200720c */ /* 0x000fe20003f04100 */
[C---:B------:R-:W-:Y:S01]  /*01a0*/  VIADD R2, R0.reuse, 0x100 ;  /* 0x0000010000027836 */ /* 0x040fe20000000000 */
[----:B------:R-:W-:-:S04]  /*01b0*/  IADD3 R0, P2, PT, R0, UR4, RZ ;  /* 0x0000000400007c10 */ /* 0x000fc8000ff5e0ff */
[----:B------:R-:W-:Y:S01]  /*01c0*/  ISETP.LT.U32.AND P1, PT, R2, UR6, PT ;  /* 0x0000000602007c0c */ /* 0x000fe2000bf21070 */
[----:B------:R-:W-:Y:S01]  /*01d0*/  IMAD.X R3, RZ, RZ, UR5, P2 ;  /* 0x00000005ff037e24 */ /* 0x000fe200090e06ff */
[----:B-1----:R-:W-:Y:S02]  /*01e0*/  LEA R2, P2, R0, UR10, 0x3 ;  /* 0x0000000a00027c11 */ /* 0x002fe4000f8418ff */
[----:B------:R-:W-:Y:S02]  /*01f0*/  ISETP.GT.U32.AND.EX P1, PT, R6, RZ, PT, P1 ;  /* 0x000000ff0600720c */ /* 0x000fe40003f24110 */
[----:B------:R-:W-:Y:S01]  /*0200*/  LEA.HI.X R3, R0, UR11, R3, 0x3, P2 ;  /* 0x0000000b00037c11 */ /* 0x000fe200090f1c03 */
[----:B------:R-:W0:Y:S04]  /*0210*/  @P0 LDC.64 R4, c[0x0][0x390] ;  /* 0x0000e400ff040b82 */ /* 0x000e280000000a00 */
[----:B0-----:R0:W-:Y:S06]  /*0220*/  @P0 STG.E.64 desc[UR8][R2.64], R4 ;  /* 0x0000000402000986 */ /* 0x0011ec000c101b08 */
[----:B------:R-:W-:Y:S05]  /*0230*/  @!P1 EXIT ;  /* 0x000000000000994d */ /* 0x000fea0003800000 */
[----:B0-----:R-:W0:Y:S02]  /*0240*/  LDC.64 R4, c[0x0][0x390] ;  /* 0x0000e400ff047b82 */ /* 0x001e240000000a00 */
[----:B0-----:R-:W-:Y:S01]  /*0250*/  STG.E.64 desc[UR8][R2.64+0x800], R4 ;  /* 0x0008000402007986 */ /* 0x001fe2000c101b08 */
[----:B------:R-:W-:Y:S05]  /*0260*/  EXIT ;  /* 0x000000000000794d */ /* 0x000fea0003800000 */
.L_x_415:
        /* <DEDUP_REMOVED lines=9> */
.L_x_428:


//--------------------- .text._ZN3cub18CUB_300001_SM_10006detail11EmptyKernelIvEEvv --------------------------
	.section	.text._ZN3cub18CUB_300001_SM_10006detail11EmptyKernelIvEEvv,"ax",@progbits
	.align	128
        .global         _ZN3cub18CUB_300001_SM_10006detail11EmptyKernelIvEEvv
        .type           _ZN3cub18CUB_300001_SM_10006detail11EmptyKernelIvEEvv,@function
        .size           _ZN3cub18CUB_300001_SM_10006detail11EmptyKernelIvEEvv,(.L_x_429 - _ZN3cub18CUB_300001_SM_10006detail11EmptyKernelIvEEvv)
        .other          _ZN3cub18CUB_300001_SM_10006detail11EmptyKernelIvEEvv,@"STO_CUDA_ENTRY STV_DEFAULT"
_ZN3cub18CUB_300001_SM_10006detail11EmptyKernelIvEEvv:
.text._ZN3cub18CUB_300001_SM_10006detail11EmptyKernelIvEEvv:
[----:B------:R-:W-:Y:S01]  /*0000*/  LDC R1, c[0x0][0x37c] ;  /* 0x0000df00ff017b82 */ /* 0x000fe20000000800 */
[----:B------:R-:W-:Y:S05]  /*0010*/  EXIT ;  /* 0x000000000000794d */ /* 0x000fea0003800000 */
.L_x_416:
        /* <DEDUP_REMOVED lines=14> */
.L_x_429:


//--------------------- .text._Z11hello_worldid   --------------------------
	.section	.text._Z11hello_worldid,"ax",@progbits
	.align	128
        .global         _Z11hello_worldid
        .type           _Z11hello_worldid,@function
        .size           _Z11hello_worldid,(.L_x_430 - _Z11hello_worldid)
        .other          _Z11hello_worldid,@"STO_CUDA_ENTRY STV_DEFAULT"
_Z11hello_worldid:
.text._Z11hello_worldid:
[----:B------:R-:W0:Y:S01]  /*0000*/  LDC R1, c[0x0][0x37c] ;  /* 0x0000df00ff017b82 */ /* 0x000e220000000800 */
[----:B------:R-:W1:Y:S07]  /*0010*/  S2R R0, SR_TID.X ;  /* 0x0000000000007919 */ /* 0x000e6e0000002100 */
[----:B------:R-:W1:Y:S01]  /*0020*/  S2UR UR6, SR_CTAID.X ;  /* 0x00000000000679c3 */ /* 0x000e620000002500 */
[----:B------:R-:W2:Y:S01]  /*0030*/  LDCU UR4, c[0x0][0x2f8] ;  /* 0x00005f00ff0477ac */ /* 0x000ea20008000800 */
[----:B0-----:R-:W-:Y:S01]  /*0040*/  VIADD R1, R1, 0xfffffff8 ;  /* 0xfffffff801017836 */ /* 0x001fe20000000000 */
[----:B------:R-:W0:Y:S04]  /*0050*/  LDCU UR5, c[0x0][0x2fc] ;  /* 0x00005f80ff0577ac */ /* 0x000e280008000800 */
[----:B--2---:R-:W-:-:S05]  /*0060*/  IADD3 R16, P1, PT, R1, UR4, RZ ;  /* 0x0000000401107c10 */ /* 0x004fca000ff3e0ff */
[----:B0-----:R-:W-:Y:S01]  /*0070*/  IMAD.X R2, RZ, RZ, UR5, P1 ;  /* 0x00000005ff027e24 */ /* 0x001fe200088e06ff */
[----:B-1----:R-:W-:-:S13]  /*0080*/  LOP3.LUT P0, RZ, R0, UR6, RZ, 0xfc, !PT ;  /* 0x0000000600ff7c12 */ /* 0x002fda000f80fcff */
[----:B------:R-:W-:Y:S05]  /*0090*/  @P0 EXIT ;  /* 0x000000000000094d */ /* 0x000fea0003800000 */
[----:B------:R-:W-:Y:S01]  /*00a0*/  MOV R17, 0x170 ;  /* 0x0000017000117802 */ /* 0x000fe20000000f00 */
[----:B------:R-:W0:Y:S01]  /*00b0*/  LDCU.64 UR4, c[0x4][0x158] ;  /* 0x01002b00ff0477ac */ /* 0x000e220008000a00 */
[----:B------:R-:W-:Y:S02]  /*00c0*/  CS2R R6, SRZ ;  /* 0x0000000000067805 */ /* 0x000fe4000001ff00 */
[----:B------:R1:W2:Y:S01]  /*00d0*/  LDC.64 R8, c[0x4][R17] ;  /* 0x0100000011087b82 */ /* 0x0002a20000000a00 */
[----:B0-----:R-:W-:Y:S01]  /*00e0*/  IMAD.U32 R4, RZ, RZ, UR4 ;  /* 0x00000004ff047e24 */ /* 0x001fe2000f8e00ff */
[----:B-1----:R-:W-:-:S07]  /*00f0*/  MOV R5, UR5 ;  /* 0x0000000500057c02 */ /* 0x002fce0008000f00 */
[----:B------:R-:W-:-:S07]  /*0100*/  LEPC R20, `(.L_x_417) ;  /* 0x000000001014794e */ /* 0x000fce0000000000 */
[----:B--2---:R-:W-:Y:S05]  /*0110*/  CALL.ABS.NOINC R8 ;  /* 0x0000000008007343 */ /* 0x004fea0003c00000 */
.L_x_417:
[----:B------:R-:W0:Y:S01]  /*0120*/  LDC R0, c[0x0][0x380] ;  /* 0x0000e000ff007b82 */ /* 0x000e220000000800 */
[----:B------:R-:W1:Y:S01]  /*0130*/  LDCU.64 UR4, c[0x4][0x160] ;  /* 0x01002c00ff0477ac */ /* 0x000e620008000a00 */
[----:B------:R-:W-:Y:S01]  /*0140*/  MOV R6, R16 ;  /* 0x0000001000067202 */ /* 0x000fe20000000f00 */
[----:B------:R-:W-:-:S05]  /*0150*/  IMAD.MOV.U32 R7, RZ, RZ, R2 ;  /* 0x000000ffff077224 */ /* 0x000fca00078e0002 */
[----:B------:R2:W3:Y:S01]  /*0160*/  LDC.64 R8, c[0x4][R17] ;  /* 0x0100000011087b82 */ /* 0x0004e20000000a00 */
[----:B-1----:R-:W-:Y:S02]  /*0170*/  IMAD.U32 R4, RZ, RZ, UR4 ;  /* 0x00000004ff047e24 */ /* 0x002fe4000f8e00ff */
[----:B------:R-:W-:Y:S01]  /*0180*/  IMAD.U32 R5, RZ, RZ, UR5 ;  /* 0x00000005ff057e24 */ /* 0x000fe2000f8e00ff */
[----:B0-----:R2:W-:Y:S06]  /*0190*/  STL [R1], R0 ;  /* 0x0000000001007387 */ /* 0x0015ec0000100800 */
[----:B------:R-:W-:-:S07]  /*01a0*/  LEPC R20, `(.L_x_418) ;  /* 0x000000001014794e */ /* 0x000fce0000000000 */
[----:B--23--:R-:W-:Y:S05]  /*01b0*/  CALL.ABS.NOINC R8 ;  /* 0x0000000008007343 */ /* 0x00cfea0003c00000 */
.L_x_418:
[----:B------:R-:W0:Y:S01]  /*01c0*/  LDC.64 R8, c[0x0][0x388] ;  /* 0x0000e200ff087b82 */ /* 0x000e220000000a00 */
[----:B------:R-:W1:Y:S01]  /*01d0*/  LDCU.64 UR4, c[0x4][0x168] ;  /* 0x01002d00ff0477ac */ /* 0x000e620008000a00 */
[----:B------:R-:W-:Y:S01]  /*01e0*/  IMAD.MOV.U32 R6, RZ, RZ, R16 ;  /* 0x000000ffff067224 */ /* 0x000fe200078e0010 */
[----:B------:R-:W-:-:S05]  /*01f0*/  MOV R7, R2 ;  /* 0x0000000200077202 */ /* 0x000fca0000000f00 */
[----:B------:R2:W3:Y:S01]  /*0200*/  LDC.64 R10, c[0x4][R17] ;  /* 0x01000000110a7b82 */ /* 0x0004e20000000a00 */
[----:B-1----:R-:W-:Y:S01]  /*0210*/  IMAD.U32 R4, RZ, RZ, UR4 ;  /* 0x00000004ff047e24 */ /* 0x002fe2000f8e00ff */
[----:B------:R-:W-:Y:S01]  /*0220*/  MOV R5, UR5 ;  /* 0x0000000500057c02 */ /* 0x000fe20008000f00 */
[----:B0-----:R2:W-:Y:S06]  /*0230*/  STL.64 [R1], R8 ;  /* 0x0000000801007387 */ /* 0x0015ec0000100a00 */
[----:B------:R-:W-:-:S07]  /*0240*/  LEPC R20, `(.L_x_419) ;  /* 0x000000001014794e */ /* 0x000fce0000000000 */
[----:B--23--:R-:W-:Y:S05]  /*0250*/  CALL.ABS.NOINC R10 ;  /* 0x000000000a007343 */ /* 0x00cfea0003c00000 */
.L_x_419:
[----:B------:R-:W-:Y:S05]  /*0260*/  EXIT ;  /* 0x000000000000794d */ /* 0x000fea0003800000 */
.L_x_420:
        /* <DEDUP_REMOVED lines=9> */
.L_x_430:


//--------------------- .text._Z12daxpy_kernelidPKdPd --------------------------
	.section	.text._Z12daxpy_kernelidPKdPd,"ax",@progbits
	.align	128
        .global         _Z12daxpy_kernelidPKdPd
        .type           _Z12daxpy_kernelidPKdPd,@function
        .size           _Z12daxpy_kernelidPKdPd,(.L_x_431 - _Z12daxpy_kernelidPKdPd)
        .other          _Z12daxpy_kernelidPKdPd,@"STO_CUDA_ENTRY STV_DEFAULT"
_Z12daxpy_kernelidPKdPd:
.text._Z12daxpy_kernelidPKdPd:
[----:B------:R-:W-:Y:S01]  /*0000*/  LDC R1, c[0x0][0x37c] ;  /* 0x0000df00ff017b82 */ /* 0x000fe20000000800 */
[----:B------:R-:W0:Y:S07]  /*0010*/  S2R R0, SR_TID.X ;  /* 0x0000000000007919 */ /* 0x000e2e0000002100 */
[----:B------:R-:W0:Y:S01]  /*0020*/  S2UR UR4, SR_CTAID.X ;  /* 0x00000000000479c3 */ /* 0x000e220000002500 */
[----:B------:R-:W1:Y:S07]  /*0030*/  LDCU UR5, c[0x0][0x380] ;  /* 0x00007000ff0577ac */ /* 0x000e6e0008000800 */
[----:B------:R-:W0:Y:S02]  /*0040*/  LDC R7, c[0x0][0x360] ;  /* 0x0000d800ff077b82 */ /* 0x000e240000000800 */
[----:B0-----:R-:W-:-:S05]  /*0050*/  IMAD R7, R7, UR4, R0 ;  /* 0x0000000407077c24 */ /* 0x001fca000f8e0200 */
[----:B-1----:R-:W-:-:S13]  /*0060*/  ISETP.GE.AND P0, PT, R7, UR5, PT ;  /* 0x0000000507007c0c */ /* 0x002fda000bf06270 */
[----:B------:R-:W-:Y:S05]  /*0070*/  @P0 EXIT ;  /* 0x000000000000094d */ /* 0x000fea0003800000 */
[----:B------:R-:W0:Y:S01]  /*0080*/  LDC.64 R2, c[0x0][0x390] ;  /* 0x0000e400ff027b82 */ /* 0x000e220000000a00 */
[----:B------:R-:W1:Y:S01]  /*0090*/  LDCU.64 UR4, c[0x0][0x358] ;  /* 0x00006b00ff0477ac */ /* 0x000e620008000a00 */
[----:B------:R-:W2:Y:S06]  /*00a0*/  LDCU.64 UR6, c[0x0][0x388] ;  /* 0x00007100ff0677ac */ /* 0x000eac0008000a00 */
[----:B------:R-:W3:Y:S01]  /*00b0*/  LDC.64 R4, c[0x0][0x398] ;  /* 0x0000e600ff047b82 */ /* 0x000ee20000000a00 */
[----:B0-----:R-:W-:-:S06]  /*00c0*/  IMAD.WIDE R2, R7, 0x8, R2 ;  /* 0x0000000807027825 */ /* 0x001fcc00078e0202 */
[----:B-1----:R-:W2:Y:S01]  /*00d0*/  LDG.E.64 R2, desc[UR4][R2.64] ;  /* 0x0000000402027981 */ /* 0x002ea2000c1e1b00 */
[----:B---3--:R-:W-:-:S05]  /*00e0*/  IMAD.WIDE R4, R7, 0x8, R4 ;  /* 0x0000000807047825 */ /* 0x008fca00078e0204 */
[----:B------:R-:W2:Y:S02]  /*00f0*/  LDG.E.64 R6, desc[UR4][R4.64] ;  /* 0x0000000404067981 */ /* 0x000ea4000c1e1b00 */
[----:B--2---:R-:W-:-:S07]  /*0100*/  DFMA R6, R2, UR6, R6 ;  /* 0x0000000602067c2b */ /* 0x004fce0008000006 */
[----:B------:R-:W-:Y:S01]  /*0110*/  STG.E.64 desc[UR4][R4.64], R6 ;  /* 0x0000000604007986 */ /* 0x000fe2000c101b04 */
[----:B------:R-:W-:Y:S05]  /*0120*/  EXIT ;  /* 0x000000000000794d */ /* 0x000fea0003800000 */
.L_x_421:
        /* <DEDUP_REMOVED lines=13> */
.L_x_431:


//--------------------- .nv.global.init           --------------------------
	.section	.nv.global.init,"aw",@progbits
.nv.global.init:
	.type		$str$2,@object
	.size		$str$2,($str$1 - $str$2)
$str$2:
        /*0000*/ 	.byte	0x61, 0x3a, 0x20, 0x25, 0x66, 0x0a, 0x00
	.type		$str$1,@object
	.size		$str$1,($str - $str$1)
$str$1:
        /*0007*/ 	.byte	0x6e, 0x3a, 0x20, 0x25, 0x64, 0x0a, 0x00
	.type		$str,@object
	.size		$str,(.L_43 - $str)
$str:
        /*000e*/ 	.byte	0x48, 0x65, 0x6c, 0x6c, 0x6f, 0x20, 0x77, 0x6f, 0x72, 0x6c, 0x64, 0x21, 0x0a, 0x00
.L_43:


//--------------------- .nv.shared._ZN3cub18CUB_300001_SM_10006detail6reduce28DeviceReduceSingleTileKernelINS2_10policy_hubIN4cuda3std3__45tupleIJblEEEyN6thrust24THRUST_300001_SM_1000_NS8cuda_cub9__find_if7functorIS9_EEE10Policy1000EPS9_SI_iSF_S9_S9_NS7_10__identityEEEvT0_T1_T2_T3_T4_T6_ --------------------------
	.section	.nv.shared._ZN3cub18CUB_300001_SM_10006detail6reduce28DeviceReduceSingleTileKernelINS2_10policy_hubIN4cuda3std3__45tupleIJblEEEyN6thrust24THRUST_300001_SM_1000_NS8cuda_cub9__find_if7functorIS9_EEE10Policy1000EPS9_SI_iSF_S9_S9_NS7_10__identityEEEvT0_T1_T2_T3_T4_T6_,"aw",@nobits
	.sectionflags	@""
	.align	8
.nv.shared._ZN3cub18CUB_300001_SM_10006detail6reduce28DeviceReduceSingleTileKernelINS2_10policy_hubIN4cuda3std3__45tupleIJblEEEyN6thrust24THRUST_300001_SM_1000_NS8cuda_cub9__find_if7functorIS9_EEE10Policy1000EPS9_SI_iSF_S9_S9_NS7_10__identityEEEvT0_T1_T2_T3_T4_T6_:
	.zero		1176


//--------------------- .nv.shared.reserved.0     --------------------------
	.section	.nv.shared.reserved.0,"aw",@nobits
	.weak		__nv_reservedSMEM_offset_0_alias
	.size		__nv_reservedSMEM_offset_0_alias, 0, 64
	.other		__nv_reservedSMEM_offset_0_alias,@"STO_CUDA_RESERVED_SHARED STV_DEFAULT"
__nv_reservedSMEM_offset_0_alias:
	.zero		0
	.zero		64


//--------------------- .nv.global                --------------------------
	.section	.nv.global,"aw",@nobits
.nv.global:
	.type		_ZN34_INTERNAL_96629e51_4_k_cu_b652a9e26thrust24THRUST_300001_SM_1000_NS3seqE,@object
	.size		_ZN34_INTERNAL_96629e51_4_k_cu_b652a9e26thrust24THRUST_300001_SM_1000_NS3seqE,(_ZN34_INTERNAL_96629e51_4_k_cu_b652a9e24cuda3std3__48in_placeE - _ZN34_INTERNAL_96629e51_4_k_cu_b652a9e26thrust24THRUST_300001_SM_1000_NS3seqE)
_ZN34_INTERNAL_96629e51_4_k_cu_b652a9e26thrust24THRUST_300001_SM_1000_NS3seqE:
	.zero		1
	.type		_ZN34_INTERNAL_96629e51_4_k_cu_b652a9e24cuda3std3__48in_placeE,@object
	.size		_ZN34_INTERNAL_96629e51_4_k_cu_b652a9e24cuda3std3__48in_placeE,(_ZN34_INTERNAL_96629e51_4_k_cu_b652a9e24cuda3std6ranges3__45__cpo4sizeE - _ZN34_INTERNAL_96629e51_4_k_cu_b652a9e24cuda3std3__48in_placeE)
_ZN34_INTERNAL_96629e51_4_k_cu_b652a9e24cuda3std3__48in_placeE:
	.zero		1
	.type		_ZN34_INTERNAL_96629e51_4_k_cu_b652a9e24cuda3std6ranges3__45__cpo4sizeE,@object
	.size		_ZN34_INTERNAL_96629e51_4_k_cu_b652a9e24cuda3std6ranges3__45__cpo4sizeE,(_ZN34_INTERNAL_96629e51_4_k_cu_b652a9e26thrust24THRUST_300001_SM_1000_NS12placeholders2_3E - _ZN34_INTERNAL_96629e51_4_k_cu_b652a9e24cuda3std6ranges3__45__cpo4sizeE)
_ZN34_INTERNAL_96629e51_4_k_cu_b652a9e24cuda3std6ranges3__45__cpo4sizeE:
	.zero		1
	.type		_ZN34_INTERNAL_96629e51_4_k_cu_b652a9e26thrust24THRUST_300001_SM_1000_NS12placeholders2_3E,@object
	.size		_ZN34_INTERNAL_96629e51_4_k_cu_b652a9e26thrust24THRUST_300001_SM_1000_NS12placeholders2_3E,(_ZN34_INTERNAL_96629e51_4_k_cu_b652a9e24cuda3std3__45__cpo6cbeginE - _ZN34_INTERNAL_96629e51_4_k_cu_b652a9e26thrust24THRUST_300001_SM_1000_NS12placeholders2_3E)
_ZN34_INTERNAL_96629e51_4_k_cu_b652a9e26thrust24THRUST_300001_SM_1000_NS12placeholders2_3E:
	.zero		1
	.type		_ZN34_INTERNAL_96629e51_4_k_cu_b652a9e24cuda3std3__45__cpo6cbeginE,@object
	.size		_ZN34_INTERNAL_96629e51_4_k_cu_b652a9e24cuda3std3__45__cpo6cbeginE,(_ZN34_INTERNAL_96629e51_4_k_cu_b652a9e24cuda3std6ranges3__45__cpo6cbeginE - _ZN34_INTERNAL_96629e51_4_k_cu_b652a9e24cuda3std3__45__cpo6cbeginE)
_ZN34_INTERNAL_96629e51_4_k_cu_b652a9e24cuda3std3__45__cpo6cbeginE:
	.zero		1
	.type		_ZN34_INTERNAL_96629e51_4_k_cu_b652a9e24cuda3std6ranges3__45__cpo6cbeginE,@object
	.size		_ZN34_INTERNAL_96629e51_4_k_cu_b652a9e24cuda3std6ranges3__45__cpo6cbeginE,(_ZN34_INTERNAL_96629e51_4_k_cu_b652a9e26thrust24THRUST_300001_SM_1000_NS12placeholders2_7E - _ZN34_INTERNAL_96629e51_4_k_cu_b652a9e24cuda3std6ranges3__45__cpo6cbeginE)
_ZN34_INTERNAL_96629e51_4_k_cu_b652a9e24cuda3std6ranges3__45__cpo6cbeginE:
	.zero		1
	.type		_ZN34_INTERNAL_96629e51_4_k_cu_b652a9e26thrust24THRUST_300001_SM_1000_NS12placeholders2_7E,@object
	.size		_ZN34_INTERNAL_96629e51_4_k_cu_b652a9e26thrust24THRUST_300001_SM_1000_NS12placeholders2_7E,(_ZN34_INTERNAL_96629e51_4_k_cu_b652a9e24cuda3std3__45__cpo7crbeginE - _ZN34_INTERNAL_96629e51_4_k_cu_b652a9e26thrust24THRUST_300001_SM_1000_NS12placeholders2_7E)
_ZN34_INTERNAL_96629e51_4_k_cu_b652a9e26thrust24THRUST_300001_SM_1000_NS12placeholders2_7E:
	.zero		1
	.type		_ZN34_INTERNAL_96629e51_4_k_cu_b652a9e24cuda3std3__45__cpo7crbeginE,@object
	.size		_ZN34_INTERNAL_96629e51_4_k_cu_b652a9e24cuda3std3__45__cpo7crbeginE,(_ZN34_INTERNAL_96629e51_4_k_cu_b652a9e24cuda3std6ranges3__45__cpo4nextE - _ZN34_INTERNAL_96629e51_4_k_cu_b652a9e24cuda3std3__45__cpo7crbeginE)
_ZN34_INTERNAL_96629e51_4_k_cu_b652a9e24cuda3std3__45__cpo7crbeginE:
	.zero		1
	.type		_ZN34_INTERNAL_96629e51_4_k_cu_b652a9e24cuda3std6ranges3__45__cpo4nextE,@object
	.size		_ZN34_INTERNAL_96629e51_4_k_cu_b652a9e24cuda3std6ranges3__45__cpo4nextE,(_ZN34_INTERNAL_96629e51_4_k_cu_b652a9e24cuda3std6ranges3__45__cpo4swapE - _ZN34_INTERNAL_96629e51_4_k_cu_b652a9e24cuda3std6ranges3__45__cpo4nextE)
_ZN34_INTERNAL_96629e51_4_k_cu_b652a9e24cuda3std6ranges3__45__cpo4nextE:
	.zero		1
	.type		_ZN34_INTERNAL_96629e51_4_k_cu_b652a9e24cuda3std6ranges3__45__cpo4swapE,@object
	.size		_ZN34_INTERNAL_96629e51_4_k_cu_b652a9e24cuda3std6ranges3__45__cpo4swapE,(_ZN34_INTERNAL_96629e51_4_k_cu_b652a9e26thrust24THRUST_300001_SM_1000_NS8cuda_cub10par_nosyncE - _ZN34_INTERNAL_96629e51_4_k_cu_b652a9e24cuda3std6ranges3__45__cpo4swapE)
_ZN34_INTERNAL_96629e51_4_k_cu_b652a9e24cuda3std6ranges3__45__cpo4swapE:
	.zero		1
	.type		_ZN34_INTERNAL_96629e51_4_k_cu_b652a9e26thrust24THRUST_300001_SM_1000_NS8cuda_cub10par_nosyncE,@object
	.size		_ZN34_INTERNAL_96629e51_4_k_cu_b652a9e26thrust24THRUST_300001_SM_1000_NS8cuda_cub10par_nosyncE,(_ZN34_INTERNAL_96629e51_4_k_cu_b652a9e26thrust24THRUST_300001_SM_1000_NS12placeholders2_9E - _ZN34_INTERNAL_96629e51_4_k_cu_b652a9e26thrust24THRUST_300001_SM_1000_NS8cuda_cub10par_nosyncE)
_ZN34_INTERNAL_96629e51_4_k_cu_b652a9e26thrust24THRUST_300001_SM_1000_NS8cuda_cub10par_nosyncE:
	.zero		1
	.type		_ZN34_INTERNAL_96629e51_4_k_cu_b652a9e26thrust24THRUST_300001_SM_1000_NS12placeholders2_9E,@object
	.size		_ZN34_INTERNAL_96629e51_4_k_cu_b652a9e26thrust24THRUST_300001_SM_1000_NS12placeholders2_9E,(_ZN34_INTERNAL_96629e51_4_k_cu_b652a9e24cuda3std3__436_GLOBAL__N__96629e51_4_k_cu_b652a9e26ignoreE - _ZN34_INTERNAL_96629e51_4_k_cu_b652a9e26thrust24THRUST_300001_SM_1000_NS12placeholders2_9E)
_ZN34_INTERNAL_96629e51_4_k_cu_b652a9e26thrust24THRUST_300001_SM_1000_NS12placeholders2_9E:
	.zero		1
	.type		_ZN34_INTERNAL_96629e51_4_k_cu_b652a9e24cuda3std3__436_GLOBAL__N__96629e51_4_k_cu_b652a9e26ignoreE,@object
	.size		_ZN34_INTERNAL_96629e51_4_k_cu_b652a9e24cuda3std3__436_GLOBAL__N__96629e51_4_k_cu_b652a9e26ignoreE,(_ZN34_INTERNAL_96629e51_4_k_cu_b652a9e24cuda3std6ranges3__45__cpo4dataE - _ZN34_INTERNAL_96629e51_4_k_cu_b652a9e24cuda3std3__436_GLOBAL__N__96629e51_4_k_cu_b652a9e26ignoreE)
_ZN34_INTERNAL_96629e51_4_k_cu_b652a9e24cuda3std3__436_GLOBAL__N__96629e51_4_k_cu_b652a9e26ignoreE:
	.zero		1
	.type		_ZN34_INTERNAL_96629e51_4_k_cu_b652a9e24cuda3std6ranges3__45__cpo4dataE,@object
	.size		_ZN34_INTERNAL_96629e51_4_k_cu_b652a9e24cuda3std6ranges3__45__cpo4dataE,(_ZN34_INTERNAL_96629e51_4_k_cu_b652a9e26thrust24THRUST_300001_SM_1000_NS12placeholders2_1E - _ZN34_INTERNAL_96629e51_4_k_cu_b652a9e24cuda3std6ranges3__45__cpo4dataE)
_ZN34_INTERNAL_96629e51_4_k_cu_b652a9e24cuda3std6ranges3__45__cpo4dataE:
	.zero		1
	.type		_ZN34_INTERNAL_96629e51_4_k_cu_b652a9e26thrust24THRUST_300001_SM_1000_NS12placeholders2_1E,@object
	.size		_ZN34_INTERNAL_96629e51_4_k_cu_b652a9e26thrust24THRUST_300001_SM_1000_NS12placeholders2_1E,(_ZN34_INTERNAL_96629e51_4_k_cu_b652a9e24cuda3std3__45__cpo5beginE - _ZN34_INTERNAL_96629e51_4_k_cu_b652a9e26thrust24THRUST_300001_SM_1000_NS12placeholders2_1E)
_ZN34_INTERNAL_96629e51_4_k_cu_b652a9e26thrust24THRUST_300001_SM_1000_NS12placeholders2_1E:
	.zero		1
	.type		_ZN34_INTERNAL_96629e51_4_k_cu_b652a9e24cuda3std3__45__cpo5beginE,@object
	.size		_ZN34_INTERNAL_96629e51_4_k_cu_b652a9e24cuda3std3__45__cpo5beginE,(_ZN34_INTERNAL_96629e51_4_k_cu_b652a9e24cuda3std6ranges3__45__cpo5beginE - _ZN34_INTERNAL_96629e51_4_k_cu_b652a9e24cuda3std3__45__cpo5beginE)
_ZN34_INTERNAL_96629e51_4_k_cu_b652a9e24cuda3std3__45__cpo5beginE:
	.zero		1
	.type		_ZN34_INTERNAL_96629e51_4_k_cu_b652a9e24cuda3std6ranges3__45__cpo5beginE,@object
	.size		_ZN34_INTERNAL_96629e51_4_k_cu_b652a9e24cuda3std6ranges3__45__cpo5beginE,(_ZN34_INTERNAL_96629e51_4_k_cu_b652a9e26thrust24THRUST_300001_SM_1000_NS12placeholders2_5E - _ZN34_INTERNAL_96629e51_4_k_cu_b652a9e24cuda3std6ranges3__45__cpo5beginE)
_ZN34_INTERNAL_96629e51_4_k_cu_b652a9e24cuda3std6ranges3__45__cpo5beginE:
	.zero		1
	.type		_ZN34_INTERNAL_96629e51_4_k_cu_b652a9e26thrust24THRUST_300001_SM_1000_NS12placeholders2_5E,@object
	.size		_ZN34_INTERNAL_96629e51_4_k_cu_b652a9e26thrust24THRUST_300001_SM_1000_NS12placeholders2_5E,(_ZN34_INTERNAL_96629e51_4_k_cu_b652a9e24cuda3std3__45__cpo6rbeginE - _ZN34_INTERNAL_96629e51_4_k_cu_b652a9e26thrust24THRUST_300001_SM_1000_NS12placeholders2_5E)
_ZN34_INTERNAL_96629e51_4_k_cu_b652a9e26thrust24THRUST_300001_SM_1000_NS12placeholders2_5E:
	.zero		1
	.type		_ZN34_INTERNAL_96629e51_4_k_cu_b652a9e24cuda3std3__45__cpo6rbeginE,@object
	.size		_ZN34_INTERNAL_96629e51_4_k_cu_b652a9e24cuda3std3__45__cpo6rbeginE,(_ZN34_INTERNAL_96629e51_4_k_cu_b652a9e24cuda3std6ranges3__45__cpo7advanceE - _ZN34_INTERNAL_96629e51_4_k_cu_b652a9e24cuda3std3__45__cpo6rbeginE)
_ZN34_INTERNAL_96629e51_4_k_cu_b652a9e24cuda3std3__45__cpo6rbeginE:
	.zero		1
	.type		_ZN34_INTERNAL_96629e51_4_k_cu_b652a9e24cuda3std6ranges3__45__cpo7advanceE,@object
	.size		_ZN34_INTERNAL_96629e51_4_k_cu_b652a9e24cuda3std6ranges3__45__cpo7advanceE,(_ZN34_INTERNAL_96629e51_4_k_cu_b652a9e24cuda3std3__47nulloptE - _ZN34_INTERNAL_96629e51_4_k_cu_b652a9e24cuda3std6ranges3__45__cpo7advanceE)
_ZN34_INTERNAL_96629e51_4_k_cu_b652a9e24cuda3std6ranges3__45__cpo7advanceE:
	.zero		1
	.type		_ZN34_INTERNAL_96629e51_4_k_cu_b652a9e24cuda3std3__47nulloptE,@object
	.size		_ZN34_INTERNAL_96629e51_4_k_cu_b652a9e24cuda3std3__47nulloptE,(_ZN34_INTERNAL_96629e51_4_k_cu_b652a9e24cuda3std6ranges3__45__cpo8distanceE - _ZN34_INTERNAL_96629e51_4_k_cu_b652a9e24cuda3std3__47nulloptE)
_ZN34_INTERNAL_96629e51_4_k_cu_b652a9e24cuda3std3__47nulloptE:
	.zero		1
	.type		_ZN34_INTERNAL_96629e51_4_k_cu_b652a9e24cuda3std6ranges3__45__cpo8distanceE,@object
	.size		_ZN34_INTERNAL_96629e51_4_k_cu_b652a9e24cuda3std6ranges3__45__cpo8distanceE,(_ZN34_INTERNAL_96629e51_4_k_cu_b652a9e26thrust24THRUST_300001_SM_1000_NS12placeholders3_10E - _ZN34_INTERNAL_96629e51_4_k_cu_b652a9e24cuda3std6ranges3__45__cpo8distanceE)
_ZN34_INTERNAL_96629e51_4_k_cu_b652a9e24cuda3std6ranges3__45__cpo8distanceE:
	.zero		1
	.type		_ZN34_INTERNAL_96629e51_4_k_cu_b652a9e26thrust24THRUST_300001_SM_1000_NS12placeholders3_10E,@object
	.size		_ZN34_INTERNAL_96629e51_4_k_cu_b652a9e26thrust24THRUST_300001_SM_1000_NS12placeholders3_10E,(_ZN34_INTERNAL_96629e51_4_k_cu_b652a9e24cuda3std3__419piecewise_constructE - _ZN34_INTERNAL_96629e51_4_k_cu_b652a9e26thrust24THRUST_300001_SM_1000_NS12placeholders3_10E)
_ZN34_INTERNAL_96629e51_4_k_cu_b652a9e26thrust24THRUST_300001_SM_1000_NS12placeholders3_10E:
	.zero		1
	.type		_ZN34_INTERNAL_96629e51_4_k_cu_b652a9e24cuda3std3__419piecewise_constructE,@object
	.size		_ZN34_INTERNAL_96629e51_4_k_cu_b652a9e24cuda3std3__419piecewise_constructE,(_ZN34_INTERNAL_96629e51_4_k_cu_b652a9e24cuda3std6ranges3__45__cpo5cdataE - _ZN34_INTERNAL_96629e51_4_k_cu_b652a9e24cuda3std3__419piecewise_constructE)
_ZN34_INTERNAL_96629e51_4_k_cu_b652a9e24cuda3std3__419piecewise_constructE:
	.zero		1
	.type		_ZN34_INTERNAL_96629e51_4_k_cu_b652a9e24cuda3std6ranges3__45__cpo5cdataE,@object
	.size		_ZN34_INTERNAL_96629e51_4_k_cu_b652a9e24cuda3std6ranges3__45__cpo5cdataE,(_ZN34_INTERNAL_96629e51_4_k_cu_b652a9e26thrust24THRUST_300001_SM_1000_NS12placeholders2_2E - _ZN34_INTERNAL_96629e51_4_k_cu_b652a9e24cuda3std6ranges3__45__cpo5cdataE)
_ZN34_INTERNAL_96629e51_4_k_cu_b652a9e24cuda3std6ranges3__45__cpo5cdataE:
	.zero		1
	.type		_ZN34_INTERNAL_96629e51_4_k_cu_b652a9e26thrust24THRUST_300001_SM_1000_NS12placeholders2_2E,@object
	.size		_ZN34_INTERNAL_96629e51_4_k_cu_b652a9e26thrust24THRUST_300001_SM_1000_NS12placeholders2_2E,(_ZN34_INTERNAL_96629e51_4_k_cu_b652a9e24cuda3std3__45__cpo3endE - _ZN34_INTERNAL_96629e51_4_k_cu_b652a9e26thrust24THRUST_300001_SM_1000_NS12placeholders2_2E)
_ZN34_INTERNAL_96629e51_4_k_cu_b652a9e26thrust24THRUST_300001_SM_1000_NS12placeholders2_2E:
	.zero		1
	.type		_ZN34_INTERNAL_96629e51_4_k_cu_b652a9e24cuda3std3__45__cpo3endE,@object
	.size		_ZN34_INTERNAL_96629e51_4_k_cu_b652a9e24cuda3std3__45__cpo3endE,(_ZN34_INTERNAL_96629e51_4_k_cu_b652a9e24cuda3std6ranges3__45__cpo3endE - _ZN34_INTERNAL_96629e51_4_k_cu_b652a9e24cuda3std3__45__cpo3endE)
_ZN34_INTERNAL_96629e51_4_k_cu_b652a9e24cuda3std3__45__cpo3endE:
	.zero		1
	.type		_ZN34_INTERNAL_96629e51_4_k_cu_b652a9e24cuda3std6ranges3__45__cpo3endE,@object
	.size		_ZN34_INTERNAL_96629e51_4_k_cu_b652a9e24cuda3std6ranges3__45__cpo3endE,(_ZN34_INTERNAL_96629e51_4_k_cu_b652a9e26thrust24THRUST_300001_SM_1000_NS12placeholders2_6E - _ZN34_INTERNAL_96629e51_4_k_cu_b652a9e24cuda3std6ranges3__45__cpo3endE)
_ZN34_INTERNAL_96629e51_4_k_cu_b652a9e24cuda3std6ranges3__45__cpo3endE:
	.zero		1
	.type		_ZN34_INTERNAL_96629e51_4_k_cu_b652a9e26thrust24THRUST_300001_SM_1000_NS12placeholders2_6E,@object
	.size		_ZN34_INTERNAL_96629e51_4_k_cu_b652a9e26thrust24THRUST_300001_SM_1000_NS12placeholders2_6E,(_ZN34_INTERNAL_96629e51_4_k_cu_b652a9e24cuda3std3__45__cpo4rendE - _ZN34_INTERNAL_96629e51_4_k_cu_b652a9e26thrust24THRUST_300001_SM_1000_NS12placeholders2_6E)
_ZN34_INTERNAL_96629e51_4_k_cu_b652a9e26thrust24THRUST_300001_SM_1000_NS12placeholders2_6E:
	.zero		1
	.type		_ZN34_INTERNAL_96629e51_4_k_cu_b652a9e24cuda3std3__45__cpo4rendE,@object
	.size		_ZN34_INTERNAL_96629e51_4_k_cu_b652a9e24cuda3std3__45__cpo4rendE,(_ZN34_INTERNAL_96629e51_4_k_cu_b652a9e24cuda3std6ranges3__45__cpo9iter_swapE - _ZN34_INTERNAL_96629e51_4_k_cu_b652a9e24cuda3std3__45__cpo4rendE)
_ZN34_INTERNAL_96629e51_4_k_cu_b652a9e24cuda3std3__45__cpo4rendE:
	.zero		1
	.type		_ZN34_INTERNAL_96629e51_4_k_cu_b652a9e24cuda3std6ranges3__45__cpo9iter_swapE,@object
	.size		_ZN34_INTERNAL_96629e51_4_k_cu_b652a9e24cuda3std6ranges3__45__cpo9iter_swapE,(_ZN34_INTERNAL_96629e51_4_k_cu_b652a9e24cuda3std3__48unexpectE - _ZN34_INTERNAL_96629e51_4_k_cu_b652a9e24cuda3std6ranges3__45__cpo9iter_swapE)
_ZN34_INTERNAL_96629e51_4_k_cu_b652a9e24cuda3std6ranges3__45__cpo9iter_swapE:
	.zero		1
	.type		_ZN34_INTERNAL_96629e51_4_k_cu_b652a9e24cuda3std3__48unexpectE,@object
	.size		_ZN34_INTERNAL_96629e51_4_k_cu_b652a9e24cuda3std3__48unexpectE,(_ZN34_INTERNAL_96629e51_4_k_cu_b652a9e26thrust24THRUST_300001_SM_1000_NS8cuda_cub3parE - _ZN34_INTERNAL_96629e51_4_k_cu_b652a9e24cuda3std3__48unexpectE)
_ZN34_INTERNAL_96629e51_4_k_cu_b652a9e24cuda3std3__48unexpectE:
	.zero		1
	.type		_ZN34_INTERNAL_96629e51_4_k_cu_b652a9e26thrust24THRUST_300001_SM_1000_NS8cuda_cub3parE,@object
	.size		_ZN34_INTERNAL_96629e51_4_k_cu_b652a9e26thrust24THRUST_300001_SM_1000_NS8cuda_cub3parE,(_ZN34_INTERNAL_96629e51_4_k_cu_b652a9e26thrust24THRUST_300001_SM_1000_NS12placeholders2_4E - _ZN34_INTERNAL_96629e51_4_k_cu_b652a9e26thrust24THRUST_300001_SM_1000_NS8cuda_cub3parE)
_ZN34_INTERNAL_96629e51_4_k_cu_b652a9e26thrust24THRUST_300001_SM_1000_NS8cuda_cub3parE:
	.zero		1
	.type		_ZN34_INTERNAL_96629e51_4_k_cu_b652a9e26thrust24THRUST_300001_SM_1000_NS12placeholders2_4E,@object
	.size		_ZN34_INTERNAL_96629e51_4_k_cu_b652a9e26thrust24THRUST_300001_SM_1000_NS12placeholders2_4E,(_ZN34_INTERNAL_96629e51_4_k_cu_b652a9e24cuda3std3__45__cpo4cendE - _ZN34_INTERNAL_96629e51_4_k_cu_b652a9e26thrust24THRUST_300001_SM_1000_NS12placeholders2_4E)
_ZN34_INTERNAL_96629e51_4_k_cu_b652a9e26thrust24THRUST_300001_SM_1000_NS12placeholders2_4E:
	.zero		1
	.type		_ZN34_INTERNAL_96629e51_4_k_cu_b652a9e24cuda3std3__45__cpo4cendE,@object
	.size		_ZN34_INTERNAL_96629e51_4_k_cu_b652a9e24cuda3std3__45__cpo4cendE,(_ZN34_INTERNAL_96629e51_4_k_cu_b652a9e24cuda3std6ranges3__45__cpo4cendE - _ZN34_INTERNAL_96629e51_4_k_cu_b652a9e24cuda3std3__45__cpo4cendE)
_ZN34_INTERNAL_96629e51_4_k_cu_b652a9e24cuda3std3__45__cpo4cendE:
	.zero		1
	.type		_ZN34_INTERNAL_96629e51_4_k_cu_b652a9e24cuda3std6ranges3__45__cpo4cendE,@object
	.size		_ZN34_INTERNAL_96629e51_4_k_cu_b652a9e24cuda3std6ranges3__45__cpo4cendE,(_ZN34_INTERNAL_96629e51_4_k_cu_b652a9e24cuda3std3__420unreachable_sentinelE - _ZN34_INTERNAL_96629e51_4_k_cu_b652a9e24cuda3std6ranges3__45__cpo4cendE)
_ZN34_INTERNAL_96629e51_4_k_cu_b652a9e24cuda3std6ranges3__45__cpo4cendE:
	.zero		1
	.type		_ZN34_INTERNAL_96629e51_4_k_cu_b652a9e24cuda3std3__420unreachable_sentinelE,@object
	.size		_ZN34_INTERNAL_96629e51_4_k_cu_b652a9e24cuda3std3__420unreachable_sentinelE,(_ZN34_INTERNAL_96629e51_4_k_cu_b652a9e24cuda3std6ranges3__45__cpo5ssizeE - _ZN34_INTERNAL_96629e51_4_k_cu_b652a9e24cuda3std3__420unreachable_sentinelE)
_ZN34_INTERNAL_96629e51_4_k_cu_b652a9e24cuda3std3__420unreachable_sentinelE:
	.zero		1
	.type		_ZN34_INTERNAL_96629e51_4_k_cu_b652a9e24cuda3std6ranges3__45__cpo5ssizeE,@object
	.size		_ZN34_INTERNAL_96629e51_4_k_cu_b652a9e24cuda3std6ranges3__45__cpo5ssizeE,(_ZN34_INTERNAL_96629e51_4_k_cu_b652a9e26thrust24THRUST_300001_SM_1000_NS12placeholders2_8E - _ZN34_INTERNAL_96629e51_4_k_cu_b652a9e24cuda3std6ranges3__45__cpo5ssizeE)
_ZN34_INTERNAL_96629e51_4_k_cu_b652a9e24cuda3std6ranges3__45__cpo5ssizeE:
	.zero		1
	.type		_ZN34_INTERNAL_96629e51_4_k_cu_b652a9e26thrust24THRUST_300001_SM_1000_NS12placeholders2_8E,@object
	.size		_ZN34_INTERNAL_96629e51_4_k_cu_b652a9e26thrust24THRUST_300001_SM_1000_NS12placeholders2_8E,(_ZN34_INTERNAL_96629e51_4_k_cu_b652a9e24cuda3std3__45__cpo5crendE - _ZN34_INTERNAL_96629e51_4_k_cu_b652a9e26thrust24THRUST_300001_SM_1000_NS12placeholders2_8E)
_ZN34_INTERNAL_96629e51_4_k_cu_b652a9e26thrust24THRUST_300001_SM_1000_NS12placeholders2_8E:
	.zero		1
	.type		_ZN34_INTERNAL_96629e51_4_k_cu_b652a9e24cuda3std3__45__cpo5crendE,@object
	.size		_ZN34_INTERNAL_96629e51_4_k_cu_b652a9e24cuda3std3__45__cpo5crendE,(_ZN34_INTERNAL_96629e51_4_k_cu_b652a9e24cuda3std6ranges3__45__cpo4prevE - _ZN34_INTERNAL_96629e51_4_k_cu_b652a9e24cuda3std3__45__cpo5crendE)
_ZN34_INTERNAL_96629e51_4_k_cu_b652a9e24cuda3std3__45__cpo5crendE:
	.zero		1
	.type		_ZN34_INTERNAL_96629e51_4_k_cu_b652a9e24cuda3std6ranges3__45__cpo4prevE,@object
	.size		_ZN34_INTERNAL_96629e51_4_k_cu_b652a9e24cuda3std6ranges3__45__cpo4prevE,(_ZN34_INTERNAL_96629e51_4_k_cu_b652a9e24cuda3std6ranges3__45__cpo9iter_moveE - _ZN34_INTERNAL_96629e51_4_k_cu_b652a9e24cuda3std6ranges3__45__cpo4prevE)
_ZN34_INTERNAL_96629e51_4_k_cu_b652a9e24cuda3std6ranges3__45__cpo4prevE:
	.zero		1
	.type		_ZN34_INTERNAL_96629e51_4_k_cu_b652a9e24cuda3std6ranges3__45__cpo9iter_moveE,@object
	.size		_ZN34_INTERNAL_96629e51_4_k_cu_b652a9e24cuda3std6ranges3__45__cpo9iter_moveE,(_ZN34_INTERNAL_96629e51_4_k_cu_b652a9e26thrust24THRUST_300001_SM_1000_NS6system6detail10sequential3seqE - _ZN34_INTERNAL_96629e51_4_k_cu_b652a9e24cuda3std6ranges3__45__cpo9iter_moveE)
_ZN34_INTERNAL_96629e51_4_k_cu_b652a9e24cuda3std6ranges3__45__cpo9iter_moveE:
	.zero		1
	.type		_ZN34_INTERNAL_96629e51_4_k_cu_b652a9e26thrust24THRUST_300001_SM_1000_NS6system6detail10sequential3seqE,@object
	.size		_ZN34_INTERNAL_96629e51_4_k_cu_b652a9e26thrust24THRUST_300001_SM_1000_NS6system6detail10sequential3seqE,(.L_31 - _ZN34_INTERNAL_96629e51_4_k_cu_b652a9e26thrust24THRUST_300001_SM_1000_NS6system6detail10sequential3seqE)
_ZN34_INTERNAL_96629e51_4_k_cu_b652a9e26thrust24THRUST_300001_SM_1000_NS6system6detail10sequential3seqE:
	.zero		1
.L_31:


//--------------------- .nv.shared._ZN3cub18CUB_300001_SM_10006detail6reduce18DeviceReduceKernelINS2_10policy_hubIN4cuda3std3__45tupleIJblEEEyN6thrust24THRUST_300001_SM_1000_NS8cuda_cub9__find_if7functorIS9_EEE10Policy1000ENSB_12zip_iteratorINS8_IJNSD_26transform_input_iterator_tIbNSC_6detail35transform_pair_of_input_iterators_tIbNSB_6detail15normal_iteratorINSB_10device_ptrIKdEEEESR_NS7_8equal_toIdEEEENS7_10__not_fn_tINS7_10__identityEEEEENSB_17counting_iteratorIlNSB_11use_defaultES10_S10_EEEEEEEySF_S9_SW_EEvT0_PT3_T1_NS0_13GridEvenShareIS17_EET2_T4_ --------------------------
	.section	.nv.shared._ZN3cub18CUB_300001_SM_10006detail6reduce18DeviceReduceKernelINS2_10policy_hubIN4cuda3std3__45tupleIJblEEEyN6thrust24THRUST_300001_SM_1000_NS8cuda_cub9__find_if7functorIS9_EEE10Policy1000ENSB_12zip_iteratorINS8_IJNSD_26transform_input_iterator_tIbNSC_6detail35transform_pair_of_input_iterators_tIbNSB_6detail15normal_iteratorINSB_10device_ptrIKdEEEESR_NS7_8equal_toIdEEEENS7_10__not_fn_tINS7_10__identityEEEEENSB_17counting_iteratorIlNSB_11use_defaultES10_S10_EEEEEEEySF_S9_SW_EEvT0_PT3_T1_NS0_13GridEvenShareIS17_EET2_T4_,"aw",@nobits
	.sectionflags	@""
	.align	8
.nv.shared._ZN3cub18CUB_300001_SM_10006detail6reduce18DeviceReduceKernelINS2_10policy_hubIN4cuda3std3__45tupleIJblEEEyN6thrust24THRUST_300001_SM_1000_NS8cuda_cub9__find_if7functorIS9_EEE10Policy1000ENSB_12zip_iteratorINS8_IJNSD_26transform_input_iterator_tIbNSC_6detail35transform_pair_of_input_iterators_tIbNSB_6detail15normal_iteratorINSB_10device_ptrIKdEEEESR_NS7_8equal_toIdEEEENS7_10__not_fn_tINS7_10__identityEEEEENSB_17counting_iteratorIlNSB_11use_defaultES10_S10_EEEEEEEySF_S9_SW_EEvT0_PT3_T1_NS0_13GridEvenShareIS17_EET2_T4_:
	.zero		1176


//--------------------- .nv.shared._ZN3cub18CUB_300001_SM_10006detail6reduce28DeviceReduceSingleTileKernelINS2_10policy_hubIN4cuda3std3__45tupleIJblEEEyN6thrust24THRUST_300001_SM_1000_NS8cuda_cub9__find_if7functorIS9_EEE10Policy1000ENSB_12zip_iteratorINS8_IJNSD_26transform_input_iterator_tIbNSC_6detail35transform_pair_of_input_iterators_tIbNSB_6detail15normal_iteratorINSB_10device_ptrIKdEEEESR_NS7_8equal_toIdEEEENS7_10__not_fn_tINS7_10__identityEEEEENSB_17counting_iteratorIlNSB_11use_defaultES10_S10_EEEEEEEPS9_ySF_S9_S9_SW_EEvT0_T1_T2_T3_T4_T6_ --------------------------
	.section	.nv.shared._ZN3cub18CUB_300001_SM_10006detail6reduce28DeviceReduceSingleTileKernelINS2_10policy_hubIN4cuda3std3__45tupleIJblEEEyN6thrust24THRUST_300001_SM_1000_NS8cuda_cub9__find_if7functorIS9_EEE10Policy1000ENSB_12zip_iteratorINS8_IJNSD_26transform_input_iterator_tIbNSC_6detail35transform_pair_of_input_iterators_tIbNSB_6detail15normal_iteratorINSB_10device_ptrIKdEEEESR_NS7_8equal_toIdEEEENS7_10__not_fn_tINS7_10__identityEEEEENSB_17counting_iteratorIlNSB_11use_defaultES10_S10_EEEEEEEPS9_ySF_S9_S9_SW_EEvT0_T1_T2_T3_T4_T6_,"aw",@nobits
	.sectionflags	@""
	.align	8
.nv.shared._ZN3cub18CUB_300001_SM_10006detail6reduce28DeviceReduceSingleTileKernelINS2_10policy_hubIN4cuda3std3__45tupleIJblEEEyN6thrust24THRUST_300001_SM_1000_NS8cuda_cub9__find_if7functorIS9_EEE10Policy1000ENSB_12zip_iteratorINS8_IJNSD_26transform_input_iterator_tIbNSC_6detail35transform_pair_of_input_iterators_tIbNSB_6detail15normal_iteratorINSB_10device_ptrIKdEEEESR_NS7_8equal_toIdEEEENS7_10__not_fn_tINS7_10__identityEEEEENSB_17counting_iteratorIlNSB_11use_defaultES10_S10_EEEEEEEPS9_ySF_S9_S9_SW_EEvT0_T1_T2_T3_T4_T6_:
	.zero		1176


//--------------------- .nv.shared._ZN3cub18CUB_300001_SM_10006detail6reduce28DeviceReduceSingleTileKernelINS2_10policy_hubIN4cuda3std3__45tupleIJblEEEjN6thrust24THRUST_300001_SM_1000_NS8cuda_cub9__find_if7functorIS9_EEE10Policy1000EPS9_SI_iSF_S9_S9_NS7_10__identityEEEvT0_T1_T2_T3_T4_T6_ --------------------------
	.section	.nv.shared._ZN3cub18CUB_300001_SM_10006detail6reduce28DeviceReduceSingleTileKernelINS2_10policy_hubIN4cuda3std3__45tupleIJblEEEjN6thrust24THRUST_300001_SM_1000_NS8cuda_cub9__find_if7functorIS9_EEE10Policy1000EPS9_SI_iSF_S9_S9_NS7_10__identityEEEvT0_T1_T2_T3_T4_T6_,"aw",@nobits
	.sectionflags	@""
	.align	8
.nv.shared._ZN3cub18CUB_300001_SM_10006detail6reduce28DeviceReduceSingleTileKernelINS2_10policy_hubIN4cuda3std3__45tupleIJblEEEjN6thrust24THRUST_300001_SM_1000_NS8cuda_cub9__find_if7functorIS9_EEE10Policy1000EPS9_SI_iSF_S9_S9_NS7_10__identityEEEvT0_T1_T2_T3_T4_T6_:
	.zero		1176


//--------------------- .nv.shared._ZN3cub18CUB_300001_SM_10006detail6reduce18DeviceReduceKernelINS2_10policy_hubIN4cuda3std3__45tupleIJblEEEjN6thrust24THRUST_300001_SM_1000_NS8cuda_cub9__find_if7functorIS9_EEE10Policy1000ENSB_12zip_iteratorINS8_IJNSD_26transform_input_iterator_tIbNSC_6detail35transform_pair_of_input_iterators_tIbNSB_6detail15normal_iteratorINSB_10device_ptrIKdEEEESR_NS7_8equal_toIdEEEENS7_10__not_fn_tINS7_10__identityEEEEENSB_17counting_iteratorIlNSB_11use_defaultES10_S10_EEEEEEEjSF_S9_SW_EEvT0_PT3_T1_NS0_13GridEvenShareIS17_EET2_T4_ --------------------------
	.section	.nv.shared._ZN3cub18CUB_300001_SM_10006detail6reduce18DeviceReduceKernelINS2_10policy_hubIN4cuda3std3__45tupleIJblEEEjN6thrust24THRUST_300001_SM_1000_NS8cuda_cub9__find_if7functorIS9_EEE10Policy1000ENSB_12zip_iteratorINS8_IJNSD_26transform_input_iterator_tIbNSC_6detail35transform_pair_of_input_iterators_tIbNSB_6detail15normal_iteratorINSB_10device_ptrIKdEEEESR_NS7_8equal_toIdEEEENS7_10__not_fn_tINS7_10__identityEEEEENSB_17counting_iteratorIlNSB_11use_defaultES10_S10_EEEEEEEjSF_S9_SW_EEvT0_PT3_T1_NS0_13GridEvenShareIS17_EET2_T4_,"aw",@nobits
	.sectionflags	@""
	.align	8
.nv.shared._ZN3cub18CUB_300001_SM_10006detail6reduce18DeviceReduceKernelINS2_10policy_hubIN4cuda3std3__45tupleIJblEEEjN6thrust24THRUST_300001_SM_1000_NS8cuda_cub9__find_if7functorIS9_EEE10Policy1000ENSB_12zip_iteratorINS8_IJNSD_26transform_input_iterator_tIbNSC_6detail35transform_pair_of_input_iterators_tIbNSB_6detail15normal_iteratorINSB_10device_ptrIKdEEEESR_NS7_8equal_toIdEEEENS7_10__not_fn_tINS7_10__identityEEEEENSB_17counting_iteratorIlNSB_11use_defaultES10_S10_EEEEEEEjSF_S9_SW_EEvT0_PT3_T1_NS0_13GridEvenShareIS17_EET2_T4_:
	.zero		1176


//--------------------- .nv.shared._ZN3cub18CUB_300001_SM_10006detail6reduce28DeviceReduceSingleTileKernelINS2_10policy_hubIN4cuda3std3__45tupleIJblEEEjN6thrust24THRUST_300001_SM_1000_NS8cuda_cub9__find_if7functorIS9_EEE10Policy1000ENSB_12zip_iteratorINS8_IJNSD_26transform_input_iterator_tIbNSC_6detail35transform_pair_of_input_iterators_tIbNSB_6detail15normal_iteratorINSB_10device_ptrIKdEEEESR_NS7_8equal_toIdEEEENS7_10__not_fn_tINS7_10__identityEEEEENSB_17counting_iteratorIlNSB_11use_defaultES10_S10_EEEEEEEPS9_jSF_S9_S9_SW_EEvT0_T1_T2_T3_T4_T6_ --------------------------
	.section	.nv.shared._ZN3cub18CUB_300001_SM_10006detail6reduce28DeviceReduceSingleTileKernelINS2_10policy_hubIN4cuda3std3__45tupleIJblEEEjN6thrust24THRUST_300001_SM_1000_NS8cuda_cub9__find_if7functorIS9_EEE10Policy1000ENSB_12zip_iteratorINS8_IJNSD_26transform_input_iterator_tIbNSC_6detail35transform_pair_of_input_iterators_tIbNSB_6detail15normal_iteratorINSB_10device_ptrIKdEEEESR_NS7_8equal_toIdEEEENS7_10__not_fn_tINS7_10__identityEEEEENSB_17counting_iteratorIlNSB_11use_defaultES10_S10_EEEEEEEPS9_jSF_S9_S9_SW_EEvT0_T1_T2_T3_T4_T6_,"aw",@nobits
	.sectionflags	@""
	.align	8
.nv.shared._ZN3cub18CUB_300001_SM_10006detail6reduce28DeviceReduceSingleTileKernelINS2_10policy_hubIN4cuda3std3__45tupleIJblEEEjN6thrust24THRUST_300001_SM_1000_NS8cuda_cub9__find_if7functorIS9_EEE10Policy1000ENSB_12zip_iteratorINS8_IJNSD_26transform_input_iterator_tIbNSC_6detail35transform_pair_of_input_iterators_tIbNSB_6detail15normal_iteratorINSB_10device_ptrIKdEEEESR_NS7_8equal_toIdEEEENS7_10__not_fn_tINS7_10__identityEEEEENSB_17counting_iteratorIlNSB_11use_defaultES10_S10_EEEEEEEPS9_jSF_S9_S9_SW_EEvT0_T1_T2_T3_T4_T6_:
	.zero		1176


//--------------------- .nv.constant0._ZN3cub18CUB_300001_SM_10006detail6reduce28DeviceReduceSingleTileKernelINS2_10policy_hubIN4cuda3std3__45tupleIJblEEEyN6thrust24THRUST_300001_SM_1000_NS8cuda_cub9__find_if7functorIS9_EEE10Policy1000EPS9_SI_iSF_S9_S9_NS7_10__identityEEEvT0_T1_T2_T3_T4_T6_ --------------------------
	.section	.nv.constant0._ZN3cub18CUB_300001_SM_10006detail6reduce28DeviceReduceSingleTileKernelINS2_10policy_hubIN4cuda3std3__45tupleIJblEEEyN6thrust24THRUST_300001_SM_1000_NS8cuda_cub9__find_if7functorIS9_EEE10Policy1000EPS9_SI_iSF_S9_S9_NS7_10__identityEEEvT0_T1_T2_T3_T4_T6_,"a",@progbits
	.sectionflags	@""
	.align	4
.nv.constant0._ZN3cub18CUB_300001_SM_10006detail6reduce28DeviceReduceSingleTileKernelINS2_10policy_hubIN4cuda3std3__45tupleIJblEEEyN6thrust24THRUST_300001_SM_1000_NS8cuda_cub9__find_if7functorIS9_EEE10Policy1000EPS9_SI_iSF_S9_S9_NS7_10__identityEEEvT0_T1_T2_T3_T4_T6_:
	.zero		937


//--------------------- .nv.constant0._ZN3cub18CUB_300001_SM_10006detail6reduce18DeviceReduceKernelINS2_10policy_hubIN4cuda3std3__45tupleIJblEEEyN6thrust24THRUST_300001_SM_1000_NS8cuda_cub9__find_if7functorIS9_EEE10Policy1000ENSB_12zip_iteratorINS8_IJNSD_26transform_input_iterator_tIbNSC_6detail35transform_pair_of_input_iterators_tIbNSB_6detail15normal_iteratorINSB_10device_ptrIKdEEEESR_NS7_8equal_toIdEEEENS7_10__not_fn_tINS7_10__identityEEEEENSB_17counting_iteratorIlNSB_11use_defaultES10_S10_EEEEEEEySF_S9_SW_EEvT0_PT3_T1_NS0_13GridEvenShareIS17_EET2_T4_ --------------------------
	.section	.nv.constant0._ZN3cub18CUB_300001_SM_10006detail6reduce18DeviceReduceKernelINS2_10policy_hubIN4cuda3std3__45tupleIJblEEEyN6thrust24THRUST_300001_SM_1000_NS8cuda_cub9__find_if7functorIS9_EEE10Policy1000ENSB_12zip_iteratorINS8_IJNSD_26transform_input_iterator_tIbNSC_6detail35transform_pair_of_input_iterators_tIbNSB_6detail15normal_iteratorINSB_10device_ptrIKdEEEESR_NS7_8equal_toIdEEEENS7_10__not_fn_tINS7_10__identityEEEEENSB_17counting_iteratorIlNSB_11use_defaultES10_S10_EEEEEEEySF_S9_SW_EEvT0_PT3_T1_NS0_13GridEvenShareIS17_EET2_T4_,"a",@progbits
	.sectionflags	@""
	.align	4
.nv.constant0._ZN3cub18CUB_300001_SM_10006detail6reduce18DeviceReduceKernelINS2_10policy_hubIN4cuda3std3__45tupleIJblEEEyN6thrust24THRUST_300001_SM_1000_NS8cuda_cub9__find_if7functorIS9_EEE10Policy1000ENSB_12zip_iteratorINS8_IJNSD_26transform_input_iterator_tIbNSC_6detail35transform_pair_of_input_iterators_tIbNSB_6detail15normal_iteratorINSB_10device_ptrIKdEEEESR_NS7_8equal_toIdEEEENS7_10__not_fn_tINS7_10__identityEEEEENSB_17counting_iteratorIlNSB_11use_defaultES10_S10_EEEEEEEySF_S9_SW_EEvT0_PT3_T1_NS0_13GridEvenShareIS17_EET2_T4_:
	.zero		1026


//--------------------- .nv.constant0._ZN3cub18CUB_300001_SM_10006detail6reduce28DeviceReduceSingleTileKernelINS2_10policy_hubIN4cuda3std3__45tupleIJblEEEyN6thrust24THRUST_300001_SM_1000_NS8cuda_cub9__find_if7functorIS9_EEE10Policy1000ENSB_12zip_iteratorINS8_IJNSD_26transform_input_iterator_tIbNSC_6detail35transform_pair_of_input_iterators_tIbNSB_6detail15normal_iteratorINSB_10device_ptrIKdEEEESR_NS7_8equal_toIdEEEENS7_10__not_fn_tINS7_10__identityEEEEENSB_17counting_iteratorIlNSB_11use_defaultES10_S10_EEEEEEEPS9_ySF_S9_S9_SW_EEvT0_T1_T2_T3_T4_T6_ --------------------------
	.section	.nv.constant0._ZN3cub18CUB_300001_SM_10006detail6reduce28DeviceReduceSingleTileKernelINS2_10policy_hubIN4cuda3std3__45tupleIJblEEEyN6thrust24THRUST_300001_SM_1000_NS8cuda_cub9__find_if7functorIS9_EEE10Policy1000ENSB_12zip_iteratorINS8_IJNSD_26transform_input_iterator_tIbNSC_6detail35transform_pair_of_input_iterators_tIbNSB_6detail15normal_iteratorINSB_10device_ptrIKdEEEESR_NS7_8equal_toIdEEEENS7_10__not_fn_tINS7_10__identityEEEEENSB_17counting_iteratorIlNSB_11use_defaultES10_S10_EEEEEEEPS9_ySF_S9_S9_SW_EEvT0_T1_T2_T3_T4_T6_,"a",@progbits
	.sectionflags	@""
	.align	4
.nv.constant0._ZN3cub18CUB_300001_SM_10006detail6reduce28DeviceReduceSingleTileKernelINS2_10policy_hubIN4cuda3std3__45tupleIJblEEEyN6thrust24THRUST_300001_SM_1000_NS8cuda_cub9__find_if7functorIS9_EEE10Policy1000ENSB_12zip_iteratorINS8_IJNSD_26transform_input_iterator_tIbNSC_6detail35transform_pair_of_input_iterators_tIbNSB_6detail15normal_iteratorINSB_10device_ptrIKdEEEESR_NS7_8equal_toIdEEEENS7_10__not_fn_tINS7_10__identityEEEEENSB_17counting_iteratorIlNSB_11use_defaultES10_S10_EEEEEEEPS9_ySF_S9_S9_SW_EEvT0_T1_T2_T3_T4_T6_:
	.zero		977


//--------------------- .nv.constant0._ZN3cub18CUB_300001_SM_10006detail6reduce28DeviceReduceSingleTileKernelINS2_10policy_hubIN4cuda3std3__45tupleIJblEEEjN6thrust24THRUST_300001_SM_1000_NS8cuda_cub9__find_if7functorIS9_EEE10Policy1000EPS9_SI_iSF_S9_S9_NS7_10__identityEEEvT0_T1_T2_T3_T4_T6_ --------------------------
	.section	.nv.constant0._ZN3cub18CUB_300001_SM_10006detail6reduce28DeviceReduceSingleTileKernelINS2_10policy_hubIN4cuda3std3__45tupleIJblEEEjN6thrust24THRUST_300001_SM_1000_NS8cuda_cub9__find_if7functorIS9_EEE10Policy1000EPS9_SI_iSF_S9_S9_NS7_10__identityEEEvT0_T1_T2_T3_T4_T6_,"a",@progbits
	.sectionflags	@""
	.align	4
.nv.constant0._ZN3cub18CUB_300001_SM_10006detail6reduce28DeviceReduceSingleTileKernelINS2_10policy_hubIN4cuda3std3__45tupleIJblEEEjN6thrust24THRUST_300001_SM_1000_NS8cuda_cub9__find_if7functorIS9_EEE10Policy1000EPS9_SI_iSF_S9_S9_NS7_10__identityEEEvT0_T1_T2_T3_T4_T6_:
	.zero		937


//--------------------- .nv.constant0._ZN3cub18CUB_300001_SM_10006detail6reduce18DeviceReduceKernelINS2_10policy_hubIN4cuda3std3__45tupleIJblEEEjN6thrust24THRUST_300001_SM_1000_NS8cuda_cub9__find_if7functorIS9_EEE10Policy1000ENSB_12zip_iteratorINS8_IJNSD_26transform_input_iterator_tIbNSC_6detail35transform_pair_of_input_iterators_tIbNSB_6detail15normal_iteratorINSB_10device_ptrIKdEEEESR_NS7_8equal_toIdEEEENS7_10__not_fn_tINS7_10__identityEEEEENSB_17counting_iteratorIlNSB_11use_defaultES10_S10_EEEEEEEjSF_S9_SW_EEvT0_PT3_T1_NS0_13GridEvenShareIS17_EET2_T4_ --------------------------
	.section	.nv.constant0._ZN3cub18CUB_300001_SM_10006detail6reduce18DeviceReduceKernelINS2_10policy_hubIN4cuda3std3__45tupleIJblEEEjN6thrust24THRUST_300001_SM_1000_NS8cuda_cub9__find_if7functorIS9_EEE10Policy1000ENSB_12zip_iteratorINS8_IJNSD_26transform_input_iterator_tIbNSC_6detail35transform_pair_of_input_iterators_tIbNSB_6detail15normal_iteratorINSB_10device_ptrIKdEEEESR_NS7_8equal_toIdEEEENS7_10__not_fn_tINS7_10__identityEEEEENSB_17counting_iteratorIlNSB_11use_defaultES10_S10_EEEEEEEjSF_S9_SW_EEvT0_PT3_T1_NS0_13GridEvenShareIS17_EET2_T4_,"a",@progbits
	.sectionflags	@""
	.align	4
.nv.constant0._ZN3cub18CUB_300001_SM_10006detail6reduce18DeviceReduceKernelINS2_10policy_hubIN4cuda3std3__45tupleIJblEEEjN6thrust24THRUST_300001_SM_1000_NS8cuda_cub9__find_if7functorIS9_EEE10Policy1000ENSB_12zip_iteratorINS8_IJNSD_26transform_input_iterator_tIbNSC_6detail35transform_pair_of_input_iterators_tIbNSB_6detail15normal_iteratorINSB_10device_ptrIKdEEEESR_NS7_8equal_toIdEEEENS7_10__not_fn_tINS7_10__identityEEEEENSB_17counting_iteratorIlNSB_11use_defaultES10_S10_EEEEEEEjSF_S9_SW_EEvT0_PT3_T1_NS0_13GridEvenShareIS17_EET2_T4_:
	.zero		990


//--------------------- .nv.constant0._ZN3cub18CUB_300001_SM_10006detail6reduce28DeviceReduceSingleTileKernelINS2_10policy_hubIN4cuda3std3__45tupleIJblEEEjN6thrust24THRUST_300001_SM_1000_NS8cuda_cub9__find_if7functorIS9_EEE10Policy1000ENSB_12zip_iteratorINS8_IJNSD_26transform_input_iterator_tIbNSC_6detail35transform_pair_of_input_iterators_tIbNSB_6detail15normal_iteratorINSB_10device_ptrIKdEEEESR_NS7_8equal_toIdEEEENS7_10__not_fn_tINS7_10__identityEEEEENSB_17counting_iteratorIlNSB_11use_defaultES10_S10_EEEEEEEPS9_jSF_S9_S9_SW_EEvT0_T1_T2_T3_T4_T6_ --------------------------
	.section	.nv.constant0._ZN3cub18CUB_300001_SM_10006detail6reduce28DeviceReduceSingleTileKernelINS2_10policy_hubIN4cuda3std3__45tupleIJblEEEjN6thrust24THRUST_300001_SM_1000_NS8cuda_cub9__find_if7functorIS9_EEE10Policy1000ENSB_12zip_iteratorINS8_IJNSD_26transform_input_iterator_tIbNSC_6detail35transform_pair_of_input_iterators_tIbNSB_6detail15normal_iteratorINSB_10device_ptrIKdEEEESR_NS7_8equal_toIdEEEENS7_10__not_fn_tINS7_10__identityEEEEENSB_17counting_iteratorIlNSB_11use_defaultES10_S10_EEEEEEEPS9_jSF_S9_S9_SW_EEvT0_T1_T2_T3_T4_T6_,"a",@progbits
	.sectionflags	@""
	.align	4
.nv.constant0._ZN3cub18CUB_300001_SM_10006detail6reduce28DeviceReduceSingleTileKernelINS2_10policy_hubIN4cuda3std3__45tupleIJblEEEjN6thrust24THRUST_300001_SM_1000_NS8cuda_cub9__find_if7functorIS9_EEE10Policy1000ENSB_12zip_iteratorINS8_IJNSD_26transform_input_iterator_tIbNSC_6detail35transform_pair_of_input_iterators_tIbNSB_6detail15normal_iteratorINSB_10device_ptrIKdEEEESR_NS7_8equal_toIdEEEENS7_10__not_fn_tINS7_10__identityEEEEENSB_17counting_iteratorIlNSB_11use_defaultES10_S10_EEEEEEEPS9_jSF_S9_S9_SW_EEvT0_T1_T2_T3_T4_T6_:
	.zero		969


//--------------------- .nv.constant0._ZN3cub18CUB_300001_SM_10006detail8for_each13static_kernelINS2_12policy_hub_t12policy_500_tEmN6thrust24THRUST_300001_SM_1000_NS8cuda_cub20__uninitialized_fill7functorINS7_10device_ptrIdEEdEEEEvT0_T1_ --------------------------
	.section	.nv.constant0._ZN3cub18CUB_300001_SM_10006detail8for_each13static_kernelINS2_12policy_hub_t12policy_500_tEmN6thrust24THRUST_300001_SM_1000_NS8cuda_cub20__uninitialized_fill7functorINS7_10device_ptrIdEEdEEEEvT0_T1_,"a",@progbits
	.sectionflags	@""
	.align	4
.nv.constant0._ZN3cub18CUB_300001_SM_10006detail8for_each13static_kernelINS2_12policy_hub_t12policy_500_tEmN6thrust24THRUST_300001_SM_1000_NS8cuda_cub20__uninitialized_fill7functorINS7_10device_ptrIdEEdEEEEvT0_T1_:
	.zero		920


//--------------------- .nv.constant0._ZN3cub18CUB_300001_SM_10006detail11EmptyKernelIvEEvv --------------------------
	.section	.nv.constant0._ZN3cub18CUB_300001_SM_10006detail11EmptyKernelIvEEvv,"a",@progbits
	.sectionflags	@""
	.align	4
.nv.constant0._ZN3cub18CUB_300001_SM_10006detail11EmptyKernelIvEEvv:
	.zero		896


//--------------------- .nv.constant0._Z11hello_worldid --------------------------
	.section	.nv.constant0._Z11hello_worldid,"a",@progbits
	.sectionflags	@""
	.align	4
.nv.constant0._Z11hello_worldid:
	.zero		912


//--------------------- .nv.constant0._Z12daxpy_kernelidPKdPd --------------------------
	.section	.nv.constant0._Z12daxpy_kernelidPKdPd,"a",@progbits
	.sectionflags	@""
	.align	4
.nv.constant0._Z12daxpy_kernelidPKdPd:
	.zero		928


//--------------------- SYMBOLS --------------------------

	.type		.nv.reservedSmem.offset0,@object
	.size		.nv.reservedSmem.offset0,0x4
	.type		.nv.reservedSmem.cap,@object
	.size		.nv.reservedSmem.cap,0x4
	.type		vprintf,@function
